//
// Generated by NVIDIA NVVM Compiler
//
// Compiler Build ID: CL-36424714
// Cuda compilation tools, release 13.0, V13.0.88
// Based on NVVM 20.0.0
//

.version 9.0
.target sm_100
.address_size 64

	// .globl	_Z9computeRoPffiii
.const .align 4 .b8 C[16] = {205, 204, 76, 63, 205, 204, 76, 190, 193, 9, 28, 61, 161, 14, 106, 187};
// _ZZ12dispToStrainiiiPfS_S_S_S_S_S_S_S_fffE5sData has been demoted
// _ZZ13stressToAcceliiifffPfS_S_S_S_S_S_S_S_E5sData has been demoted

.visible .entry _Z9computeRoPffiii(
	.param .u64 .ptr .align 1 _Z9computeRoPffiii_param_0,
	.param .f32 _Z9computeRoPffiii_param_1,
	.param .u32 _Z9computeRoPffiii_param_2,
	.param .u32 _Z9computeRoPffiii_param_3,
	.param .u32 _Z9computeRoPffiii_param_4
)
{
	.reg .pred 	%p<6>;
	.reg .b32 	%r<20>;
	.reg .b32 	%f<5>;
	.reg .b64 	%rd<5>;

	ld.param.u64 	%rd1, [_Z9computeRoPffiii_param_0];
	ld.param.f32 	%f1, [_Z9computeRoPffiii_param_1];
	ld.param.u32 	%r4, [_Z9computeRoPffiii_param_2];
	ld.param.u32 	%r6, [_Z9computeRoPffiii_param_3];
	ld.param.u32 	%r7, [_Z9computeRoPffiii_param_4];
	mov.u32 	%r8, %tid.x;
	mov.u32 	%r9, %ctaid.x;
	mov.u32 	%r10, %ntid.x;
	mad.lo.s32 	%r1, %r9, %r10, %r8;
	mov.u32 	%r11, %tid.y;
	mov.u32 	%r12, %ctaid.y;
	mov.u32 	%r13, %ntid.y;
	mad.lo.s32 	%r14, %r12, %r13, %r11;
	mov.u32 	%r15, %tid.z;
	mov.u32 	%r16, %ctaid.z;
	mov.u32 	%r17, %ntid.z;
	mad.lo.s32 	%r3, %r16, %r17, %r15;
	setp.ge.s32 	%p1, %r1, %r4;
	setp.ge.s32 	%p2, %r14, %r6;
	or.pred  	%p3, %p1, %p2;
	setp.ge.s32 	%p4, %r3, %r7;
	or.pred  	%p5, %p3, %p4;
	@%p5 bra 	$L__BB0_2;
	cvta.to.global.u64 	%rd2, %rd1;
	mad.lo.s32 	%r18, %r6, %r3, %r14;
	mad.lo.s32 	%r19, %r18, %r4, %r1;
	mul.f32 	%f2, %f1, %f1;
	mul.wide.s32 	%rd3, %r19, 4;
	add.s64 	%rd4, %rd2, %rd3;
	ld.global.f32 	%f3, [%rd4];
	div.rn.f32 	%f4, %f2, %f3;
	st.global.f32 	[%rd4], %f4;
$L__BB0_2:
	ret;

}
	// .globl	_Z12dispToStrainiiiPfS_S_S_S_S_S_S_S_fff
.visible .entry _Z12dispToStrainiiiPfS_S_S_S_S_S_S_S_fff(
	.param .u32 _Z12dispToStrainiiiPfS_S_S_S_S_S_S_S_fff_param_0,
	.param .u32 _Z12dispToStrainiiiPfS_S_S_S_S_S_S_S_fff_param_1,
	.param .u32 _Z12dispToStrainiiiPfS_S_S_S_S_S_S_S_fff_param_2,
	.param .u64 .ptr .align 1 _Z12dispToStrainiiiPfS_S_S_S_S_S_S_S_fff_param_3,
	.param .u64 .ptr .align 1 _Z12dispToStrainiiiPfS_S_S_S_S_S_S_S_fff_param_4,
	.param .u64 .ptr .align 1 _Z12dispToStrainiiiPfS_S_S_S_S_S_S_S_fff_param_5,
	.param .u64 .ptr .align 1 _Z12dispToStrainiiiPfS_S_S_S_S_S_S_S_fff_param_6,
	.param .u64 .ptr .align 1 _Z12dispToStrainiiiPfS_S_S_S_S_S_S_S_fff_param_7,
	.param .u64 .ptr .align 1 _Z12dispToStrainiiiPfS_S_S_S_S_S_S_S_fff_param_8,
	.param .u64 .ptr .align 1 _Z12dispToStrainiiiPfS_S_S_S_S_S_S_S_fff_param_9,
	.param .u64 .ptr .align 1 _Z12dispToStrainiiiPfS_S_S_S_S_S_S_S_fff_param_10,
	.param .u64 .ptr .align 1 _Z12dispToStrainiiiPfS_S_S_S_S_S_S_S_fff_param_11,
	.param .f32 _Z12dispToStrainiiiPfS_S_S_S_S_S_S_S_fff_param_12,
	.param .f32 _Z12dispToStrainiiiPfS_S_S_S_S_S_S_S_fff_param_13,
	.param .f32 _Z12dispToStrainiiiPfS_S_S_S_S_S_S_S_fff_param_14
)
{
	.reg .pred 	%p<7>;
	.reg .b32 	%r<50>;
	.reg .b32 	%f<234>;
	.reg .b64 	%rd<79>;
	// demoted variable
	.shared .align 4 .b8 _ZZ12dispToStrainiiiPfS_S_S_S_S_S_S_S_fffE5sData[12288];
	ld.param.u32 	%r20, [_Z12dispToStrainiiiPfS_S_S_S_S_S_S_S_fff_param_0];
	ld.param.u32 	%r21, [_Z12dispToStrainiiiPfS_S_S_S_S_S_S_S_fff_param_1];
	ld.param.u32 	%r22, [_Z12dispToStrainiiiPfS_S_S_S_S_S_S_S_fff_param_2];
	ld.param.u64 	%rd23, [_Z12dispToStrainiiiPfS_S_S_S_S_S_S_S_fff_param_3];
	ld.param.u64 	%rd24, [_Z12dispToStrainiiiPfS_S_S_S_S_S_S_S_fff_param_4];
	ld.param.u64 	%rd25, [_Z12dispToStrainiiiPfS_S_S_S_S_S_S_S_fff_param_5];
	ld.param.f32 	%f62, [_Z12dispToStrainiiiPfS_S_S_S_S_S_S_S_fff_param_12];
	ld.param.f32 	%f63, [_Z12dispToStrainiiiPfS_S_S_S_S_S_S_S_fff_param_13];
	cvta.to.global.u64 	%rd1, %rd25;
	cvta.to.global.u64 	%rd2, %rd24;
	cvta.to.global.u64 	%rd3, %rd23;
	mov.u32 	%r1, %tid.x;
	mov.u32 	%r2, %tid.y;
	mul.lo.s32 	%r3, %r22, %r20;
	setp.lt.s32 	%p1, %r21, 9;
	@%p1 bra 	$L__BB1_11;
	ld.param.u64 	%rd78, [_Z12dispToStrainiiiPfS_S_S_S_S_S_S_S_fff_param_11];
	ld.param.u64 	%rd77, [_Z12dispToStrainiiiPfS_S_S_S_S_S_S_S_fff_param_10];
	ld.param.u64 	%rd76, [_Z12dispToStrainiiiPfS_S_S_S_S_S_S_S_fff_param_9];
	ld.param.u64 	%rd75, [_Z12dispToStrainiiiPfS_S_S_S_S_S_S_S_fff_param_8];
	ld.param.u64 	%rd74, [_Z12dispToStrainiiiPfS_S_S_S_S_S_S_S_fff_param_7];
	ld.param.u64 	%rd73, [_Z12dispToStrainiiiPfS_S_S_S_S_S_S_S_fff_param_6];
	mov.u32 	%r23, %ntid.x;
	mov.u32 	%r24, %ctaid.x;
	mov.u32 	%r25, %ntid.y;
	mov.u32 	%r26, %ctaid.y;
	mad.lo.s32 	%r27, %r26, %r25, %r2;
	shl.b32 	%r28, %r20, 2;
	mad.lo.s32 	%r29, %r24, %r23, %r1;
	add.s32 	%r30, %r29, %r28;
	mad.lo.s32 	%r31, %r27, %r20, %r30;
	add.s32 	%r32, %r31, 4;
	mul.wide.s32 	%rd26, %r32, 4;
	add.s64 	%rd4, %rd3, %rd26;
	mul.wide.s32 	%rd27, %r3, 4;
	add.s64 	%rd28, %rd4, %rd27;
	add.s64 	%rd29, %rd28, %rd27;
	add.s64 	%rd30, %rd29, %rd27;
	add.s64 	%rd31, %rd30, %rd27;
	add.s64 	%rd5, %rd31, %rd27;
	add.s64 	%rd32, %rd5, %rd27;
	add.s64 	%rd33, %rd32, %rd27;
	add.s64 	%rd6, %rd2, %rd26;
	add.s64 	%rd34, %rd6, %rd27;
	add.s64 	%rd35, %rd34, %rd27;
	add.s64 	%rd36, %rd35, %rd27;
	add.s64 	%rd37, %rd36, %rd27;
	add.s64 	%rd7, %rd37, %rd27;
	add.s64 	%rd38, %rd7, %rd27;
	add.s64 	%rd39, %rd38, %rd27;
	add.s64 	%rd8, %rd1, %rd26;
	add.s64 	%rd40, %rd8, %rd27;
	add.s64 	%rd41, %rd40, %rd27;
	add.s64 	%rd42, %rd41, %rd27;
	add.s64 	%rd43, %rd42, %rd27;
	add.s64 	%rd9, %rd43, %rd27;
	add.s64 	%rd44, %rd9, %rd27;
	add.s64 	%rd45, %rd44, %rd27;
	add.s64 	%rd46, %rd45, %rd27;
	ld.global.f32 	%f207, [%rd46];
	ld.global.f32 	%f210, [%rd45];
	ld.global.f32 	%f213, [%rd44];
	ld.global.f32 	%f216, [%rd9];
	ld.global.f32 	%f219, [%rd43];
	ld.global.f32 	%f222, [%rd42];
	ld.global.f32 	%f223, [%rd41];
	ld.global.f32 	%f224, [%rd40];
	ld.global.f32 	%f225, [%rd8];
	add.s64 	%rd47, %rd39, %rd27;
	ld.global.f32 	%f208, [%rd47];
	ld.global.f32 	%f211, [%rd39];
	ld.global.f32 	%f214, [%rd38];
	ld.global.f32 	%f217, [%rd7];
	ld.global.f32 	%f220, [%rd37];
	ld.global.f32 	%f226, [%rd36];
	ld.global.f32 	%f227, [%rd35];
	ld.global.f32 	%f228, [%rd34];
	ld.global.f32 	%f229, [%rd6];
	add.s64 	%rd48, %rd33, %rd27;
	ld.global.f32 	%f209, [%rd48];
	ld.global.f32 	%f212, [%rd33];
	ld.global.f32 	%f215, [%rd32];
	ld.global.f32 	%f218, [%rd5];
	ld.global.f32 	%f221, [%rd31];
	ld.global.f32 	%f230, [%rd30];
	ld.global.f32 	%f231, [%rd29];
	ld.global.f32 	%f232, [%rd28];
	ld.global.f32 	%f233, [%rd4];
	shl.b32 	%r33, %r2, 5;
	add.s32 	%r34, %r1, %r33;
	shl.b32 	%r35, %r34, 2;
	mov.u32 	%r36, _ZZ12dispToStrainiiiPfS_S_S_S_S_S_S_S_fffE5sData;
	add.s32 	%r37, %r35, %r36;
	add.s32 	%r4, %r37, -16;
	ld.const.f32 	%f28, [C];
	ld.const.f32 	%f29, [C+4];
	ld.const.f32 	%f30, [C+8];
	ld.const.f32 	%f31, [C+12];
	neg.s32 	%r49, %r21;
	shl.b32 	%r48, %r3, 2;
	shl.b32 	%r38, %r22, 2;
	add.s32 	%r39, %r27, %r38;
	add.s32 	%r40, %r39, 4;
	mad.lo.s32 	%r47, %r20, %r40, %r29;
	mad.lo.s32 	%r46, %r20, %r39, %r29;
	add.s32 	%r41, %r39, 8;
	mad.lo.s32 	%r45, %r20, %r41, %r29;
	cvta.to.global.u64 	%rd10, %rd73;
	cvta.to.global.u64 	%rd11, %rd74;
	cvta.to.global.u64 	%rd12, %rd75;
	cvta.to.global.u64 	%rd13, %rd78;
	cvta.to.global.u64 	%rd14, %rd76;
	cvta.to.global.u64 	%rd15, %rd77;
$L__BB1_2:
	mov.f32 	%f57, %f232;
	mov.f32 	%f232, %f231;
	mov.f32 	%f231, %f230;
	mov.f32 	%f53, %f228;
	mov.f32 	%f228, %f227;
	mov.f32 	%f227, %f226;
	mov.f32 	%f49, %f224;
	mov.f32 	%f224, %f223;
	mov.f32 	%f223, %f222;
	mov.f32 	%f230, %f221;
	mov.f32 	%f226, %f220;
	mov.f32 	%f222, %f219;
	mov.f32 	%f221, %f218;
	mov.f32 	%f220, %f217;
	mov.f32 	%f219, %f216;
	mov.f32 	%f218, %f215;
	mov.f32 	%f217, %f214;
	mov.f32 	%f216, %f213;
	mov.f32 	%f215, %f212;
	mov.f32 	%f214, %f211;
	mov.f32 	%f213, %f210;
	mov.f32 	%f212, %f209;
	mov.f32 	%f211, %f208;
	mov.f32 	%f210, %f207;
	setp.gt.u32 	%p2, %r1, 3;
	mul.wide.s32 	%rd16, %r48, 4;
	@%p2 bra 	$L__BB1_4;
	add.s64 	%rd49, %rd4, %rd16;
	ld.global.f32 	%f65, [%rd49+-16];
	st.shared.f32 	[%r4+528], %f65;
	add.s64 	%rd50, %rd6, %rd16;
	ld.global.f32 	%f66, [%rd50+-16];
	st.shared.f32 	[%r4+4624], %f66;
	add.s64 	%rd51, %rd8, %rd16;
	ld.global.f32 	%f67, [%rd51+-16];
	st.shared.f32 	[%r4+8720], %f67;
$L__BB1_4:
	setp.gt.u32 	%p3, %r2, 3;
	@%p3 bra 	$L__BB1_6;
	add.s32 	%r42, %r46, 4;
	mul.wide.s32 	%rd52, %r42, 4;
	add.s64 	%rd53, %rd3, %rd52;
	ld.global.f32 	%f68, [%rd53];
	st.shared.f32 	[%r4+32], %f68;
	add.s64 	%rd54, %rd2, %rd52;
	ld.global.f32 	%f69, [%rd54];
	st.shared.f32 	[%r4+4128], %f69;
	add.s64 	%rd55, %rd1, %rd52;
	ld.global.f32 	%f70, [%rd55];
	st.shared.f32 	[%r4+8224], %f70;
$L__BB1_6:
	setp.lt.u32 	%p4, %r1, 20;
	@%p4 bra 	$L__BB1_8;
	add.s64 	%rd56, %rd4, %rd16;
	ld.global.f32 	%f71, [%rd56+16];
	st.shared.f32 	[%r4+560], %f71;
	add.s64 	%rd57, %rd6, %rd16;
	ld.global.f32 	%f72, [%rd57+16];
	st.shared.f32 	[%r4+4656], %f72;
	add.s64 	%rd58, %rd8, %rd16;
	ld.global.f32 	%f73, [%rd58+16];
	st.shared.f32 	[%r4+8752], %f73;
$L__BB1_8:
	setp.lt.u32 	%p5, %r2, 20;
	@%p5 bra 	$L__BB1_10;
	add.s32 	%r43, %r45, 4;
	mul.wide.s32 	%rd59, %r43, 4;
	add.s64 	%rd60, %rd3, %rd59;
	ld.global.f32 	%f74, [%rd60];
	st.shared.f32 	[%r4+1056], %f74;
	add.s64 	%rd61, %rd2, %rd59;
	ld.global.f32 	%f75, [%rd61];
	st.shared.f32 	[%r4+5152], %f75;
	add.s64 	%rd62, %rd1, %rd59;
	ld.global.f32 	%f76, [%rd62];
	st.shared.f32 	[%r4+9248], %f76;
$L__BB1_10:
	ld.param.f32 	%f206, [_Z12dispToStrainiiiPfS_S_S_S_S_S_S_S_fff_param_14];
	st.shared.f32 	[%r4+544], %f230;
	st.shared.f32 	[%r4+4640], %f226;
	st.shared.f32 	[%r4+8736], %f222;
	bar.sync 	0;
	ld.shared.f32 	%f77, [%r4+548];
	ld.shared.f32 	%f78, [%r4+540];
	sub.f32 	%f79, %f77, %f78;
	ld.shared.f32 	%f80, [%r4+552];
	ld.shared.f32 	%f81, [%r4+536];
	sub.f32 	%f82, %f80, %f81;
	mul.f32 	%f83, %f29, %f82;
	fma.rn.f32 	%f84, %f28, %f79, %f83;
	ld.shared.f32 	%f85, [%r4+556];
	ld.shared.f32 	%f86, [%r4+532];
	sub.f32 	%f87, %f85, %f86;
	fma.rn.f32 	%f88, %f30, %f87, %f84;
	ld.shared.f32 	%f89, [%r4+560];
	ld.shared.f32 	%f90, [%r4+528];
	sub.f32 	%f91, %f89, %f90;
	fma.rn.f32 	%f92, %f31, %f91, %f88;
	mul.f32 	%f93, %f62, %f92;
	add.s32 	%r44, %r47, 4;
	mul.wide.s32 	%rd63, %r44, 4;
	add.s64 	%rd64, %rd10, %rd63;
	st.global.f32 	[%rd64], %f93;
	sub.f32 	%f94, %f220, %f227;
	sub.f32 	%f95, %f217, %f228;
	mul.f32 	%f96, %f95, %f29;
	fma.rn.f32 	%f97, %f94, %f28, %f96;
	sub.f32 	%f98, %f214, %f53;
	fma.rn.f32 	%f99, %f98, %f30, %f97;
	sub.f32 	%f100, %f211, %f229;
	fma.rn.f32 	%f101, %f100, %f31, %f99;
	mul.f32 	%f102, %f63, %f101;
	add.s64 	%rd65, %rd11, %rd63;
	st.global.f32 	[%rd65], %f102;
	ld.shared.f32 	%f103, [%r4+8864];
	ld.shared.f32 	%f104, [%r4+8608];
	sub.f32 	%f105, %f103, %f104;
	ld.shared.f32 	%f106, [%r4+8992];
	ld.shared.f32 	%f107, [%r4+8480];
	sub.f32 	%f108, %f106, %f107;
	mul.f32 	%f109, %f29, %f108;
	fma.rn.f32 	%f110, %f28, %f105, %f109;
	ld.shared.f32 	%f111, [%r4+9120];
	ld.shared.f32 	%f112, [%r4+8352];
	sub.f32 	%f113, %f111, %f112;
	fma.rn.f32 	%f114, %f30, %f113, %f110;
	ld.shared.f32 	%f115, [%r4+9248];
	ld.shared.f32 	%f116, [%r4+8224];
	sub.f32 	%f117, %f115, %f116;
	fma.rn.f32 	%f118, %f31, %f117, %f114;
	mul.f32 	%f119, %f206, %f118;
	add.s64 	%rd66, %rd12, %rd63;
	st.global.f32 	[%rd66], %f119;
	ld.shared.f32 	%f120, [%r4+672];
	ld.shared.f32 	%f121, [%r4+416];
	sub.f32 	%f122, %f120, %f121;
	ld.shared.f32 	%f123, [%r4+800];
	ld.shared.f32 	%f124, [%r4+288];
	sub.f32 	%f125, %f123, %f124;
	mul.f32 	%f126, %f29, %f125;
	fma.rn.f32 	%f127, %f28, %f122, %f126;
	ld.shared.f32 	%f128, [%r4+928];
	ld.shared.f32 	%f129, [%r4+160];
	sub.f32 	%f130, %f128, %f129;
	fma.rn.f32 	%f131, %f30, %f130, %f127;
	ld.shared.f32 	%f132, [%r4+1056];
	ld.shared.f32 	%f133, [%r4+32];
	sub.f32 	%f134, %f132, %f133;
	fma.rn.f32 	%f135, %f31, %f134, %f131;
	ld.shared.f32 	%f136, [%r4+8740];
	ld.shared.f32 	%f137, [%r4+8732];
	sub.f32 	%f138, %f136, %f137;
	ld.shared.f32 	%f139, [%r4+8744];
	ld.shared.f32 	%f140, [%r4+8728];
	sub.f32 	%f141, %f139, %f140;
	mul.f32 	%f142, %f29, %f141;
	fma.rn.f32 	%f143, %f28, %f138, %f142;
	ld.shared.f32 	%f144, [%r4+8748];
	ld.shared.f32 	%f145, [%r4+8724];
	sub.f32 	%f146, %f144, %f145;
	fma.rn.f32 	%f147, %f30, %f146, %f143;
	ld.shared.f32 	%f148, [%r4+8752];
	ld.shared.f32 	%f149, [%r4+8720];
	sub.f32 	%f150, %f148, %f149;
	fma.rn.f32 	%f151, %f31, %f150, %f147;
	mul.f32 	%f152, %f62, %f151;
	fma.rn.f32 	%f153, %f206, %f135, %f152;
	add.s64 	%rd67, %rd13, %rd63;
	st.global.f32 	[%rd67], %f153;
	sub.f32 	%f154, %f221, %f231;
	sub.f32 	%f155, %f218, %f232;
	mul.f32 	%f156, %f155, %f29;
	fma.rn.f32 	%f157, %f154, %f28, %f156;
	sub.f32 	%f158, %f215, %f57;
	fma.rn.f32 	%f159, %f158, %f30, %f157;
	sub.f32 	%f160, %f212, %f233;
	fma.rn.f32 	%f161, %f160, %f31, %f159;
	ld.shared.f32 	%f162, [%r4+4644];
	ld.shared.f32 	%f163, [%r4+4636];
	sub.f32 	%f164, %f162, %f163;
	ld.shared.f32 	%f165, [%r4+4648];
	ld.shared.f32 	%f166, [%r4+4632];
	sub.f32 	%f167, %f165, %f166;
	mul.f32 	%f168, %f29, %f167;
	fma.rn.f32 	%f169, %f28, %f164, %f168;
	ld.shared.f32 	%f170, [%r4+4652];
	ld.shared.f32 	%f171, [%r4+4628];
	sub.f32 	%f172, %f170, %f171;
	fma.rn.f32 	%f173, %f30, %f172, %f169;
	ld.shared.f32 	%f174, [%r4+4656];
	ld.shared.f32 	%f175, [%r4+4624];
	sub.f32 	%f176, %f174, %f175;
	fma.rn.f32 	%f177, %f31, %f176, %f173;
	mul.f32 	%f178, %f62, %f177;
	fma.rn.f32 	%f179, %f63, %f161, %f178;
	add.s64 	%rd68, %rd14, %rd63;
	st.global.f32 	[%rd68], %f179;
	sub.f32 	%f180, %f219, %f223;
	sub.f32 	%f181, %f216, %f224;
	mul.f32 	%f182, %f181, %f29;
	fma.rn.f32 	%f183, %f180, %f28, %f182;
	sub.f32 	%f184, %f213, %f49;
	fma.rn.f32 	%f185, %f184, %f30, %f183;
	sub.f32 	%f186, %f210, %f225;
	fma.rn.f32 	%f187, %f186, %f31, %f185;
	ld.shared.f32 	%f188, [%r4+4768];
	ld.shared.f32 	%f189, [%r4+4512];
	sub.f32 	%f190, %f188, %f189;
	ld.shared.f32 	%f191, [%r4+4896];
	ld.shared.f32 	%f192, [%r4+4384];
	sub.f32 	%f193, %f191, %f192;
	mul.f32 	%f194, %f29, %f193;
	fma.rn.f32 	%f195, %f28, %f190, %f194;
	ld.shared.f32 	%f196, [%r4+5024];
	ld.shared.f32 	%f197, [%r4+4256];
	sub.f32 	%f198, %f196, %f197;
	fma.rn.f32 	%f199, %f30, %f198, %f195;
	ld.shared.f32 	%f200, [%r4+5152];
	ld.shared.f32 	%f201, [%r4+4128];
	sub.f32 	%f202, %f200, %f201;
	fma.rn.f32 	%f203, %f31, %f202, %f199;
	mul.f32 	%f204, %f206, %f203;
	fma.rn.f32 	%f205, %f63, %f187, %f204;
	add.s64 	%rd69, %rd15, %rd63;
	st.global.f32 	[%rd69], %f205;
	add.s64 	%rd70, %rd5, %rd16;
	ld.global.f32 	%f209, [%rd70];
	add.s64 	%rd71, %rd7, %rd16;
	ld.global.f32 	%f208, [%rd71];
	add.s64 	%rd72, %rd9, %rd16;
	ld.global.f32 	%f207, [%rd72];
	bar.sync 	0;
	add.s32 	%r49, %r49, 1;
	add.s32 	%r48, %r48, %r3;
	add.s32 	%r47, %r47, %r3;
	add.s32 	%r46, %r46, %r3;
	add.s32 	%r45, %r45, %r3;
	setp.ne.s32 	%p6, %r49, -8;
	mov.f32 	%f225, %f49;
	mov.f32 	%f229, %f53;
	mov.f32 	%f233, %f57;
	@%p6 bra 	$L__BB1_2;
$L__BB1_11:
	ret;

}
	// .globl	_Z14strainToStressiiiiPfS_S_S_S_S_S_S_S_S_S_S_S_S_S_
.visible .entry _Z14strainToStressiiiiPfS_S_S_S_S_S_S_S_S_S_S_S_S_S_(
	.param .u32 _Z14strainToStressiiiiPfS_S_S_S_S_S_S_S_S_S_S_S_S_S__param_0,
	.param .u32 _Z14strainToStressiiiiPfS_S_S_S_S_S_S_S_S_S_S_S_S_S__param_1,
	.param .u32 _Z14strainToStressiiiiPfS_S_S_S_S_S_S_S_S_S_S_S_S_S__param_2,
	.param .u32 _Z14strainToStressiiiiPfS_S_S_S_S_S_S_S_S_S_S_S_S_S__param_3,
	.param .u64 .ptr .align 1 _Z14strainToStressiiiiPfS_S_S_S_S_S_S_S_S_S_S_S_S_S__param_4,
	.param .u64 .ptr .align 1 _Z14strainToStressiiiiPfS_S_S_S_S_S_S_S_S_S_S_S_S_S__param_5,
	.param .u64 .ptr .align 1 _Z14strainToStressiiiiPfS_S_S_S_S_S_S_S_S_S_S_S_S_S__param_6,
	.param .u64 .ptr .align 1 _Z14strainToStressiiiiPfS_S_S_S_S_S_S_S_S_S_S_S_S_S__param_7,
	.param .u64 .ptr .align 1 _Z14strainToStressiiiiPfS_S_S_S_S_S_S_S_S_S_S_S_S_S__param_8,
	.param .u64 .ptr .align 1 _Z14strainToStressiiiiPfS_S_S_S_S_S_S_S_S_S_S_S_S_S__param_9,
	.param .u64 .ptr .align 1 _Z14strainToStressiiiiPfS_S_S_S_S_S_S_S_S_S_S_S_S_S__param_10,
	.param .u64 .ptr .align 1 _Z14strainToStressiiiiPfS_S_S_S_S_S_S_S_S_S_S_S_S_S__param_11,
	.param .u64 .ptr .align 1 _Z14strainToStressiiiiPfS_S_S_S_S_S_S_S_S_S_S_S_S_S__param_12,
	.param .u64 .ptr .align 1 _Z14strainToStressiiiiPfS_S_S_S_S_S_S_S_S_S_S_S_S_S__param_13,
	.param .u64 .ptr .align 1 _Z14strainToStressiiiiPfS_S_S_S_S_S_S_S_S_S_S_S_S_S__param_14,
	.param .u64 .ptr .align 1 _Z14strainToStressiiiiPfS_S_S_S_S_S_S_S_S_S_S_S_S_S__param_15,
	.param .u64 .ptr .align 1 _Z14strainToStressiiiiPfS_S_S_S_S_S_S_S_S_S_S_S_S_S__param_16,
	.param .u64 .ptr .align 1 _Z14strainToStressiiiiPfS_S_S_S_S_S_S_S_S_S_S_S_S_S__param_17,
	.param .u64 .ptr .align 1 _Z14strainToStressiiiiPfS_S_S_S_S_S_S_S_S_S_S_S_S_S__param_18
)
{
	.reg .pred 	%p<3>;
	.reg .b32 	%r<19>;
	.reg .b32 	%f<28>;
	.reg .b64 	%rd<51>;

	ld.param.u32 	%r2, [_Z14strainToStressiiiiPfS_S_S_S_S_S_S_S_S_S_S_S_S_S__param_0];
	ld.param.u32 	%r3, [_Z14strainToStressiiiiPfS_S_S_S_S_S_S_S_S_S_S_S_S_S__param_1];
	ld.param.u32 	%r4, [_Z14strainToStressiiiiPfS_S_S_S_S_S_S_S_S_S_S_S_S_S__param_2];
	ld.param.u64 	%rd2, [_Z14strainToStressiiiiPfS_S_S_S_S_S_S_S_S_S_S_S_S_S__param_5];
	ld.param.u64 	%rd5, [_Z14strainToStressiiiiPfS_S_S_S_S_S_S_S_S_S_S_S_S_S__param_8];
	ld.param.u64 	%rd6, [_Z14strainToStressiiiiPfS_S_S_S_S_S_S_S_S_S_S_S_S_S__param_9];
	ld.param.u64 	%rd7, [_Z14strainToStressiiiiPfS_S_S_S_S_S_S_S_S_S_S_S_S_S__param_10];
	ld.param.u64 	%rd8, [_Z14strainToStressiiiiPfS_S_S_S_S_S_S_S_S_S_S_S_S_S__param_11];
	ld.param.u64 	%rd9, [_Z14strainToStressiiiiPfS_S_S_S_S_S_S_S_S_S_S_S_S_S__param_12];
	ld.param.u64 	%rd10, [_Z14strainToStressiiiiPfS_S_S_S_S_S_S_S_S_S_S_S_S_S__param_13];
	ld.param.u64 	%rd11, [_Z14strainToStressiiiiPfS_S_S_S_S_S_S_S_S_S_S_S_S_S__param_14];
	ld.param.u64 	%rd12, [_Z14strainToStressiiiiPfS_S_S_S_S_S_S_S_S_S_S_S_S_S__param_15];
	ld.param.u64 	%rd13, [_Z14strainToStressiiiiPfS_S_S_S_S_S_S_S_S_S_S_S_S_S__param_16];
	ld.param.u64 	%rd14, [_Z14strainToStressiiiiPfS_S_S_S_S_S_S_S_S_S_S_S_S_S__param_17];
	ld.param.u64 	%rd15, [_Z14strainToStressiiiiPfS_S_S_S_S_S_S_S_S_S_S_S_S_S__param_18];
	mov.u32 	%r5, %tid.x;
	mov.u32 	%r6, %ctaid.x;
	mov.u32 	%r7, %ntid.x;
	mad.lo.s32 	%r1, %r6, %r7, %r5;
	setp.ge.s32 	%p1, %r1, %r3;
	@%p1 bra 	$L__BB2_2;
	ld.param.u64 	%rd50, [_Z14strainToStressiiiiPfS_S_S_S_S_S_S_S_S_S_S_S_S_S__param_7];
	ld.param.u64 	%rd49, [_Z14strainToStressiiiiPfS_S_S_S_S_S_S_S_S_S_S_S_S_S__param_6];
	ld.param.u64 	%rd48, [_Z14strainToStressiiiiPfS_S_S_S_S_S_S_S_S_S_S_S_S_S__param_4];
	mov.u32 	%r8, %ctaid.z;
	mov.u32 	%r9, %ctaid.y;
	cvta.to.global.u64 	%rd16, %rd2;
	cvta.to.global.u64 	%rd17, %rd49;
	cvta.to.global.u64 	%rd18, %rd50;
	cvta.to.global.u64 	%rd19, %rd5;
	cvta.to.global.u64 	%rd20, %rd10;
	cvta.to.global.u64 	%rd21, %rd11;
	cvta.to.global.u64 	%rd22, %rd12;
	cvta.to.global.u64 	%rd23, %rd48;
	cvta.to.global.u64 	%rd24, %rd6;
	cvta.to.global.u64 	%rd25, %rd7;
	cvta.to.global.u64 	%rd26, %rd14;
	cvta.to.global.u64 	%rd27, %rd8;
	cvta.to.global.u64 	%rd28, %rd15;
	cvta.to.global.u64 	%rd29, %rd9;
	cvta.to.global.u64 	%rd30, %rd13;
	mul.lo.s32 	%r10, %r3, %r8;
	mul.lo.s32 	%r11, %r3, %r9;
	mad.lo.s32 	%r12, %r10, %r4, %r11;
	add.s32 	%r13, %r12, %r1;
	setp.eq.s32 	%p2, %r2, 0;
	shl.b32 	%r14, %r3, 2;
	add.s32 	%r15, %r10, %r14;
	mad.lo.s32 	%r16, %r15, %r4, %r11;
	selp.b32 	%r17, %r12, %r16, %p2;
	add.s32 	%r18, %r17, %r1;
	mul.wide.s32 	%rd31, %r13, 4;
	add.s64 	%rd32, %rd16, %rd31;
	ld.global.f32 	%f1, [%rd32];
	add.s64 	%rd33, %rd17, %rd31;
	ld.global.f32 	%f2, [%rd33];
	add.s64 	%rd34, %rd18, %rd31;
	ld.global.f32 	%f3, [%rd34];
	add.s64 	%rd35, %rd19, %rd31;
	ld.global.f32 	%f4, [%rd35];
	mul.wide.s32 	%rd36, %r18, 4;
	add.s64 	%rd37, %rd20, %rd36;
	ld.global.f32 	%f5, [%rd37];
	add.s64 	%rd38, %rd21, %rd36;
	ld.global.f32 	%f6, [%rd38];
	add.s64 	%rd39, %rd22, %rd36;
	ld.global.f32 	%f7, [%rd39];
	add.s64 	%rd40, %rd23, %rd31;
	ld.global.f32 	%f8, [%rd40];
	mul.f32 	%f9, %f5, %f8;
	fma.rn.f32 	%f10, %f1, %f6, %f9;
	fma.rn.f32 	%f11, %f2, %f7, %f10;
	st.global.f32 	[%rd37], %f11;
	mul.f32 	%f12, %f3, %f6;
	fma.rn.f32 	%f13, %f1, %f5, %f12;
	fma.rn.f32 	%f14, %f4, %f7, %f13;
	st.global.f32 	[%rd38], %f14;
	mul.f32 	%f15, %f4, %f6;
	fma.rn.f32 	%f16, %f2, %f5, %f15;
	add.s64 	%rd41, %rd24, %rd31;
	ld.global.f32 	%f17, [%rd41];
	fma.rn.f32 	%f18, %f7, %f17, %f16;
	st.global.f32 	[%rd39], %f18;
	add.s64 	%rd42, %rd25, %rd31;
	ld.global.f32 	%f19, [%rd42];
	add.s64 	%rd43, %rd26, %rd36;
	ld.global.f32 	%f20, [%rd43];
	mul.f32 	%f21, %f19, %f20;
	st.global.f32 	[%rd43], %f21;
	add.s64 	%rd44, %rd27, %rd31;
	ld.global.f32 	%f22, [%rd44];
	add.s64 	%rd45, %rd28, %rd36;
	ld.global.f32 	%f23, [%rd45];
	mul.f32 	%f24, %f22, %f23;
	st.global.f32 	[%rd45], %f24;
	add.s64 	%rd46, %rd29, %rd31;
	ld.global.f32 	%f25, [%rd46];
	add.s64 	%rd47, %rd30, %rd36;
	ld.global.f32 	%f26, [%rd47];
	mul.f32 	%f27, %f25, %f26;
	st.global.f32 	[%rd47], %f27;
$L__BB2_2:
	ret;

}
	// .globl	_Z8freeSurfiiiiiPfS_S_
.visible .entry _Z8freeSurfiiiiiPfS_S_(
	.param .u32 _Z8freeSurfiiiiiPfS_S__param_0,
	.param .u32 _Z8freeSurfiiiiiPfS_S__param_1,
	.param .u32 _Z8freeSurfiiiiiPfS_S__param_2,
	.param .u32 _Z8freeSurfiiiiiPfS_S__param_3,
	.param .u32 _Z8freeSurfiiiiiPfS_S__param_4,
	.param .u64 .ptr .align 1 _Z8freeSurfiiiiiPfS_S__param_5,
	.param .u64 .ptr .align 1 _Z8freeSurfiiiiiPfS_S__param_6,
	.param .u64 .ptr .align 1 _Z8freeSurfiiiiiPfS_S__param_7
)
{
	.reg .pred 	%p<7>;
	.reg .b32 	%r<25>;
	.reg .b64 	%rd<11>;

	ld.param.u32 	%r4, [_Z8freeSurfiiiiiPfS_S__param_0];
	ld.param.u32 	%r5, [_Z8freeSurfiiiiiPfS_S__param_1];
	ld.param.u32 	%r7, [_Z8freeSurfiiiiiPfS_S__param_2];
	ld.param.u32 	%r6, [_Z8freeSurfiiiiiPfS_S__param_3];
	ld.param.u32 	%r9, [_Z8freeSurfiiiiiPfS_S__param_4];
	ld.param.u64 	%rd1, [_Z8freeSurfiiiiiPfS_S__param_5];
	ld.param.u64 	%rd2, [_Z8freeSurfiiiiiPfS_S__param_6];
	ld.param.u64 	%rd3, [_Z8freeSurfiiiiiPfS_S__param_7];
	mov.u32 	%r10, %tid.x;
	mov.u32 	%r11, %ctaid.x;
	mov.u32 	%r12, %ntid.x;
	mad.lo.s32 	%r1, %r11, %r12, %r10;
	mov.u32 	%r13, %tid.y;
	mov.u32 	%r14, %ctaid.y;
	mov.u32 	%r15, %ntid.y;
	mad.lo.s32 	%r2, %r14, %r15, %r13;
	mov.u32 	%r16, %tid.z;
	mov.u32 	%r17, %ctaid.z;
	mov.u32 	%r18, %ntid.z;
	mad.lo.s32 	%r19, %r17, %r18, %r16;
	setp.ge.s32 	%p1, %r1, %r5;
	setp.ge.s32 	%p2, %r19, %r7;
	or.pred  	%p3, %p1, %p2;
	setp.ge.s32 	%p4, %r2, %r9;
	or.pred  	%p5, %p3, %p4;
	@%p5 bra 	$L__BB3_2;
	cvta.to.global.u64 	%rd4, %rd1;
	cvta.to.global.u64 	%rd5, %rd2;
	cvta.to.global.u64 	%rd6, %rd3;
	setp.eq.s32 	%p6, %r4, 0;
	add.s32 	%r20, %r19, 4;
	selp.b32 	%r21, %r19, %r20, %p6;
	mad.lo.s32 	%r22, %r6, %r21, %r2;
	mad.lo.s32 	%r23, %r22, %r5, %r1;
	mul.wide.s32 	%rd7, %r23, 4;
	add.s64 	%rd8, %rd4, %rd7;
	mov.b32 	%r24, 0;
	st.global.u32 	[%rd8], %r24;
	add.s64 	%rd9, %rd5, %rd7;
	st.global.u32 	[%rd9], %r24;
	add.s64 	%rd10, %rd6, %rd7;
	st.global.u32 	[%rd10], %r24;
$L__BB3_2:
	ret;

}
	// .globl	_Z15lint3d_bell_gpuiiiiiiiiiPfS_PiS0_S0_S_S_S_S_S_S_S_S_S_
.visible .entry _Z15lint3d_bell_gpuiiiiiiiiiPfS_PiS0_S0_S_S_S_S_S_S_S_S_S_(
	.param .u32 _Z15lint3d_bell_gpuiiiiiiiiiPfS_PiS0_S0_S_S_S_S_S_S_S_S_S__param_0,
	.param .u32 _Z15lint3d_bell_gpuiiiiiiiiiPfS_PiS0_S0_S_S_S_S_S_S_S_S_S__param_1,
	.param .u32 _Z15lint3d_bell_gpuiiiiiiiiiPfS_PiS0_S0_S_S_S_S_S_S_S_S_S__param_2,
	.param .u32 _Z15lint3d_bell_gpuiiiiiiiiiPfS_PiS0_S0_S_S_S_S_S_S_S_S_S__param_3,
	.param .u32 _Z15lint3d_bell_gpuiiiiiiiiiPfS_PiS0_S0_S_S_S_S_S_S_S_S_S__param_4,
	.param .u32 _Z15lint3d_bell_gpuiiiiiiiiiPfS_PiS0_S0_S_S_S_S_S_S_S_S_S__param_5,
	.param .u32 _Z15lint3d_bell_gpuiiiiiiiiiPfS_PiS0_S0_S_S_S_S_S_S_S_S_S__param_6,
	.param .u32 _Z15lint3d_bell_gpuiiiiiiiiiPfS_PiS0_S0_S_S_S_S_S_S_S_S_S__param_7,
	.param .u32 _Z15lint3d_bell_gpuiiiiiiiiiPfS_PiS0_S0_S_S_S_S_S_S_S_S_S__param_8,
	.param .u64 .ptr .align 1 _Z15lint3d_bell_gpuiiiiiiiiiPfS_PiS0_S0_S_S_S_S_S_S_S_S_S__param_9,
	.param .u64 .ptr .align 1 _Z15lint3d_bell_gpuiiiiiiiiiPfS_PiS0_S0_S_S_S_S_S_S_S_S_S__param_10,
	.param .u64 .ptr .align 1 _Z15lint3d_bell_gpuiiiiiiiiiPfS_PiS0_S0_S_S_S_S_S_S_S_S_S__param_11,
	.param .u64 .ptr .align 1 _Z15lint3d_bell_gpuiiiiiiiiiPfS_PiS0_S0_S_S_S_S_S_S_S_S_S__param_12,
	.param .u64 .ptr .align 1 _Z15lint3d_bell_gpuiiiiiiiiiPfS_PiS0_S0_S_S_S_S_S_S_S_S_S__param_13,
	.param .u64 .ptr .align 1 _Z15lint3d_bell_gpuiiiiiiiiiPfS_PiS0_S0_S_S_S_S_S_S_S_S_S__param_14,
	.param .u64 .ptr .align 1 _Z15lint3d_bell_gpuiiiiiiiiiPfS_PiS0_S0_S_S_S_S_S_S_S_S_S__param_15,
	.param .u64 .ptr .align 1 _Z15lint3d_bell_gpuiiiiiiiiiPfS_PiS0_S0_S_S_S_S_S_S_S_S_S__param_16,
	.param .u64 .ptr .align 1 _Z15lint3d_bell_gpuiiiiiiiiiPfS_PiS0_S0_S_S_S_S_S_S_S_S_S__param_17,
	.param .u64 .ptr .align 1 _Z15lint3d_bell_gpuiiiiiiiiiPfS_PiS0_S0_S_S_S_S_S_S_S_S_S__param_18,
	.param .u64 .ptr .align 1 _Z15lint3d_bell_gpuiiiiiiiiiPfS_PiS0_S0_S_S_S_S_S_S_S_S_S__param_19,
	.param .u64 .ptr .align 1 _Z15lint3d_bell_gpuiiiiiiiiiPfS_PiS0_S0_S_S_S_S_S_S_S_S_S__param_20,
	.param .u64 .ptr .align 1 _Z15lint3d_bell_gpuiiiiiiiiiPfS_PiS0_S0_S_S_S_S_S_S_S_S_S__param_21,
	.param .u64 .ptr .align 1 _Z15lint3d_bell_gpuiiiiiiiiiPfS_PiS0_S0_S_S_S_S_S_S_S_S_S__param_22
)
{
	.reg .pred 	%p<24>;
	.reg .b32 	%r<405>;
	.reg .b32 	%f<163>;
	.reg .b64 	%rd<143>;

	ld.param.u32 	%r61, [_Z15lint3d_bell_gpuiiiiiiiiiPfS_PiS0_S0_S_S_S_S_S_S_S_S_S__param_0];
	ld.param.u32 	%r66, [_Z15lint3d_bell_gpuiiiiiiiiiPfS_PiS0_S0_S_S_S_S_S_S_S_S_S__param_1];
	ld.param.u32 	%r67, [_Z15lint3d_bell_gpuiiiiiiiiiPfS_PiS0_S0_S_S_S_S_S_S_S_S_S__param_2];
	ld.param.u32 	%r68, [_Z15lint3d_bell_gpuiiiiiiiiiPfS_PiS0_S0_S_S_S_S_S_S_S_S_S__param_3];
	ld.param.u32 	%r69, [_Z15lint3d_bell_gpuiiiiiiiiiPfS_PiS0_S0_S_S_S_S_S_S_S_S_S__param_4];
	ld.param.u32 	%r62, [_Z15lint3d_bell_gpuiiiiiiiiiPfS_PiS0_S0_S_S_S_S_S_S_S_S_S__param_5];
	ld.param.u32 	%r63, [_Z15lint3d_bell_gpuiiiiiiiiiPfS_PiS0_S0_S_S_S_S_S_S_S_S_S__param_6];
	ld.param.u32 	%r64, [_Z15lint3d_bell_gpuiiiiiiiiiPfS_PiS0_S0_S_S_S_S_S_S_S_S_S__param_7];
	ld.param.u32 	%r65, [_Z15lint3d_bell_gpuiiiiiiiiiPfS_PiS0_S0_S_S_S_S_S_S_S_S_S__param_8];
	ld.param.u64 	%rd23, [_Z15lint3d_bell_gpuiiiiiiiiiPfS_PiS0_S0_S_S_S_S_S_S_S_S_S__param_9];
	ld.param.u64 	%rd24, [_Z15lint3d_bell_gpuiiiiiiiiiPfS_PiS0_S0_S_S_S_S_S_S_S_S_S__param_10];
	ld.param.u64 	%rd25, [_Z15lint3d_bell_gpuiiiiiiiiiPfS_PiS0_S0_S_S_S_S_S_S_S_S_S__param_11];
	ld.param.u64 	%rd26, [_Z15lint3d_bell_gpuiiiiiiiiiPfS_PiS0_S0_S_S_S_S_S_S_S_S_S__param_12];
	ld.param.u64 	%rd27, [_Z15lint3d_bell_gpuiiiiiiiiiPfS_PiS0_S0_S_S_S_S_S_S_S_S_S__param_13];
	ld.param.u64 	%rd28, [_Z15lint3d_bell_gpuiiiiiiiiiPfS_PiS0_S0_S_S_S_S_S_S_S_S_S__param_14];
	cvta.to.global.u64 	%rd1, %rd23;
	cvta.to.global.u64 	%rd29, %rd26;
	cvta.to.global.u64 	%rd30, %rd25;
	cvta.to.global.u64 	%rd2, %rd24;
	cvta.to.global.u64 	%rd31, %rd28;
	cvta.to.global.u64 	%rd32, %rd27;
	mov.u32 	%r1, %tid.x;
	mov.u32 	%r2, %tid.y;
	mov.u32 	%r3, %ctaid.x;
	setp.eq.s32 	%p1, %r61, 0;
	selp.b32 	%r4, 0, 4, %p1;
	mul.wide.u32 	%rd33, %r3, 4;
	add.s64 	%rd3, %rd32, %rd33;
	ld.global.u32 	%r399, [%rd3];
	sub.s32 	%r6, %r2, %r62;
	add.s32 	%r7, %r6, %r399;
	mul.lo.s32 	%r8, %r64, %r61;
	setp.lt.s32 	%p2, %r7, %r8;
	mad.lo.s32 	%r70, %r67, %r66, %r69;
	mad.lo.s32 	%r71, %r70, %r68, %r3;
	mul.wide.s32 	%rd34, %r71, 4;
	add.s64 	%rd4, %rd31, %rd34;
	add.s64 	%rd5, %rd30, %rd33;
	add.s64 	%rd6, %rd29, %rd33;
	@%p2 bra 	$L__BB4_7;
	add.s32 	%r72, %r8, %r64;
	setp.ge.s32 	%p3, %r7, %r72;
	setp.lt.s32 	%p4, %r62, 0;
	or.pred  	%p5, %p3, %p4;
	@%p5 bra 	$L__BB4_7;
	ld.param.u64 	%rd138, [_Z15lint3d_bell_gpuiiiiiiiiiPfS_PiS0_S0_S_S_S_S_S_S_S_S_S__param_18];
	ld.param.u64 	%rd137, [_Z15lint3d_bell_gpuiiiiiiiiiPfS_PiS0_S0_S_S_S_S_S_S_S_S_S__param_17];
	ld.param.u64 	%rd136, [_Z15lint3d_bell_gpuiiiiiiiiiPfS_PiS0_S0_S_S_S_S_S_S_S_S_S__param_16];
	ld.param.u64 	%rd135, [_Z15lint3d_bell_gpuiiiiiiiiiPfS_PiS0_S0_S_S_S_S_S_S_S_S_S__param_15];
	shl.b32 	%r9, %r62, 1;
	or.b32  	%r10, %r9, 1;
	cvta.to.global.u64 	%rd35, %rd135;
	add.s64 	%rd7, %rd35, %rd33;
	cvta.to.global.u64 	%rd37, %rd136;
	add.s64 	%rd8, %rd37, %rd33;
	cvta.to.global.u64 	%rd38, %rd137;
	add.s64 	%rd9, %rd38, %rd33;
	cvta.to.global.u64 	%rd39, %rd138;
	add.s64 	%rd10, %rd39, %rd33;
	add.s32 	%r74, %r8, %r62;
	add.s32 	%r75, %r4, %r2;
	sub.s32 	%r11, %r75, %r74;
	sub.s32 	%r76, %r1, %r62;
	add.s32 	%r12, %r76, 1;
	setp.lt.s32 	%p6, %r9, 1;
	mov.b32 	%r394, 0;
	@%p6 bra 	$L__BB4_6;
	shl.b32 	%r77, %r62, 1;
	neg.s32 	%r392, %r77;
	sub.s32 	%r391, 1, %r62;
	mul.lo.s32 	%r78, %r10, %r10;
	mad.lo.s32 	%r390, %r2, %r78, %r1;
$L__BB4_4:
	ld.global.f32 	%f1, [%rd4];
	mul.wide.s32 	%rd40, %r390, 4;
	add.s64 	%rd41, %rd2, %rd40;
	ld.global.f32 	%f2, [%rd41];
	mul.f32 	%f3, %f1, %f2;
	ld.global.f32 	%f4, [%rd7];
	neg.f32 	%f5, %f4;
	mul.f32 	%f6, %f3, %f5;
	ld.global.f32 	%f7, [%rd8];
	neg.f32 	%f8, %f7;
	mul.f32 	%f9, %f3, %f8;
	ld.global.f32 	%f10, [%rd9];
	neg.f32 	%f11, %f10;
	mul.f32 	%f12, %f3, %f11;
	ld.global.f32 	%f13, [%rd10];
	neg.f32 	%f14, %f13;
	mul.f32 	%f15, %f3, %f14;
	ld.global.u32 	%r79, [%rd3];
	add.s32 	%r80, %r11, %r79;
	ld.global.u32 	%r81, [%rd5];
	ld.global.u32 	%r82, [%rd6];
	mad.lo.s32 	%r83, %r80, %r65, %r82;
	add.s32 	%r84, %r391, %r83;
	add.s32 	%r85, %r84, -1;
	sub.s32 	%r86, %r1, %r62;
	add.s32 	%r87, %r86, %r81;
	mad.lo.s32 	%r88, %r85, %r63, %r87;
	mul.wide.s32 	%rd42, %r88, 4;
	add.s64 	%rd43, %rd1, %rd42;
	atom.global.add.f32 	%f16, [%rd43], %f6;
	ld.global.u32 	%r89, [%rd3];
	add.s32 	%r90, %r11, %r89;
	ld.global.u32 	%r91, [%rd5];
	ld.global.u32 	%r92, [%rd6];
	mad.lo.s32 	%r93, %r90, %r65, %r92;
	add.s32 	%r94, %r391, %r93;
	add.s32 	%r95, %r86, %r91;
	mad.lo.s32 	%r96, %r94, %r63, %r95;
	mul.wide.s32 	%rd44, %r96, 4;
	add.s64 	%rd45, %rd1, %rd44;
	atom.global.add.f32 	%f17, [%rd45], %f9;
	ld.global.u32 	%r97, [%rd3];
	add.s32 	%r98, %r11, %r97;
	ld.global.u32 	%r99, [%rd5];
	ld.global.u32 	%r100, [%rd6];
	mad.lo.s32 	%r101, %r98, %r65, %r100;
	add.s32 	%r102, %r391, %r101;
	add.s32 	%r103, %r102, -1;
	add.s32 	%r104, %r12, %r99;
	mad.lo.s32 	%r105, %r103, %r63, %r104;
	mul.wide.s32 	%rd46, %r105, 4;
	add.s64 	%rd47, %rd1, %rd46;
	atom.global.add.f32 	%f18, [%rd47], %f12;
	ld.global.u32 	%r106, [%rd3];
	add.s32 	%r107, %r11, %r106;
	ld.global.u32 	%r108, [%rd5];
	ld.global.u32 	%r109, [%rd6];
	mad.lo.s32 	%r110, %r107, %r65, %r109;
	add.s32 	%r111, %r391, %r110;
	add.s32 	%r112, %r12, %r108;
	mad.lo.s32 	%r113, %r111, %r63, %r112;
	mul.wide.s32 	%rd48, %r113, 4;
	add.s64 	%rd49, %rd1, %rd48;
	atom.global.add.f32 	%f19, [%rd49], %f15;
	ld.global.f32 	%f20, [%rd4];
	add.s32 	%r114, %r9, 1;
	mul.wide.u32 	%rd50, %r114, 4;
	add.s64 	%rd51, %rd41, %rd50;
	ld.global.f32 	%f21, [%rd51];
	mul.f32 	%f22, %f20, %f21;
	ld.global.f32 	%f23, [%rd7];
	neg.f32 	%f24, %f23;
	mul.f32 	%f25, %f22, %f24;
	ld.global.f32 	%f26, [%rd8];
	neg.f32 	%f27, %f26;
	mul.f32 	%f28, %f22, %f27;
	ld.global.f32 	%f29, [%rd9];
	neg.f32 	%f30, %f29;
	mul.f32 	%f31, %f22, %f30;
	ld.global.f32 	%f32, [%rd10];
	neg.f32 	%f33, %f32;
	mul.f32 	%f34, %f22, %f33;
	ld.global.u32 	%r115, [%rd3];
	add.s32 	%r116, %r11, %r115;
	ld.global.u32 	%r117, [%rd5];
	ld.global.u32 	%r118, [%rd6];
	mad.lo.s32 	%r119, %r116, %r65, %r118;
	add.s32 	%r120, %r391, %r119;
	add.s32 	%r121, %r86, %r117;
	mad.lo.s32 	%r122, %r120, %r63, %r121;
	mul.wide.s32 	%rd52, %r122, 4;
	add.s64 	%rd53, %rd1, %rd52;
	atom.global.add.f32 	%f35, [%rd53], %f25;
	ld.global.u32 	%r123, [%rd3];
	add.s32 	%r124, %r11, %r123;
	ld.global.u32 	%r125, [%rd5];
	ld.global.u32 	%r126, [%rd6];
	mad.lo.s32 	%r127, %r124, %r65, %r126;
	add.s32 	%r128, %r391, %r127;
	mad.lo.s32 	%r129, %r63, %r128, %r63;
	add.s32 	%r130, %r86, %r125;
	add.s32 	%r131, %r130, %r129;
	mul.wide.s32 	%rd54, %r131, 4;
	add.s64 	%rd55, %rd1, %rd54;
	atom.global.add.f32 	%f36, [%rd55], %f28;
	ld.global.u32 	%r132, [%rd3];
	add.s32 	%r133, %r11, %r132;
	ld.global.u32 	%r134, [%rd5];
	ld.global.u32 	%r135, [%rd6];
	mad.lo.s32 	%r136, %r133, %r65, %r135;
	add.s32 	%r137, %r391, %r136;
	add.s32 	%r138, %r12, %r134;
	mad.lo.s32 	%r139, %r137, %r63, %r138;
	mul.wide.s32 	%rd56, %r139, 4;
	add.s64 	%rd57, %rd1, %rd56;
	atom.global.add.f32 	%f37, [%rd57], %f31;
	ld.global.u32 	%r140, [%rd3];
	add.s32 	%r141, %r11, %r140;
	ld.global.u32 	%r142, [%rd5];
	ld.global.u32 	%r143, [%rd6];
	mad.lo.s32 	%r144, %r141, %r65, %r143;
	add.s32 	%r145, %r391, %r144;
	mad.lo.s32 	%r146, %r63, %r145, %r63;
	add.s32 	%r147, %r12, %r142;
	add.s32 	%r148, %r147, %r146;
	mul.wide.s32 	%rd58, %r148, 4;
	add.s64 	%rd59, %rd1, %rd58;
	atom.global.add.f32 	%f38, [%rd59], %f34;
	add.s32 	%r392, %r392, 2;
	add.s32 	%r391, %r391, 2;
	shl.b32 	%r149, %r62, 2;
	add.s32 	%r150, %r149, %r390;
	add.s32 	%r390, %r150, 2;
	setp.ne.s32 	%p7, %r392, 0;
	@%p7 bra 	$L__BB4_4;
	ld.global.u32 	%r399, [%rd3];
	mov.u32 	%r394, %r9;
$L__BB4_6:
	ld.global.f32 	%f39, [%rd4];
	shl.b32 	%r151, %r62, 1;
	mad.lo.s32 	%r152, %r2, %r151, %r2;
	add.s32 	%r153, %r394, %r152;
	mad.lo.s32 	%r154, %r153, %r151, %r153;
	add.s32 	%r155, %r154, %r1;
	mul.wide.s32 	%rd60, %r155, 4;
	add.s64 	%rd61, %rd2, %rd60;
	ld.global.f32 	%f40, [%rd61];
	mul.f32 	%f41, %f39, %f40;
	ld.global.f32 	%f42, [%rd7];
	neg.f32 	%f43, %f42;
	mul.f32 	%f44, %f41, %f43;
	ld.global.f32 	%f45, [%rd8];
	neg.f32 	%f46, %f45;
	mul.f32 	%f47, %f41, %f46;
	ld.global.f32 	%f48, [%rd9];
	neg.f32 	%f49, %f48;
	mul.f32 	%f50, %f41, %f49;
	ld.global.f32 	%f51, [%rd10];
	neg.f32 	%f52, %f51;
	mul.f32 	%f53, %f41, %f52;
	add.s32 	%r156, %r11, %r399;
	ld.global.u32 	%r157, [%rd5];
	ld.global.u32 	%r158, [%rd6];
	sub.s32 	%r159, %r394, %r62;
	add.s32 	%r160, %r159, %r158;
	mad.lo.s32 	%r161, %r156, %r65, %r160;
	sub.s32 	%r162, %r1, %r62;
	add.s32 	%r163, %r162, %r157;
	mad.lo.s32 	%r164, %r161, %r63, %r163;
	mul.wide.s32 	%rd62, %r164, 4;
	add.s64 	%rd63, %rd1, %rd62;
	atom.global.add.f32 	%f54, [%rd63], %f44;
	ld.global.u32 	%r165, [%rd3];
	add.s32 	%r166, %r11, %r165;
	ld.global.u32 	%r167, [%rd5];
	ld.global.u32 	%r168, [%rd6];
	add.s32 	%r169, %r159, 1;
	add.s32 	%r170, %r169, %r168;
	mad.lo.s32 	%r171, %r166, %r65, %r170;
	add.s32 	%r172, %r162, %r167;
	mad.lo.s32 	%r173, %r171, %r63, %r172;
	mul.wide.s32 	%rd64, %r173, 4;
	add.s64 	%rd65, %rd1, %rd64;
	atom.global.add.f32 	%f55, [%rd65], %f47;
	ld.global.u32 	%r174, [%rd3];
	add.s32 	%r175, %r11, %r174;
	ld.global.u32 	%r176, [%rd5];
	ld.global.u32 	%r177, [%rd6];
	add.s32 	%r178, %r159, %r177;
	mad.lo.s32 	%r179, %r175, %r65, %r178;
	add.s32 	%r180, %r12, %r176;
	mad.lo.s32 	%r181, %r179, %r63, %r180;
	mul.wide.s32 	%rd66, %r181, 4;
	add.s64 	%rd67, %rd1, %rd66;
	atom.global.add.f32 	%f56, [%rd67], %f50;
	ld.global.u32 	%r182, [%rd3];
	add.s32 	%r183, %r11, %r182;
	ld.global.u32 	%r184, [%rd5];
	ld.global.u32 	%r185, [%rd6];
	add.s32 	%r186, %r169, %r185;
	mad.lo.s32 	%r187, %r183, %r65, %r186;
	add.s32 	%r188, %r12, %r184;
	mad.lo.s32 	%r189, %r187, %r63, %r188;
	mul.wide.s32 	%rd68, %r189, 4;
	add.s64 	%rd69, %rd1, %rd68;
	atom.global.add.f32 	%f57, [%rd69], %f53;
	ld.global.u32 	%r399, [%rd3];
$L__BB4_7:
	ld.param.u64 	%rd142, [_Z15lint3d_bell_gpuiiiiiiiiiPfS_PiS0_S0_S_S_S_S_S_S_S_S_S__param_22];
	ld.param.u64 	%rd141, [_Z15lint3d_bell_gpuiiiiiiiiiPfS_PiS0_S0_S_S_S_S_S_S_S_S_S__param_21];
	ld.param.u64 	%rd140, [_Z15lint3d_bell_gpuiiiiiiiiiPfS_PiS0_S0_S_S_S_S_S_S_S_S_S__param_20];
	ld.param.u64 	%rd139, [_Z15lint3d_bell_gpuiiiiiiiiiPfS_PiS0_S0_S_S_S_S_S_S_S_S_S__param_19];
	add.s32 	%r27, %r6, %r399;
	setp.lt.s32 	%p8, %r27, %r8;
	cvta.to.global.u64 	%rd70, %rd139;
	mul.wide.u32 	%rd71, %r3, 4;
	add.s64 	%rd11, %rd70, %rd71;
	cvta.to.global.u64 	%rd72, %rd140;
	add.s64 	%rd12, %rd72, %rd71;
	cvta.to.global.u64 	%rd73, %rd141;
	add.s64 	%rd13, %rd73, %rd71;
	cvta.to.global.u64 	%rd74, %rd142;
	add.s64 	%rd14, %rd74, %rd71;
	@%p8 bra 	$L__BB4_14;
	add.s32 	%r190, %r27, 1;
	add.s32 	%r191, %r8, %r64;
	setp.ge.s32 	%p9, %r190, %r191;
	setp.lt.s32 	%p10, %r62, 0;
	or.pred  	%p11, %p9, %p10;
	@%p11 bra 	$L__BB4_14;
	setp.eq.s32 	%p12, %r61, 0;
	selp.b32 	%r193, 0, 4, %p12;
	add.s32 	%r194, %r2, %r193;
	shl.b32 	%r28, %r62, 1;
	or.b32  	%r29, %r28, 1;
	add.s32 	%r195, %r8, %r62;
	sub.s32 	%r196, %r194, %r195;
	add.s32 	%r30, %r196, 1;
	sub.s32 	%r197, %r1, %r62;
	add.s32 	%r31, %r197, 1;
	setp.lt.s32 	%p13, %r28, 1;
	mov.b32 	%r400, 0;
	@%p13 bra 	$L__BB4_13;
	shl.b32 	%r198, %r62, 1;
	neg.s32 	%r398, %r198;
	sub.s32 	%r397, 1, %r62;
	mul.lo.s32 	%r199, %r29, %r29;
	mad.lo.s32 	%r396, %r2, %r199, %r1;
$L__BB4_11:
	ld.global.f32 	%f58, [%rd4];
	mul.wide.s32 	%rd75, %r396, 4;
	add.s64 	%rd76, %rd2, %rd75;
	ld.global.f32 	%f59, [%rd76];
	mul.f32 	%f60, %f58, %f59;
	ld.global.f32 	%f61, [%rd11];
	neg.f32 	%f62, %f61;
	mul.f32 	%f63, %f60, %f62;
	ld.global.f32 	%f64, [%rd12];
	neg.f32 	%f65, %f64;
	mul.f32 	%f66, %f60, %f65;
	ld.global.f32 	%f67, [%rd13];
	neg.f32 	%f68, %f67;
	mul.f32 	%f69, %f60, %f68;
	ld.global.f32 	%f70, [%rd14];
	neg.f32 	%f71, %f70;
	mul.f32 	%f72, %f60, %f71;
	ld.global.u32 	%r200, [%rd3];
	add.s32 	%r201, %r30, %r200;
	ld.global.u32 	%r202, [%rd5];
	ld.global.u32 	%r203, [%rd6];
	mad.lo.s32 	%r204, %r201, %r65, %r203;
	add.s32 	%r205, %r397, %r204;
	add.s32 	%r206, %r205, -1;
	sub.s32 	%r207, %r1, %r62;
	add.s32 	%r208, %r207, %r202;
	mad.lo.s32 	%r209, %r206, %r63, %r208;
	mul.wide.s32 	%rd77, %r209, 4;
	add.s64 	%rd78, %rd1, %rd77;
	atom.global.add.f32 	%f73, [%rd78], %f63;
	ld.global.u32 	%r210, [%rd3];
	add.s32 	%r211, %r30, %r210;
	ld.global.u32 	%r212, [%rd5];
	ld.global.u32 	%r213, [%rd6];
	mad.lo.s32 	%r214, %r211, %r65, %r213;
	add.s32 	%r215, %r397, %r214;
	add.s32 	%r216, %r207, %r212;
	mad.lo.s32 	%r217, %r215, %r63, %r216;
	mul.wide.s32 	%rd79, %r217, 4;
	add.s64 	%rd80, %rd1, %rd79;
	atom.global.add.f32 	%f74, [%rd80], %f66;
	ld.global.u32 	%r218, [%rd3];
	add.s32 	%r219, %r30, %r218;
	ld.global.u32 	%r220, [%rd5];
	ld.global.u32 	%r221, [%rd6];
	mad.lo.s32 	%r222, %r219, %r65, %r221;
	add.s32 	%r223, %r397, %r222;
	add.s32 	%r224, %r223, -1;
	add.s32 	%r225, %r31, %r220;
	mad.lo.s32 	%r226, %r224, %r63, %r225;
	mul.wide.s32 	%rd81, %r226, 4;
	add.s64 	%rd82, %rd1, %rd81;
	atom.global.add.f32 	%f75, [%rd82], %f69;
	ld.global.u32 	%r227, [%rd3];
	add.s32 	%r228, %r30, %r227;
	ld.global.u32 	%r229, [%rd5];
	ld.global.u32 	%r230, [%rd6];
	mad.lo.s32 	%r231, %r228, %r65, %r230;
	add.s32 	%r232, %r397, %r231;
	add.s32 	%r233, %r31, %r229;
	mad.lo.s32 	%r234, %r232, %r63, %r233;
	mul.wide.s32 	%rd83, %r234, 4;
	add.s64 	%rd84, %rd1, %rd83;
	atom.global.add.f32 	%f76, [%rd84], %f72;
	ld.global.f32 	%f77, [%rd4];
	add.s32 	%r235, %r28, 1;
	mul.wide.u32 	%rd85, %r235, 4;
	add.s64 	%rd86, %rd76, %rd85;
	ld.global.f32 	%f78, [%rd86];
	mul.f32 	%f79, %f77, %f78;
	ld.global.f32 	%f80, [%rd11];
	neg.f32 	%f81, %f80;
	mul.f32 	%f82, %f79, %f81;
	ld.global.f32 	%f83, [%rd12];
	neg.f32 	%f84, %f83;
	mul.f32 	%f85, %f79, %f84;
	ld.global.f32 	%f86, [%rd13];
	neg.f32 	%f87, %f86;
	mul.f32 	%f88, %f79, %f87;
	ld.global.f32 	%f89, [%rd14];
	neg.f32 	%f90, %f89;
	mul.f32 	%f91, %f79, %f90;
	ld.global.u32 	%r236, [%rd3];
	add.s32 	%r237, %r30, %r236;
	ld.global.u32 	%r238, [%rd5];
	ld.global.u32 	%r239, [%rd6];
	mad.lo.s32 	%r240, %r237, %r65, %r239;
	add.s32 	%r241, %r397, %r240;
	add.s32 	%r242, %r207, %r238;
	mad.lo.s32 	%r243, %r241, %r63, %r242;
	mul.wide.s32 	%rd87, %r243, 4;
	add.s64 	%rd88, %rd1, %rd87;
	atom.global.add.f32 	%f92, [%rd88], %f82;
	ld.global.u32 	%r244, [%rd3];
	add.s32 	%r245, %r30, %r244;
	ld.global.u32 	%r246, [%rd5];
	ld.global.u32 	%r247, [%rd6];
	mad.lo.s32 	%r248, %r245, %r65, %r247;
	add.s32 	%r249, %r397, %r248;
	mad.lo.s32 	%r250, %r63, %r249, %r63;
	add.s32 	%r251, %r207, %r246;
	add.s32 	%r252, %r251, %r250;
	mul.wide.s32 	%rd89, %r252, 4;
	add.s64 	%rd90, %rd1, %rd89;
	atom.global.add.f32 	%f93, [%rd90], %f85;
	ld.global.u32 	%r253, [%rd3];
	add.s32 	%r254, %r30, %r253;
	ld.global.u32 	%r255, [%rd5];
	ld.global.u32 	%r256, [%rd6];
	mad.lo.s32 	%r257, %r254, %r65, %r256;
	add.s32 	%r258, %r397, %r257;
	add.s32 	%r259, %r31, %r255;
	mad.lo.s32 	%r260, %r258, %r63, %r259;
	mul.wide.s32 	%rd91, %r260, 4;
	add.s64 	%rd92, %rd1, %rd91;
	atom.global.add.f32 	%f94, [%rd92], %f88;
	ld.global.u32 	%r261, [%rd3];
	add.s32 	%r262, %r30, %r261;
	ld.global.u32 	%r263, [%rd5];
	ld.global.u32 	%r264, [%rd6];
	mad.lo.s32 	%r265, %r262, %r65, %r264;
	add.s32 	%r266, %r397, %r265;
	mad.lo.s32 	%r267, %r63, %r266, %r63;
	add.s32 	%r268, %r31, %r263;
	add.s32 	%r269, %r268, %r267;
	mul.wide.s32 	%rd93, %r269, 4;
	add.s64 	%rd94, %rd1, %rd93;
	atom.global.add.f32 	%f95, [%rd94], %f91;
	add.s32 	%r398, %r398, 2;
	add.s32 	%r397, %r397, 2;
	shl.b32 	%r270, %r62, 2;
	add.s32 	%r271, %r270, %r396;
	add.s32 	%r396, %r271, 2;
	setp.ne.s32 	%p14, %r398, 0;
	@%p14 bra 	$L__BB4_11;
	ld.global.u32 	%r399, [%rd3];
	mov.u32 	%r400, %r28;
$L__BB4_13:
	ld.global.f32 	%f96, [%rd4];
	shl.b32 	%r272, %r62, 1;
	mad.lo.s32 	%r273, %r2, %r272, %r2;
	add.s32 	%r274, %r400, %r273;
	mad.lo.s32 	%r275, %r274, %r272, %r274;
	add.s32 	%r276, %r275, %r1;
	mul.wide.s32 	%rd95, %r276, 4;
	add.s64 	%rd96, %rd2, %rd95;
	ld.global.f32 	%f97, [%rd96];
	mul.f32 	%f98, %f96, %f97;
	ld.global.f32 	%f99, [%rd11];
	neg.f32 	%f100, %f99;
	mul.f32 	%f101, %f98, %f100;
	ld.global.f32 	%f102, [%rd12];
	neg.f32 	%f103, %f102;
	mul.f32 	%f104, %f98, %f103;
	ld.global.f32 	%f105, [%rd13];
	neg.f32 	%f106, %f105;
	mul.f32 	%f107, %f98, %f106;
	ld.global.f32 	%f108, [%rd14];
	neg.f32 	%f109, %f108;
	mul.f32 	%f110, %f98, %f109;
	add.s32 	%r277, %r30, %r399;
	ld.global.u32 	%r278, [%rd5];
	ld.global.u32 	%r279, [%rd6];
	sub.s32 	%r280, %r400, %r62;
	add.s32 	%r281, %r280, %r279;
	mad.lo.s32 	%r282, %r277, %r65, %r281;
	sub.s32 	%r283, %r1, %r62;
	add.s32 	%r284, %r283, %r278;
	mad.lo.s32 	%r285, %r282, %r63, %r284;
	mul.wide.s32 	%rd97, %r285, 4;
	add.s64 	%rd98, %rd1, %rd97;
	atom.global.add.f32 	%f111, [%rd98], %f101;
	ld.global.u32 	%r286, [%rd3];
	add.s32 	%r287, %r30, %r286;
	ld.global.u32 	%r288, [%rd5];
	ld.global.u32 	%r289, [%rd6];
	add.s32 	%r290, %r280, 1;
	add.s32 	%r291, %r290, %r289;
	mad.lo.s32 	%r292, %r287, %r65, %r291;
	add.s32 	%r293, %r283, %r288;
	mad.lo.s32 	%r294, %r292, %r63, %r293;
	mul.wide.s32 	%rd99, %r294, 4;
	add.s64 	%rd100, %rd1, %rd99;
	atom.global.add.f32 	%f112, [%rd100], %f104;
	ld.global.u32 	%r295, [%rd3];
	add.s32 	%r296, %r30, %r295;
	ld.global.u32 	%r297, [%rd5];
	ld.global.u32 	%r298, [%rd6];
	add.s32 	%r299, %r280, %r298;
	mad.lo.s32 	%r300, %r296, %r65, %r299;
	add.s32 	%r301, %r31, %r297;
	mad.lo.s32 	%r302, %r300, %r63, %r301;
	mul.wide.s32 	%rd101, %r302, 4;
	add.s64 	%rd102, %rd1, %rd101;
	atom.global.add.f32 	%f113, [%rd102], %f107;
	ld.global.u32 	%r303, [%rd3];
	add.s32 	%r304, %r30, %r303;
	ld.global.u32 	%r305, [%rd5];
	ld.global.u32 	%r306, [%rd6];
	add.s32 	%r307, %r290, %r306;
	mad.lo.s32 	%r308, %r304, %r65, %r307;
	add.s32 	%r309, %r31, %r305;
	mad.lo.s32 	%r310, %r308, %r63, %r309;
	mul.wide.s32 	%rd103, %r310, 4;
	add.s64 	%rd104, %rd1, %rd103;
	atom.global.add.f32 	%f114, [%rd104], %f110;
$L__BB4_14:
	setp.eq.s32 	%p15, %r61, 0;
	@%p15 bra 	$L__BB4_21;
	ld.global.u32 	%r311, [%rd3];
	sub.s32 	%r312, %r311, %r62;
	setp.ge.s32 	%p16, %r312, %r8;
	add.s32 	%r313, %r311, %r62;
	setp.lt.s32 	%p17, %r313, %r8;
	or.pred  	%p18, %p16, %p17;
	@%p18 bra 	$L__BB4_21;
	add.s32 	%r314, %r6, %r311;
	setp.ne.s32 	%p19, %r314, %r8;
	setp.lt.s32 	%p20, %r62, 0;
	or.pred  	%p21, %p19, %p20;
	@%p21 bra 	$L__BB4_21;
	shl.b32 	%r45, %r62, 1;
	add.s32 	%r46, %r2, -1;
	or.b32  	%r47, %r45, 1;
	mul.lo.s32 	%r316, %r63, %r65;
	shl.b32 	%r317, %r316, 2;
	sub.s32 	%r318, %r1, %r62;
	add.s32 	%r48, %r318, %r317;
	add.s32 	%r49, %r48, 1;
	setp.lt.s32 	%p22, %r45, 1;
	mov.b32 	%r404, 0;
	@%p22 bra 	$L__BB4_20;
	shl.b32 	%r319, %r62, 1;
	neg.s32 	%r403, %r319;
	sub.s32 	%r402, 1, %r62;
	mul.lo.s32 	%r320, %r47, %r47;
	mad.lo.s32 	%r401, %r46, %r320, %r1;
	shl.b32 	%r321, %r62, 2;
	or.b32  	%r53, %r321, 2;
	mul.wide.u32 	%rd115, %r47, 4;
$L__BB4_19:
	ld.global.f32 	%f115, [%rd4];
	mul.wide.s32 	%rd105, %r401, 4;
	add.s64 	%rd106, %rd2, %rd105;
	ld.global.f32 	%f116, [%rd106];
	neg.f32 	%f117, %f116;
	mul.f32 	%f118, %f115, %f117;
	ld.global.f32 	%f119, [%rd11];
	mul.f32 	%f120, %f119, %f118;
	ld.global.f32 	%f121, [%rd13];
	mul.f32 	%f122, %f118, %f121;
	ld.global.f32 	%f123, [%rd12];
	mul.f32 	%f124, %f118, %f123;
	ld.global.f32 	%f125, [%rd14];
	mul.f32 	%f126, %f118, %f125;
	ld.global.u32 	%r322, [%rd5];
	ld.global.u32 	%r323, [%rd6];
	add.s32 	%r324, %r402, %r323;
	add.s32 	%r325, %r324, -1;
	add.s32 	%r326, %r48, %r322;
	mad.lo.s32 	%r327, %r325, %r63, %r326;
	mul.wide.s32 	%rd107, %r327, 4;
	add.s64 	%rd108, %rd1, %rd107;
	atom.global.add.f32 	%f127, [%rd108], %f120;
	ld.global.u32 	%r328, [%rd5];
	ld.global.u32 	%r329, [%rd6];
	add.s32 	%r330, %r402, %r329;
	add.s32 	%r331, %r48, %r328;
	mad.lo.s32 	%r332, %r330, %r63, %r331;
	mul.wide.s32 	%rd109, %r332, 4;
	add.s64 	%rd110, %rd1, %rd109;
	atom.global.add.f32 	%f128, [%rd110], %f124;
	ld.global.u32 	%r333, [%rd5];
	ld.global.u32 	%r334, [%rd6];
	add.s32 	%r335, %r402, %r334;
	add.s32 	%r336, %r335, -1;
	add.s32 	%r337, %r49, %r333;
	mad.lo.s32 	%r338, %r336, %r63, %r337;
	mul.wide.s32 	%rd111, %r338, 4;
	add.s64 	%rd112, %rd1, %rd111;
	atom.global.add.f32 	%f129, [%rd112], %f122;
	ld.global.u32 	%r339, [%rd5];
	ld.global.u32 	%r340, [%rd6];
	add.s32 	%r341, %r402, %r340;
	add.s32 	%r342, %r49, %r339;
	mad.lo.s32 	%r343, %r341, %r63, %r342;
	mul.wide.s32 	%rd113, %r343, 4;
	add.s64 	%rd114, %rd1, %rd113;
	atom.global.add.f32 	%f130, [%rd114], %f126;
	ld.global.f32 	%f131, [%rd4];
	add.s64 	%rd116, %rd106, %rd115;
	ld.global.f32 	%f132, [%rd116];
	neg.f32 	%f133, %f132;
	mul.f32 	%f134, %f131, %f133;
	ld.global.f32 	%f135, [%rd11];
	mul.f32 	%f136, %f135, %f134;
	ld.global.f32 	%f137, [%rd13];
	mul.f32 	%f138, %f134, %f137;
	ld.global.f32 	%f139, [%rd12];
	mul.f32 	%f140, %f134, %f139;
	ld.global.f32 	%f141, [%rd14];
	mul.f32 	%f142, %f134, %f141;
	ld.global.u32 	%r344, [%rd5];
	ld.global.u32 	%r345, [%rd6];
	add.s32 	%r346, %r402, %r345;
	add.s32 	%r347, %r48, %r344;
	mad.lo.s32 	%r348, %r346, %r63, %r347;
	mul.wide.s32 	%rd117, %r348, 4;
	add.s64 	%rd118, %rd1, %rd117;
	atom.global.add.f32 	%f143, [%rd118], %f136;
	ld.global.u32 	%r349, [%rd5];
	ld.global.u32 	%r350, [%rd6];
	add.s32 	%r351, %r402, %r350;
	mad.lo.s32 	%r352, %r63, %r351, %r63;
	add.s32 	%r353, %r48, %r349;
	add.s32 	%r354, %r353, %r352;
	mul.wide.s32 	%rd119, %r354, 4;
	add.s64 	%rd120, %rd1, %rd119;
	atom.global.add.f32 	%f144, [%rd120], %f140;
	ld.global.u32 	%r355, [%rd5];
	ld.global.u32 	%r356, [%rd6];
	add.s32 	%r357, %r402, %r356;
	add.s32 	%r358, %r49, %r355;
	mad.lo.s32 	%r359, %r357, %r63, %r358;
	mul.wide.s32 	%rd121, %r359, 4;
	add.s64 	%rd122, %rd1, %rd121;
	atom.global.add.f32 	%f145, [%rd122], %f138;
	ld.global.u32 	%r360, [%rd5];
	ld.global.u32 	%r361, [%rd6];
	add.s32 	%r362, %r402, %r361;
	mad.lo.s32 	%r363, %r63, %r362, %r63;
	add.s32 	%r364, %r49, %r360;
	add.s32 	%r365, %r364, %r363;
	mul.wide.s32 	%rd123, %r365, 4;
	add.s64 	%rd124, %rd1, %rd123;
	atom.global.add.f32 	%f146, [%rd124], %f142;
	add.s32 	%r403, %r403, 2;
	add.s32 	%r402, %r402, 2;
	add.s32 	%r401, %r401, %r53;
	setp.ne.s32 	%p23, %r403, 0;
	mov.u32 	%r404, %r45;
	@%p23 bra 	$L__BB4_19;
$L__BB4_20:
	ld.global.f32 	%f147, [%rd4];
	mad.lo.s32 	%r366, %r47, %r46, %r404;
	mad.lo.s32 	%r367, %r366, %r47, %r1;
	mul.wide.s32 	%rd125, %r367, 4;
	add.s64 	%rd126, %rd2, %rd125;
	ld.global.f32 	%f148, [%rd126];
	neg.f32 	%f149, %f148;
	mul.f32 	%f150, %f147, %f149;
	ld.global.f32 	%f151, [%rd11];
	mul.f32 	%f152, %f151, %f150;
	ld.global.f32 	%f153, [%rd13];
	mul.f32 	%f154, %f150, %f153;
	ld.global.f32 	%f155, [%rd12];
	mul.f32 	%f156, %f150, %f155;
	ld.global.f32 	%f157, [%rd14];
	mul.f32 	%f158, %f150, %f157;
	ld.global.u32 	%r368, [%rd5];
	ld.global.u32 	%r369, [%rd6];
	sub.s32 	%r370, %r404, %r62;
	add.s32 	%r371, %r370, %r369;
	add.s32 	%r372, %r48, %r368;
	mad.lo.s32 	%r373, %r371, %r63, %r372;
	mul.wide.s32 	%rd127, %r373, 4;
	add.s64 	%rd128, %rd1, %rd127;
	atom.global.add.f32 	%f159, [%rd128], %f152;
	ld.global.u32 	%r374, [%rd5];
	ld.global.u32 	%r375, [%rd6];
	add.s32 	%r376, %r370, 1;
	add.s32 	%r377, %r376, %r375;
	add.s32 	%r378, %r48, %r374;
	mad.lo.s32 	%r379, %r377, %r63, %r378;
	mul.wide.s32 	%rd129, %r379, 4;
	add.s64 	%rd130, %rd1, %rd129;
	atom.global.add.f32 	%f160, [%rd130], %f156;
	ld.global.u32 	%r380, [%rd5];
	ld.global.u32 	%r381, [%rd6];
	add.s32 	%r382, %r370, %r381;
	add.s32 	%r383, %r49, %r380;
	mad.lo.s32 	%r384, %r382, %r63, %r383;
	mul.wide.s32 	%rd131, %r384, 4;
	add.s64 	%rd132, %rd1, %rd131;
	atom.global.add.f32 	%f161, [%rd132], %f154;
	ld.global.u32 	%r385, [%rd5];
	ld.global.u32 	%r386, [%rd6];
	add.s32 	%r387, %r376, %r386;
	add.s32 	%r388, %r49, %r385;
	mad.lo.s32 	%r389, %r387, %r63, %r388;
	mul.wide.s32 	%rd133, %r389, 4;
	add.s64 	%rd134, %rd1, %rd133;
	atom.global.add.f32 	%f162, [%rd134], %f158;
$L__BB4_21:
	ret;

}
	// .globl	_Z13stressToAcceliiifffPfS_S_S_S_S_S_S_S_
.visible .entry _Z13stressToAcceliiifffPfS_S_S_S_S_S_S_S_(
	.param .u32 _Z13stressToAcceliiifffPfS_S_S_S_S_S_S_S__param_0,
	.param .u32 _Z13stressToAcceliiifffPfS_S_S_S_S_S_S_S__param_1,
	.param .u32 _Z13stressToAcceliiifffPfS_S_S_S_S_S_S_S__param_2,
	.param .f32 _Z13stressToAcceliiifffPfS_S_S_S_S_S_S_S__param_3,
	.param .f32 _Z13stressToAcceliiifffPfS_S_S_S_S_S_S_S__param_4,
	.param .f32 _Z13stressToAcceliiifffPfS_S_S_S_S_S_S_S__param_5,
	.param .u64 .ptr .align 1 _Z13stressToAcceliiifffPfS_S_S_S_S_S_S_S__param_6,
	.param .u64 .ptr .align 1 _Z13stressToAcceliiifffPfS_S_S_S_S_S_S_S__param_7,
	.param .u64 .ptr .align 1 _Z13stressToAcceliiifffPfS_S_S_S_S_S_S_S__param_8,
	.param .u64 .ptr .align 1 _Z13stressToAcceliiifffPfS_S_S_S_S_S_S_S__param_9,
	.param .u64 .ptr .align 1 _Z13stressToAcceliiifffPfS_S_S_S_S_S_S_S__param_10,
	.param .u64 .ptr .align 1 _Z13stressToAcceliiifffPfS_S_S_S_S_S_S_S__param_11,
	.param .u64 .ptr .align 1 _Z13stressToAcceliiifffPfS_S_S_S_S_S_S_S__param_12,
	.param .u64 .ptr .align 1 _Z13stressToAcceliiifffPfS_S_S_S_S_S_S_S__param_13,
	.param .u64 .ptr .align 1 _Z13stressToAcceliiifffPfS_S_S_S_S_S_S_S__param_14
)
{
	.reg .pred 	%p<7>;
	.reg .b32 	%r<50>;
	.reg .b32 	%f<239>;
	.reg .b64 	%rd<76>;
	// demoted variable
	.shared .align 4 .b8 _ZZ13stressToAcceliiifffPfS_S_S_S_S_S_S_S_E5sData[20480];
	ld.param.u32 	%r21, [_Z13stressToAcceliiifffPfS_S_S_S_S_S_S_S__param_0];
	ld.param.u32 	%r22, [_Z13stressToAcceliiifffPfS_S_S_S_S_S_S_S__param_1];
	ld.param.u32 	%r23, [_Z13stressToAcceliiifffPfS_S_S_S_S_S_S_S__param_2];
	ld.param.u64 	%rd17, [_Z13stressToAcceliiifffPfS_S_S_S_S_S_S_S__param_8];
	ld.param.u64 	%rd18, [_Z13stressToAcceliiifffPfS_S_S_S_S_S_S_S__param_10];
	ld.param.u64 	%rd19, [_Z13stressToAcceliiifffPfS_S_S_S_S_S_S_S__param_11];
	cvta.to.global.u64 	%rd1, %rd17;
	cvta.to.global.u64 	%rd2, %rd18;
	cvta.to.global.u64 	%rd3, %rd19;
	mov.u32 	%r1, %tid.x;
	mov.u32 	%r2, %tid.y;
	mul.lo.s32 	%r3, %r22, %r21;
	setp.lt.s32 	%p1, %r23, 9;
	@%p1 bra 	$L__BB5_11;
	ld.param.u64 	%rd72, [_Z13stressToAcceliiifffPfS_S_S_S_S_S_S_S__param_9];
	ld.param.u64 	%rd71, [_Z13stressToAcceliiifffPfS_S_S_S_S_S_S_S__param_7];
	mov.u32 	%r24, %ntid.x;
	mov.u32 	%r25, %ctaid.x;
	mov.u32 	%r26, %ntid.y;
	mov.u32 	%r27, %ctaid.y;
	mad.lo.s32 	%r28, %r27, %r26, %r2;
	shl.b32 	%r29, %r21, 2;
	mad.lo.s32 	%r30, %r25, %r24, %r1;
	add.s32 	%r31, %r30, %r29;
	mad.lo.s32 	%r32, %r28, %r21, %r31;
	add.s32 	%r33, %r32, 4;
	cvta.to.global.u64 	%rd20, %rd72;
	mul.wide.s32 	%rd21, %r33, 4;
	add.s64 	%rd4, %rd20, %rd21;
	mul.wide.s32 	%rd22, %r3, 4;
	add.s64 	%rd23, %rd4, %rd22;
	add.s64 	%rd24, %rd23, %rd22;
	add.s64 	%rd25, %rd24, %rd22;
	add.s64 	%rd26, %rd25, %rd22;
	add.s64 	%rd5, %rd26, %rd22;
	add.s64 	%rd27, %rd5, %rd22;
	add.s64 	%rd28, %rd27, %rd22;
	cvta.to.global.u64 	%rd29, %rd71;
	add.s64 	%rd30, %rd29, %rd21;
	add.s64 	%rd31, %rd30, %rd22;
	add.s64 	%rd32, %rd31, %rd22;
	add.s64 	%rd33, %rd32, %rd22;
	add.s64 	%rd34, %rd33, %rd22;
	add.s64 	%rd6, %rd34, %rd22;
	add.s64 	%rd35, %rd6, %rd22;
	add.s64 	%rd36, %rd35, %rd22;
	add.s64 	%rd37, %rd3, %rd21;
	add.s64 	%rd38, %rd37, %rd22;
	add.s64 	%rd39, %rd38, %rd22;
	add.s64 	%rd40, %rd39, %rd22;
	add.s64 	%rd41, %rd40, %rd22;
	add.s64 	%rd7, %rd41, %rd22;
	add.s64 	%rd42, %rd7, %rd22;
	add.s64 	%rd43, %rd42, %rd22;
	add.s64 	%rd44, %rd43, %rd22;
	ld.global.f32 	%f212, [%rd44];
	ld.global.f32 	%f215, [%rd43];
	ld.global.f32 	%f218, [%rd42];
	ld.global.f32 	%f221, [%rd7];
	ld.global.f32 	%f224, [%rd41];
	ld.global.f32 	%f227, [%rd40];
	ld.global.f32 	%f228, [%rd39];
	ld.global.f32 	%f229, [%rd38];
	ld.global.f32 	%f230, [%rd37];
	add.s64 	%rd45, %rd36, %rd22;
	ld.global.f32 	%f213, [%rd45];
	ld.global.f32 	%f216, [%rd36];
	ld.global.f32 	%f219, [%rd35];
	ld.global.f32 	%f222, [%rd6];
	ld.global.f32 	%f225, [%rd34];
	ld.global.f32 	%f231, [%rd33];
	ld.global.f32 	%f232, [%rd32];
	ld.global.f32 	%f233, [%rd31];
	ld.global.f32 	%f234, [%rd30];
	add.s64 	%rd46, %rd28, %rd22;
	ld.global.f32 	%f214, [%rd46];
	ld.global.f32 	%f217, [%rd28];
	ld.global.f32 	%f220, [%rd27];
	ld.global.f32 	%f223, [%rd5];
	ld.global.f32 	%f226, [%rd26];
	ld.global.f32 	%f235, [%rd25];
	ld.global.f32 	%f236, [%rd24];
	ld.global.f32 	%f237, [%rd23];
	ld.global.f32 	%f238, [%rd4];
	shl.b32 	%r34, %r2, 5;
	add.s32 	%r35, %r1, %r34;
	shl.b32 	%r36, %r35, 2;
	mov.u32 	%r37, _ZZ13stressToAcceliiifffPfS_S_S_S_S_S_S_S_E5sData;
	add.s32 	%r38, %r36, %r37;
	add.s32 	%r4, %r38, -16;
	ld.const.f32 	%f28, [C+4];
	ld.const.f32 	%f29, [C+12];
	neg.s32 	%r49, %r23;
	shl.b32 	%r48, %r3, 2;
	shl.b32 	%r39, %r22, 2;
	add.s32 	%r40, %r28, %r39;
	add.s32 	%r41, %r40, 4;
	mad.lo.s32 	%r47, %r21, %r41, %r30;
	mad.lo.s32 	%r46, %r21, %r40, %r30;
	add.s32 	%r42, %r40, 8;
	mad.lo.s32 	%r45, %r21, %r42, %r30;
	ld.const.f32 	%f81, [C];
	ld.const.f32 	%f90, [C+8];
$L__BB5_2:
	mov.f32 	%f55, %f237;
	mov.f32 	%f237, %f236;
	mov.f32 	%f236, %f235;
	mov.f32 	%f51, %f233;
	mov.f32 	%f233, %f232;
	mov.f32 	%f232, %f231;
	mov.f32 	%f47, %f229;
	mov.f32 	%f229, %f228;
	mov.f32 	%f228, %f227;
	mov.f32 	%f235, %f226;
	mov.f32 	%f231, %f225;
	mov.f32 	%f227, %f224;
	mov.f32 	%f226, %f223;
	mov.f32 	%f225, %f222;
	mov.f32 	%f224, %f221;
	mov.f32 	%f223, %f220;
	mov.f32 	%f222, %f219;
	mov.f32 	%f221, %f218;
	mov.f32 	%f220, %f217;
	mov.f32 	%f219, %f216;
	mov.f32 	%f218, %f215;
	mov.f32 	%f217, %f214;
	mov.f32 	%f216, %f213;
	mov.f32 	%f215, %f212;
	ld.param.u64 	%rd70, [_Z13stressToAcceliiifffPfS_S_S_S_S_S_S_S__param_6];
	setp.gt.u32 	%p2, %r1, 3;
	add.s32 	%r15, %r47, 4;
	cvta.to.global.u64 	%rd47, %rd70;
	mul.wide.s32 	%rd48, %r15, 4;
	add.s64 	%rd8, %rd47, %rd48;
	add.s64 	%rd9, %rd2, %rd48;
	mul.wide.s32 	%rd10, %r48, 4;
	@%p2 bra 	$L__BB5_4;
	ld.global.f32 	%f63, [%rd8+-16];
	st.shared.f32 	[%r4+528], %f63;
	add.s64 	%rd49, %rd4, %rd10;
	ld.global.f32 	%f64, [%rd49+-16];
	st.shared.f32 	[%r4+4624], %f64;
	ld.global.f32 	%f65, [%rd9+-16];
	st.shared.f32 	[%r4+12816], %f65;
$L__BB5_4:
	setp.gt.u32 	%p3, %r2, 3;
	@%p3 bra 	$L__BB5_6;
	add.s32 	%r43, %r46, 4;
	mul.wide.s32 	%rd50, %r43, 4;
	add.s64 	%rd51, %rd2, %rd50;
	ld.global.f32 	%f66, [%rd51];
	st.shared.f32 	[%r4+12320], %f66;
	add.s64 	%rd52, %rd3, %rd50;
	ld.global.f32 	%f67, [%rd52];
	st.shared.f32 	[%r4+8224], %f67;
	add.s64 	%rd53, %rd1, %rd50;
	ld.global.f32 	%f68, [%rd53];
	st.shared.f32 	[%r4+16416], %f68;
$L__BB5_6:
	setp.lt.u32 	%p4, %r1, 20;
	@%p4 bra 	$L__BB5_8;
	ld.global.f32 	%f69, [%rd8+16];
	st.shared.f32 	[%r4+560], %f69;
	add.s64 	%rd54, %rd4, %rd10;
	ld.global.f32 	%f70, [%rd54+16];
	st.shared.f32 	[%r4+4656], %f70;
	ld.global.f32 	%f71, [%rd9+16];
	st.shared.f32 	[%r4+12848], %f71;
$L__BB5_8:
	setp.lt.u32 	%p5, %r2, 20;
	@%p5 bra 	$L__BB5_10;
	add.s32 	%r44, %r45, 4;
	mul.wide.s32 	%rd55, %r44, 4;
	add.s64 	%rd56, %rd2, %rd55;
	ld.global.f32 	%f72, [%rd56];
	st.shared.f32 	[%r4+13344], %f72;
	add.s64 	%rd57, %rd3, %rd55;
	ld.global.f32 	%f73, [%rd57];
	st.shared.f32 	[%r4+9248], %f73;
	add.s64 	%rd58, %rd1, %rd55;
	ld.global.f32 	%f74, [%rd58];
	st.shared.f32 	[%r4+17440], %f74;
$L__BB5_10:
	ld.param.u64 	%rd75, [_Z13stressToAcceliiifffPfS_S_S_S_S_S_S_S__param_14];
	ld.param.u64 	%rd74, [_Z13stressToAcceliiifffPfS_S_S_S_S_S_S_S__param_13];
	ld.param.u64 	%rd73, [_Z13stressToAcceliiifffPfS_S_S_S_S_S_S_S__param_12];
	ld.param.f32 	%f211, [_Z13stressToAcceliiifffPfS_S_S_S_S_S_S_S__param_5];
	ld.param.f32 	%f210, [_Z13stressToAcceliiifffPfS_S_S_S_S_S_S_S__param_4];
	ld.param.f32 	%f209, [_Z13stressToAcceliiifffPfS_S_S_S_S_S_S_S__param_3];
	ld.global.f32 	%f75, [%rd8];
	st.shared.f32 	[%r4+544], %f75;
	ld.global.f32 	%f76, [%rd9];
	st.shared.f32 	[%r4+12832], %f76;
	st.shared.f32 	[%r4+4640], %f235;
	st.shared.f32 	[%r4+8736], %f227;
	mul.wide.s32 	%rd59, %r15, 4;
	add.s64 	%rd60, %rd1, %rd59;
	ld.global.f32 	%f77, [%rd60];
	st.shared.f32 	[%r4+16928], %f77;
	bar.sync 	0;
	ld.shared.f32 	%f78, [%r4+548];
	ld.shared.f32 	%f79, [%r4+540];
	sub.f32 	%f80, %f78, %f79;
	ld.shared.f32 	%f82, [%r4+552];
	ld.shared.f32 	%f83, [%r4+536];
	sub.f32 	%f84, %f82, %f83;
	mul.f32 	%f85, %f28, %f84;
	fma.rn.f32 	%f86, %f81, %f80, %f85;
	ld.shared.f32 	%f87, [%r4+556];
	ld.shared.f32 	%f88, [%r4+532];
	sub.f32 	%f89, %f87, %f88;
	fma.rn.f32 	%f91, %f90, %f89, %f86;
	ld.shared.f32 	%f92, [%r4+560];
	ld.shared.f32 	%f93, [%r4+528];
	sub.f32 	%f94, %f92, %f93;
	fma.rn.f32 	%f95, %f29, %f94, %f91;
	sub.f32 	%f96, %f226, %f236;
	sub.f32 	%f97, %f223, %f237;
	mul.f32 	%f98, %f97, %f28;
	fma.rn.f32 	%f99, %f96, %f81, %f98;
	sub.f32 	%f100, %f220, %f55;
	fma.rn.f32 	%f101, %f100, %f90, %f99;
	sub.f32 	%f102, %f217, %f238;
	fma.rn.f32 	%f103, %f102, %f29, %f101;
	ld.shared.f32 	%f104, [%r4+12960];
	ld.shared.f32 	%f105, [%r4+12704];
	sub.f32 	%f106, %f104, %f105;
	ld.shared.f32 	%f107, [%r4+13088];
	ld.shared.f32 	%f108, [%r4+12576];
	sub.f32 	%f109, %f107, %f108;
	mul.f32 	%f110, %f28, %f109;
	fma.rn.f32 	%f111, %f81, %f106, %f110;
	ld.shared.f32 	%f112, [%r4+13216];
	ld.shared.f32 	%f113, [%r4+12448];
	sub.f32 	%f114, %f112, %f113;
	fma.rn.f32 	%f115, %f90, %f114, %f111;
	ld.shared.f32 	%f116, [%r4+13344];
	ld.shared.f32 	%f117, [%r4+12320];
	sub.f32 	%f118, %f116, %f117;
	fma.rn.f32 	%f119, %f29, %f118, %f115;
	mul.f32 	%f120, %f210, %f103;
	fma.rn.f32 	%f121, %f209, %f95, %f120;
	fma.rn.f32 	%f122, %f211, %f119, %f121;
	cvta.to.global.u64 	%rd61, %rd73;
	add.s64 	%rd62, %rd61, %rd59;
	st.global.f32 	[%rd62], %f122;
	ld.shared.f32 	%f123, [%r4+4644];
	ld.shared.f32 	%f124, [%r4+4636];
	sub.f32 	%f125, %f123, %f124;
	ld.shared.f32 	%f126, [%r4+4648];
	ld.shared.f32 	%f127, [%r4+4632];
	sub.f32 	%f128, %f126, %f127;
	mul.f32 	%f129, %f28, %f128;
	fma.rn.f32 	%f130, %f81, %f125, %f129;
	ld.shared.f32 	%f131, [%r4+4652];
	ld.shared.f32 	%f132, [%r4+4628];
	sub.f32 	%f133, %f131, %f132;
	fma.rn.f32 	%f134, %f90, %f133, %f130;
	ld.shared.f32 	%f135, [%r4+4656];
	ld.shared.f32 	%f136, [%r4+4624];
	sub.f32 	%f137, %f135, %f136;
	fma.rn.f32 	%f138, %f29, %f137, %f134;
	sub.f32 	%f139, %f225, %f232;
	sub.f32 	%f140, %f222, %f233;
	mul.f32 	%f141, %f140, %f28;
	fma.rn.f32 	%f142, %f139, %f81, %f141;
	sub.f32 	%f143, %f219, %f51;
	fma.rn.f32 	%f144, %f143, %f90, %f142;
	sub.f32 	%f145, %f216, %f234;
	fma.rn.f32 	%f146, %f145, %f29, %f144;
	ld.shared.f32 	%f147, [%r4+8864];
	ld.shared.f32 	%f148, [%r4+8608];
	sub.f32 	%f149, %f147, %f148;
	ld.shared.f32 	%f150, [%r4+8992];
	ld.shared.f32 	%f151, [%r4+8480];
	sub.f32 	%f152, %f150, %f151;
	mul.f32 	%f153, %f28, %f152;
	fma.rn.f32 	%f154, %f81, %f149, %f153;
	ld.shared.f32 	%f155, [%r4+9120];
	ld.shared.f32 	%f156, [%r4+8352];
	sub.f32 	%f157, %f155, %f156;
	fma.rn.f32 	%f158, %f90, %f157, %f154;
	ld.shared.f32 	%f159, [%r4+9248];
	ld.shared.f32 	%f160, [%r4+8224];
	sub.f32 	%f161, %f159, %f160;
	fma.rn.f32 	%f162, %f29, %f161, %f158;
	mul.f32 	%f163, %f210, %f146;
	fma.rn.f32 	%f164, %f209, %f138, %f163;
	fma.rn.f32 	%f165, %f211, %f162, %f164;
	cvta.to.global.u64 	%rd63, %rd74;
	add.s64 	%rd64, %rd63, %rd59;
	st.global.f32 	[%rd64], %f165;
	ld.shared.f32 	%f166, [%r4+12836];
	ld.shared.f32 	%f167, [%r4+12828];
	sub.f32 	%f168, %f166, %f167;
	ld.shared.f32 	%f169, [%r4+12840];
	ld.shared.f32 	%f170, [%r4+12824];
	sub.f32 	%f171, %f169, %f170;
	mul.f32 	%f172, %f28, %f171;
	fma.rn.f32 	%f173, %f81, %f168, %f172;
	ld.shared.f32 	%f174, [%r4+12844];
	ld.shared.f32 	%f175, [%r4+12820];
	sub.f32 	%f176, %f174, %f175;
	fma.rn.f32 	%f177, %f90, %f176, %f173;
	ld.shared.f32 	%f178, [%r4+12848];
	ld.shared.f32 	%f179, [%r4+12816];
	sub.f32 	%f180, %f178, %f179;
	fma.rn.f32 	%f181, %f29, %f180, %f177;
	sub.f32 	%f182, %f224, %f228;
	sub.f32 	%f183, %f221, %f229;
	mul.f32 	%f184, %f183, %f28;
	fma.rn.f32 	%f185, %f182, %f81, %f184;
	sub.f32 	%f186, %f218, %f47;
	fma.rn.f32 	%f187, %f186, %f90, %f185;
	sub.f32 	%f188, %f215, %f230;
	fma.rn.f32 	%f189, %f188, %f29, %f187;
	ld.shared.f32 	%f190, [%r4+17056];
	ld.shared.f32 	%f191, [%r4+16800];
	sub.f32 	%f192, %f190, %f191;
	ld.shared.f32 	%f193, [%r4+17184];
	ld.shared.f32 	%f194, [%r4+16672];
	sub.f32 	%f195, %f193, %f194;
	mul.f32 	%f196, %f28, %f195;
	fma.rn.f32 	%f197, %f81, %f192, %f196;
	ld.shared.f32 	%f198, [%r4+17312];
	ld.shared.f32 	%f199, [%r4+16544];
	sub.f32 	%f200, %f198, %f199;
	fma.rn.f32 	%f201, %f90, %f200, %f197;
	ld.shared.f32 	%f202, [%r4+17440];
	ld.shared.f32 	%f203, [%r4+16416];
	sub.f32 	%f204, %f202, %f203;
	fma.rn.f32 	%f205, %f29, %f204, %f201;
	mul.f32 	%f206, %f210, %f189;
	fma.rn.f32 	%f207, %f209, %f181, %f206;
	fma.rn.f32 	%f208, %f211, %f205, %f207;
	cvta.to.global.u64 	%rd65, %rd75;
	add.s64 	%rd66, %rd65, %rd59;
	st.global.f32 	[%rd66], %f208;
	add.s64 	%rd67, %rd5, %rd10;
	ld.global.f32 	%f214, [%rd67];
	add.s64 	%rd68, %rd6, %rd10;
	ld.global.f32 	%f213, [%rd68];
	add.s64 	%rd69, %rd7, %rd10;
	ld.global.f32 	%f212, [%rd69];
	bar.sync 	0;
	add.s32 	%r49, %r49, 1;
	add.s32 	%r48, %r48, %r3;
	add.s32 	%r47, %r47, %r3;
	add.s32 	%r46, %r46, %r3;
	add.s32 	%r45, %r45, %r3;
	setp.ne.s32 	%p6, %r49, -8;
	mov.f32 	%f230, %f47;
	mov.f32 	%f234, %f51;
	mov.f32 	%f238, %f55;
	@%p6 bra 	$L__BB5_2;
$L__BB5_11:
	ret;

}
	// .globl	_Z8stepTimeiiiiPfS_S_S_S_S_S_S_S_S_S_S_S_
.visible .entry _Z8stepTimeiiiiPfS_S_S_S_S_S_S_S_S_S_S_S_(
	.param .u32 _Z8stepTimeiiiiPfS_S_S_S_S_S_S_S_S_S_S_S__param_0,
	.param .u32 _Z8stepTimeiiiiPfS_S_S_S_S_S_S_S_S_S_S_S__param_1,
	.param .u32 _Z8stepTimeiiiiPfS_S_S_S_S_S_S_S_S_S_S_S__param_2,
	.param .u32 _Z8stepTimeiiiiPfS_S_S_S_S_S_S_S_S_S_S_S__param_3,
	.param .u64 .ptr .align 1 _Z8stepTimeiiiiPfS_S_S_S_S_S_S_S_S_S_S_S__param_4,
	.param .u64 .ptr .align 1 _Z8stepTimeiiiiPfS_S_S_S_S_S_S_S_S_S_S_S__param_5,
	.param .u64 .ptr .align 1 _Z8stepTimeiiiiPfS_S_S_S_S_S_S_S_S_S_S_S__param_6,
	.param .u64 .ptr .align 1 _Z8stepTimeiiiiPfS_S_S_S_S_S_S_S_S_S_S_S__param_7,
	.param .u64 .ptr .align 1 _Z8stepTimeiiiiPfS_S_S_S_S_S_S_S_S_S_S_S__param_8,
	.param .u64 .ptr .align 1 _Z8stepTimeiiiiPfS_S_S_S_S_S_S_S_S_S_S_S__param_9,
	.param .u64 .ptr .align 1 _Z8stepTimeiiiiPfS_S_S_S_S_S_S_S_S_S_S_S__param_10,
	.param .u64 .ptr .align 1 _Z8stepTimeiiiiPfS_S_S_S_S_S_S_S_S_S_S_S__param_11,
	.param .u64 .ptr .align 1 _Z8stepTimeiiiiPfS_S_S_S_S_S_S_S_S_S_S_S__param_12,
	.param .u64 .ptr .align 1 _Z8stepTimeiiiiPfS_S_S_S_S_S_S_S_S_S_S_S__param_13,
	.param .u64 .ptr .align 1 _Z8stepTimeiiiiPfS_S_S_S_S_S_S_S_S_S_S_S__param_14,
	.param .u64 .ptr .align 1 _Z8stepTimeiiiiPfS_S_S_S_S_S_S_S_S_S_S_S__param_15,
	.param .u64 .ptr .align 1 _Z8stepTimeiiiiPfS_S_S_S_S_S_S_S_S_S_S_S__param_16
)
{
	.reg .pred 	%p<3>;
	.reg .b32 	%r<16>;
	.reg .b32 	%f<20>;
	.reg .b64 	%rd<48>;

	ld.param.u32 	%r2, [_Z8stepTimeiiiiPfS_S_S_S_S_S_S_S_S_S_S_S__param_0];
	ld.param.u32 	%r3, [_Z8stepTimeiiiiPfS_S_S_S_S_S_S_S_S_S_S_S__param_1];
	ld.param.u32 	%r4, [_Z8stepTimeiiiiPfS_S_S_S_S_S_S_S_S_S_S_S__param_3];
	ld.param.u64 	%rd2, [_Z8stepTimeiiiiPfS_S_S_S_S_S_S_S_S_S_S_S__param_5];
	ld.param.u64 	%rd5, [_Z8stepTimeiiiiPfS_S_S_S_S_S_S_S_S_S_S_S__param_8];
	ld.param.u64 	%rd6, [_Z8stepTimeiiiiPfS_S_S_S_S_S_S_S_S_S_S_S__param_9];
	ld.param.u64 	%rd7, [_Z8stepTimeiiiiPfS_S_S_S_S_S_S_S_S_S_S_S__param_10];
	ld.param.u64 	%rd8, [_Z8stepTimeiiiiPfS_S_S_S_S_S_S_S_S_S_S_S__param_11];
	ld.param.u64 	%rd10, [_Z8stepTimeiiiiPfS_S_S_S_S_S_S_S_S_S_S_S__param_13];
	ld.param.u64 	%rd13, [_Z8stepTimeiiiiPfS_S_S_S_S_S_S_S_S_S_S_S__param_16];
	mov.u32 	%r5, %tid.x;
	mov.u32 	%r6, %ctaid.x;
	mov.u32 	%r7, %ntid.x;
	mad.lo.s32 	%r1, %r6, %r7, %r5;
	setp.ge.s32 	%p1, %r1, %r3;
	@%p1 bra 	$L__BB6_2;
	ld.param.u64 	%rd47, [_Z8stepTimeiiiiPfS_S_S_S_S_S_S_S_S_S_S_S__param_15];
	ld.param.u64 	%rd46, [_Z8stepTimeiiiiPfS_S_S_S_S_S_S_S_S_S_S_S__param_14];
	ld.param.u64 	%rd45, [_Z8stepTimeiiiiPfS_S_S_S_S_S_S_S_S_S_S_S__param_12];
	ld.param.u64 	%rd44, [_Z8stepTimeiiiiPfS_S_S_S_S_S_S_S_S_S_S_S__param_7];
	ld.param.u64 	%rd43, [_Z8stepTimeiiiiPfS_S_S_S_S_S_S_S_S_S_S_S__param_6];
	ld.param.u64 	%rd42, [_Z8stepTimeiiiiPfS_S_S_S_S_S_S_S_S_S_S_S__param_4];
	mov.u32 	%r8, %ctaid.z;
	mov.u32 	%r9, %ctaid.y;
	cvta.to.global.u64 	%rd14, %rd42;
	cvta.to.global.u64 	%rd15, %rd2;
	cvta.to.global.u64 	%rd16, %rd43;
	cvta.to.global.u64 	%rd17, %rd44;
	cvta.to.global.u64 	%rd18, %rd5;
	cvta.to.global.u64 	%rd19, %rd10;
	cvta.to.global.u64 	%rd20, %rd46;
	cvta.to.global.u64 	%rd21, %rd47;
	cvta.to.global.u64 	%rd22, %rd13;
	cvta.to.global.u64 	%rd23, %rd6;
	cvta.to.global.u64 	%rd24, %rd7;
	cvta.to.global.u64 	%rd25, %rd8;
	cvta.to.global.u64 	%rd26, %rd45;
	setp.eq.s32 	%p2, %r2, 0;
	add.s32 	%r10, %r8, 4;
	selp.b32 	%r11, %r8, %r10, %p2;
	mad.lo.s32 	%r12, %r4, %r11, %r9;
	mad.lo.s32 	%r13, %r12, %r3, %r1;
	mad.lo.s32 	%r14, %r4, %r8, %r9;
	mad.lo.s32 	%r15, %r14, %r3, %r1;
	mul.wide.s32 	%rd27, %r15, 4;
	add.s64 	%rd28, %rd14, %rd27;
	ld.global.f32 	%f1, [%rd28];
	mul.wide.s32 	%rd29, %r13, 4;
	add.s64 	%rd30, %rd15, %rd29;
	ld.global.f32 	%f2, [%rd30];
	add.f32 	%f3, %f2, %f2;
	add.s64 	%rd31, %rd16, %rd29;
	ld.global.f32 	%f4, [%rd31];
	sub.f32 	%f5, %f3, %f4;
	add.s64 	%rd32, %rd17, %rd29;
	ld.global.f32 	%f6, [%rd32];
	fma.rn.f32 	%f7, %f1, %f6, %f5;
	add.s64 	%rd33, %rd18, %rd29;
	st.global.f32 	[%rd33], %f7;
	add.s64 	%rd34, %rd19, %rd29;
	ld.global.f32 	%f8, [%rd34];
	add.f32 	%f9, %f8, %f8;
	add.s64 	%rd35, %rd20, %rd29;
	ld.global.f32 	%f10, [%rd35];
	sub.f32 	%f11, %f9, %f10;
	add.s64 	%rd36, %rd21, %rd29;
	ld.global.f32 	%f12, [%rd36];
	fma.rn.f32 	%f13, %f1, %f12, %f11;
	add.s64 	%rd37, %rd22, %rd29;
	st.global.f32 	[%rd37], %f13;
	add.s64 	%rd38, %rd23, %rd29;
	ld.global.f32 	%f14, [%rd38];
	add.f32 	%f15, %f14, %f14;
	add.s64 	%rd39, %rd24, %rd29;
	ld.global.f32 	%f16, [%rd39];
	sub.f32 	%f17, %f15, %f16;
	add.s64 	%rd40, %rd25, %rd29;
	ld.global.f32 	%f18, [%rd40];
	fma.rn.f32 	%f19, %f1, %f18, %f17;
	add.s64 	%rd41, %rd26, %rd29;
	st.global.f32 	[%rd41], %f19;
$L__BB6_2:
	ret;

}
	// .globl	_Z11extract_gpuiPfiiiiS_S_S_PiS0_S0_
.visible .entry _Z11extract_gpuiPfiiiiS_S_S_PiS0_S0_(
	.param .u32 _Z11extract_gpuiPfiiiiS_S_S_PiS0_S0__param_0,
	.param .u64 .ptr .align 1 _Z11extract_gpuiPfiiiiS_S_S_PiS0_S0__param_1,
	.param .u32 _Z11extract_gpuiPfiiiiS_S_S_PiS0_S0__param_2,
	.param .u32 _Z11extract_gpuiPfiiiiS_S_S_PiS0_S0__param_3,
	.param .u32 _Z11extract_gpuiPfiiiiS_S_S_PiS0_S0__param_4,
	.param .u32 _Z11extract_gpuiPfiiiiS_S_S_PiS0_S0__param_5,
	.param .u64 .ptr .align 1 _Z11extract_gpuiPfiiiiS_S_S_PiS0_S0__param_6,
	.param .u64 .ptr .align 1 _Z11extract_gpuiPfiiiiS_S_S_PiS0_S0__param_7,
	.param .u64 .ptr .align 1 _Z11extract_gpuiPfiiiiS_S_S_PiS0_S0__param_8,
	.param .u64 .ptr .align 1 _Z11extract_gpuiPfiiiiS_S_S_PiS0_S0__param_9,
	.param .u64 .ptr .align 1 _Z11extract_gpuiPfiiiiS_S_S_PiS0_S0__param_10,
	.param .u64 .ptr .align 1 _Z11extract_gpuiPfiiiiS_S_S_PiS0_S0__param_11
)
{
	.reg .pred 	%p<6>;
	.reg .b32 	%r<33>;
	.reg .b32 	%f<4>;
	.reg .b64 	%rd<30>;

	ld.param.u32 	%r4, [_Z11extract_gpuiPfiiiiS_S_S_PiS0_S0__param_0];
	ld.param.u64 	%rd2, [_Z11extract_gpuiPfiiiiS_S_S_PiS0_S0__param_1];
	ld.param.u32 	%r5, [_Z11extract_gpuiPfiiiiS_S_S_PiS0_S0__param_2];
	ld.param.u32 	%r6, [_Z11extract_gpuiPfiiiiS_S_S_PiS0_S0__param_3];
	ld.param.u32 	%r7, [_Z11extract_gpuiPfiiiiS_S_S_PiS0_S0__param_4];
	ld.param.u32 	%r8, [_Z11extract_gpuiPfiiiiS_S_S_PiS0_S0__param_5];
	ld.param.u64 	%rd3, [_Z11extract_gpuiPfiiiiS_S_S_PiS0_S0__param_6];
	ld.param.u64 	%rd4, [_Z11extract_gpuiPfiiiiS_S_S_PiS0_S0__param_7];
	ld.param.u64 	%rd5, [_Z11extract_gpuiPfiiiiS_S_S_PiS0_S0__param_8];
	ld.param.u64 	%rd6, [_Z11extract_gpuiPfiiiiS_S_S_PiS0_S0__param_9];
	ld.param.u64 	%rd7, [_Z11extract_gpuiPfiiiiS_S_S_PiS0_S0__param_10];
	ld.param.u64 	%rd8, [_Z11extract_gpuiPfiiiiS_S_S_PiS0_S0__param_11];
	mov.u32 	%r9, %tid.x;
	mov.u32 	%r10, %ctaid.x;
	mov.u32 	%r11, %ntid.x;
	mad.lo.s32 	%r1, %r10, %r11, %r9;
	setp.ge.s32 	%p1, %r1, %r5;
	@%p1 bra 	$L__BB7_3;
	cvta.to.global.u64 	%rd9, %rd8;
	mul.wide.s32 	%rd10, %r1, 4;
	add.s64 	%rd1, %rd9, %rd10;
	ld.global.u32 	%r12, [%rd1];
	mul.lo.s32 	%r3, %r7, %r4;
	setp.lt.s32 	%p2, %r12, %r3;
	add.s32 	%r13, %r3, %r7;
	setp.ge.s32 	%p3, %r12, %r13;
	or.pred  	%p4, %p2, %p3;
	@%p4 bra 	$L__BB7_3;
	setp.eq.s32 	%p5, %r4, 0;
	selp.b32 	%r14, 0, 4, %p5;
	sub.s32 	%r15, %r14, %r3;
	add.s32 	%r16, %r15, %r12;
	cvta.to.global.u64 	%rd11, %rd7;
	add.s64 	%rd13, %rd11, %rd10;
	ld.global.u32 	%r17, [%rd13];
	cvta.to.global.u64 	%rd14, %rd6;
	add.s64 	%rd15, %rd14, %rd10;
	ld.global.u32 	%r18, [%rd15];
	mad.lo.s32 	%r19, %r16, %r8, %r18;
	mad.lo.s32 	%r20, %r19, %r6, %r17;
	cvta.to.global.u64 	%rd16, %rd3;
	mul.wide.s32 	%rd17, %r20, 4;
	add.s64 	%rd18, %rd16, %rd17;
	ld.global.f32 	%f1, [%rd18];
	cvta.to.global.u64 	%rd19, %rd2;
	add.s64 	%rd20, %rd19, %rd10;
	st.global.f32 	[%rd20], %f1;
	ld.global.u32 	%r21, [%rd1];
	add.s32 	%r22, %r15, %r21;
	ld.global.u32 	%r23, [%rd13];
	ld.global.u32 	%r24, [%rd15];
	mad.lo.s32 	%r25, %r22, %r8, %r24;
	mad.lo.s32 	%r26, %r25, %r6, %r23;
	cvta.to.global.u64 	%rd21, %rd4;
	mul.wide.s32 	%rd22, %r26, 4;
	add.s64 	%rd23, %rd21, %rd22;
	ld.global.f32 	%f2, [%rd23];
	mul.wide.s32 	%rd24, %r5, 4;
	add.s64 	%rd25, %rd20, %rd24;
	st.global.f32 	[%rd25], %f2;
	ld.global.u32 	%r27, [%rd1];
	add.s32 	%r28, %r15, %r27;
	ld.global.u32 	%r29, [%rd13];
	ld.global.u32 	%r30, [%rd15];
	mad.lo.s32 	%r31, %r28, %r8, %r30;
	mad.lo.s32 	%r32, %r31, %r6, %r29;
	cvta.to.global.u64 	%rd26, %rd5;
	mul.wide.s32 	%rd27, %r32, 4;
	add.s64 	%rd28, %rd26, %rd27;
	ld.global.f32 	%f3, [%rd28];
	add.s64 	%rd29, %rd25, %rd24;
	st.global.f32 	[%rd29], %f3;
$L__BB7_3:
	ret;

}
	// .globl	_Z18lint3d_extract_gpuiPfiiiiS_S_S_PiS0_S0_S_S_S_S_S_S_S_S_
.visible .entry _Z18lint3d_extract_gpuiPfiiiiS_S_S_PiS0_S0_S_S_S_S_S_S_S_S_(
	.param .u32 _Z18lint3d_extract_gpuiPfiiiiS_S_S_PiS0_S0_S_S_S_S_S_S_S_S__param_0,
	.param .u64 .ptr .align 1 _Z18lint3d_extract_gpuiPfiiiiS_S_S_PiS0_S0_S_S_S_S_S_S_S_S__param_1,
	.param .u32 _Z18lint3d_extract_gpuiPfiiiiS_S_S_PiS0_S0_S_S_S_S_S_S_S_S__param_2,
	.param .u32 _Z18lint3d_extract_gpuiPfiiiiS_S_S_PiS0_S0_S_S_S_S_S_S_S_S__param_3,
	.param .u32 _Z18lint3d_extract_gpuiPfiiiiS_S_S_PiS0_S0_S_S_S_S_S_S_S_S__param_4,
	.param .u32 _Z18lint3d_extract_gpuiPfiiiiS_S_S_PiS0_S0_S_S_S_S_S_S_S_S__param_5,
	.param .u64 .ptr .align 1 _Z18lint3d_extract_gpuiPfiiiiS_S_S_PiS0_S0_S_S_S_S_S_S_S_S__param_6,
	.param .u64 .ptr .align 1 _Z18lint3d_extract_gpuiPfiiiiS_S_S_PiS0_S0_S_S_S_S_S_S_S_S__param_7,
	.param .u64 .ptr .align 1 _Z18lint3d_extract_gpuiPfiiiiS_S_S_PiS0_S0_S_S_S_S_S_S_S_S__param_8,
	.param .u64 .ptr .align 1 _Z18lint3d_extract_gpuiPfiiiiS_S_S_PiS0_S0_S_S_S_S_S_S_S_S__param_9,
	.param .u64 .ptr .align 1 _Z18lint3d_extract_gpuiPfiiiiS_S_S_PiS0_S0_S_S_S_S_S_S_S_S__param_10,
	.param .u64 .ptr .align 1 _Z18lint3d_extract_gpuiPfiiiiS_S_S_PiS0_S0_S_S_S_S_S_S_S_S__param_11,
	.param .u64 .ptr .align 1 _Z18lint3d_extract_gpuiPfiiiiS_S_S_PiS0_S0_S_S_S_S_S_S_S_S__param_12,
	.param .u64 .ptr .align 1 _Z18lint3d_extract_gpuiPfiiiiS_S_S_PiS0_S0_S_S_S_S_S_S_S_S__param_13,
	.param .u64 .ptr .align 1 _Z18lint3d_extract_gpuiPfiiiiS_S_S_PiS0_S0_S_S_S_S_S_S_S_S__param_14,
	.param .u64 .ptr .align 1 _Z18lint3d_extract_gpuiPfiiiiS_S_S_PiS0_S0_S_S_S_S_S_S_S_S__param_15,
	.param .u64 .ptr .align 1 _Z18lint3d_extract_gpuiPfiiiiS_S_S_PiS0_S0_S_S_S_S_S_S_S_S__param_16,
	.param .u64 .ptr .align 1 _Z18lint3d_extract_gpuiPfiiiiS_S_S_PiS0_S0_S_S_S_S_S_S_S_S__param_17,
	.param .u64 .ptr .align 1 _Z18lint3d_extract_gpuiPfiiiiS_S_S_PiS0_S0_S_S_S_S_S_S_S_S__param_18,
	.param .u64 .ptr .align 1 _Z18lint3d_extract_gpuiPfiiiiS_S_S_PiS0_S0_S_S_S_S_S_S_S_S__param_19
)
{
	.reg .pred 	%p<6>;
	.reg .b32 	%r<39>;
	.reg .b32 	%f<73>;
	.reg .b64 	%rd<72>;

	ld.param.u32 	%r4, [_Z18lint3d_extract_gpuiPfiiiiS_S_S_PiS0_S0_S_S_S_S_S_S_S_S__param_0];
	ld.param.u32 	%r5, [_Z18lint3d_extract_gpuiPfiiiiS_S_S_PiS0_S0_S_S_S_S_S_S_S_S__param_2];
	ld.param.u32 	%r6, [_Z18lint3d_extract_gpuiPfiiiiS_S_S_PiS0_S0_S_S_S_S_S_S_S_S__param_3];
	ld.param.u32 	%r7, [_Z18lint3d_extract_gpuiPfiiiiS_S_S_PiS0_S0_S_S_S_S_S_S_S_S__param_4];
	ld.param.u32 	%r8, [_Z18lint3d_extract_gpuiPfiiiiS_S_S_PiS0_S0_S_S_S_S_S_S_S_S__param_5];
	ld.param.u64 	%rd5, [_Z18lint3d_extract_gpuiPfiiiiS_S_S_PiS0_S0_S_S_S_S_S_S_S_S__param_8];
	ld.param.u64 	%rd6, [_Z18lint3d_extract_gpuiPfiiiiS_S_S_PiS0_S0_S_S_S_S_S_S_S_S__param_9];
	ld.param.u64 	%rd7, [_Z18lint3d_extract_gpuiPfiiiiS_S_S_PiS0_S0_S_S_S_S_S_S_S_S__param_10];
	ld.param.u64 	%rd8, [_Z18lint3d_extract_gpuiPfiiiiS_S_S_PiS0_S0_S_S_S_S_S_S_S_S__param_11];
	ld.param.u64 	%rd9, [_Z18lint3d_extract_gpuiPfiiiiS_S_S_PiS0_S0_S_S_S_S_S_S_S_S__param_12];
	ld.param.u64 	%rd10, [_Z18lint3d_extract_gpuiPfiiiiS_S_S_PiS0_S0_S_S_S_S_S_S_S_S__param_13];
	ld.param.u64 	%rd11, [_Z18lint3d_extract_gpuiPfiiiiS_S_S_PiS0_S0_S_S_S_S_S_S_S_S__param_14];
	ld.param.u64 	%rd14, [_Z18lint3d_extract_gpuiPfiiiiS_S_S_PiS0_S0_S_S_S_S_S_S_S_S__param_17];
	ld.param.u64 	%rd15, [_Z18lint3d_extract_gpuiPfiiiiS_S_S_PiS0_S0_S_S_S_S_S_S_S_S__param_18];
	ld.param.u64 	%rd16, [_Z18lint3d_extract_gpuiPfiiiiS_S_S_PiS0_S0_S_S_S_S_S_S_S_S__param_19];
	mov.u32 	%r9, %tid.x;
	mov.u32 	%r10, %ctaid.x;
	mov.u32 	%r11, %ntid.x;
	mad.lo.s32 	%r1, %r10, %r11, %r9;
	setp.ge.s32 	%p1, %r1, %r5;
	@%p1 bra 	$L__BB8_3;
	cvta.to.global.u64 	%rd17, %rd8;
	mul.wide.s32 	%rd18, %r1, 4;
	add.s64 	%rd1, %rd17, %rd18;
	ld.global.u32 	%r12, [%rd1];
	mul.lo.s32 	%r3, %r7, %r4;
	setp.lt.s32 	%p2, %r12, %r3;
	add.s32 	%r13, %r3, %r7;
	setp.ge.s32 	%p3, %r12, %r13;
	or.pred  	%p4, %p2, %p3;
	@%p4 bra 	$L__BB8_3;
	ld.param.u64 	%rd71, [_Z18lint3d_extract_gpuiPfiiiiS_S_S_PiS0_S0_S_S_S_S_S_S_S_S__param_16];
	ld.param.u64 	%rd70, [_Z18lint3d_extract_gpuiPfiiiiS_S_S_PiS0_S0_S_S_S_S_S_S_S_S__param_15];
	ld.param.u64 	%rd69, [_Z18lint3d_extract_gpuiPfiiiiS_S_S_PiS0_S0_S_S_S_S_S_S_S_S__param_7];
	ld.param.u64 	%rd68, [_Z18lint3d_extract_gpuiPfiiiiS_S_S_PiS0_S0_S_S_S_S_S_S_S_S__param_6];
	ld.param.u64 	%rd67, [_Z18lint3d_extract_gpuiPfiiiiS_S_S_PiS0_S0_S_S_S_S_S_S_S_S__param_1];
	cvta.to.global.u64 	%rd19, %rd5;
	cvta.to.global.u64 	%rd20, %rd69;
	cvta.to.global.u64 	%rd21, %rd68;
	setp.eq.s32 	%p5, %r4, 0;
	selp.b32 	%r14, 0, 4, %p5;
	sub.s32 	%r15, %r14, %r3;
	add.s32 	%r16, %r15, %r12;
	cvta.to.global.u64 	%rd22, %rd7;
	mul.wide.s32 	%rd23, %r1, 4;
	add.s64 	%rd24, %rd22, %rd23;
	ld.global.u32 	%r17, [%rd24];
	cvta.to.global.u64 	%rd25, %rd6;
	add.s64 	%rd26, %rd25, %rd23;
	ld.global.u32 	%r18, [%rd26];
	mad.lo.s32 	%r19, %r16, %r8, %r18;
	mad.lo.s32 	%r20, %r19, %r6, %r17;
	mul.wide.s32 	%rd27, %r20, 4;
	add.s64 	%rd28, %rd21, %rd27;
	ld.global.f32 	%f1, [%rd28];
	cvta.to.global.u64 	%rd29, %rd9;
	add.s64 	%rd30, %rd29, %rd23;
	ld.global.f32 	%f2, [%rd30];
	mul.wide.s32 	%rd31, %r6, 4;
	add.s64 	%rd32, %rd28, %rd31;
	ld.global.f32 	%f3, [%rd32];
	cvta.to.global.u64 	%rd33, %rd10;
	add.s64 	%rd34, %rd33, %rd23;
	ld.global.f32 	%f4, [%rd34];
	mul.f32 	%f5, %f3, %f4;
	fma.rn.f32 	%f6, %f1, %f2, %f5;
	ld.global.f32 	%f7, [%rd28+4];
	cvta.to.global.u64 	%rd35, %rd11;
	add.s64 	%rd36, %rd35, %rd23;
	ld.global.f32 	%f8, [%rd36];
	fma.rn.f32 	%f9, %f7, %f8, %f6;
	ld.global.f32 	%f10, [%rd32+4];
	cvta.to.global.u64 	%rd37, %rd70;
	add.s64 	%rd38, %rd37, %rd23;
	ld.global.f32 	%f11, [%rd38];
	fma.rn.f32 	%f12, %f10, %f11, %f9;
	add.s32 	%r21, %r19, %r8;
	mad.lo.s32 	%r22, %r21, %r6, %r17;
	mul.wide.s32 	%rd39, %r22, 4;
	add.s64 	%rd40, %rd21, %rd39;
	ld.global.f32 	%f13, [%rd40];
	cvta.to.global.u64 	%rd41, %rd71;
	add.s64 	%rd42, %rd41, %rd23;
	ld.global.f32 	%f14, [%rd42];
	fma.rn.f32 	%f15, %f13, %f14, %f12;
	add.s64 	%rd43, %rd40, %rd31;
	ld.global.f32 	%f16, [%rd43];
	cvta.to.global.u64 	%rd44, %rd14;
	add.s64 	%rd45, %rd44, %rd23;
	ld.global.f32 	%f17, [%rd45];
	fma.rn.f32 	%f18, %f16, %f17, %f15;
	ld.global.f32 	%f19, [%rd40+4];
	cvta.to.global.u64 	%rd46, %rd15;
	add.s64 	%rd47, %rd46, %rd23;
	ld.global.f32 	%f20, [%rd47];
	fma.rn.f32 	%f21, %f19, %f20, %f18;
	ld.global.f32 	%f22, [%rd43+4];
	cvta.to.global.u64 	%rd48, %rd16;
	add.s64 	%rd49, %rd48, %rd23;
	ld.global.f32 	%f23, [%rd49];
	fma.rn.f32 	%f24, %f22, %f23, %f21;
	cvta.to.global.u64 	%rd50, %rd67;
	add.s64 	%rd51, %rd50, %rd23;
	st.global.f32 	[%rd51], %f24;
	ld.global.u32 	%r23, [%rd1];
	add.s32 	%r24, %r15, %r23;
	ld.global.u32 	%r25, [%rd24];
	ld.global.u32 	%r26, [%rd26];
	mad.lo.s32 	%r27, %r24, %r8, %r26;
	mad.lo.s32 	%r28, %r27, %r6, %r25;
	mul.wide.s32 	%rd52, %r28, 4;
	add.s64 	%rd53, %rd20, %rd52;
	ld.global.f32 	%f25, [%rd53];
	ld.global.f32 	%f26, [%rd30];
	add.s64 	%rd54, %rd53, %rd31;
	ld.global.f32 	%f27, [%rd54];
	ld.global.f32 	%f28, [%rd34];
	mul.f32 	%f29, %f27, %f28;
	fma.rn.f32 	%f30, %f25, %f26, %f29;
	ld.global.f32 	%f31, [%rd53+4];
	ld.global.f32 	%f32, [%rd36];
	fma.rn.f32 	%f33, %f31, %f32, %f30;
	ld.global.f32 	%f34, [%rd54+4];
	ld.global.f32 	%f35, [%rd38];
	fma.rn.f32 	%f36, %f34, %f35, %f33;
	add.s32 	%r29, %r27, %r8;
	mad.lo.s32 	%r30, %r29, %r6, %r25;
	mul.wide.s32 	%rd55, %r30, 4;
	add.s64 	%rd56, %rd20, %rd55;
	ld.global.f32 	%f37, [%rd56];
	ld.global.f32 	%f38, [%rd42];
	fma.rn.f32 	%f39, %f37, %f38, %f36;
	add.s64 	%rd57, %rd56, %rd31;
	ld.global.f32 	%f40, [%rd57];
	ld.global.f32 	%f41, [%rd45];
	fma.rn.f32 	%f42, %f40, %f41, %f39;
	ld.global.f32 	%f43, [%rd56+4];
	ld.global.f32 	%f44, [%rd47];
	fma.rn.f32 	%f45, %f43, %f44, %f42;
	ld.global.f32 	%f46, [%rd57+4];
	ld.global.f32 	%f47, [%rd49];
	fma.rn.f32 	%f48, %f46, %f47, %f45;
	mul.wide.s32 	%rd58, %r5, 4;
	add.s64 	%rd59, %rd51, %rd58;
	st.global.f32 	[%rd59], %f48;
	ld.global.u32 	%r31, [%rd1];
	add.s32 	%r32, %r15, %r31;
	ld.global.u32 	%r33, [%rd24];
	ld.global.u32 	%r34, [%rd26];
	mad.lo.s32 	%r35, %r32, %r8, %r34;
	mad.lo.s32 	%r36, %r35, %r6, %r33;
	mul.wide.s32 	%rd60, %r36, 4;
	add.s64 	%rd61, %rd19, %rd60;
	ld.global.f32 	%f49, [%rd61];
	ld.global.f32 	%f50, [%rd30];
	add.s64 	%rd62, %rd61, %rd31;
	ld.global.f32 	%f51, [%rd62];
	ld.global.f32 	%f52, [%rd34];
	mul.f32 	%f53, %f51, %f52;
	fma.rn.f32 	%f54, %f49, %f50, %f53;
	ld.global.f32 	%f55, [%rd61+4];
	ld.global.f32 	%f56, [%rd36];
	fma.rn.f32 	%f57, %f55, %f56, %f54;
	ld.global.f32 	%f58, [%rd62+4];
	ld.global.f32 	%f59, [%rd38];
	fma.rn.f32 	%f60, %f58, %f59, %f57;
	add.s32 	%r37, %r35, %r8;
	mad.lo.s32 	%r38, %r37, %r6, %r33;
	mul.wide.s32 	%rd63, %r38, 4;
	add.s64 	%rd64, %rd19, %rd63;
	ld.global.f32 	%f61, [%rd64];
	ld.global.f32 	%f62, [%rd42];
	fma.rn.f32 	%f63, %f61, %f62, %f60;
	add.s64 	%rd65, %rd64, %rd31;
	ld.global.f32 	%f64, [%rd65];
	ld.global.f32 	%f65, [%rd45];
	fma.rn.f32 	%f66, %f64, %f65, %f63;
	ld.global.f32 	%f67, [%rd64+4];
	ld.global.f32 	%f68, [%rd47];
	fma.rn.f32 	%f69, %f67, %f68, %f66;
	ld.global.f32 	%f70, [%rd65+4];
	ld.global.f32 	%f71, [%rd49];
	fma.rn.f32 	%f72, %f70, %f71, %f69;
	add.s64 	%rd66, %rd59, %rd58;
	st.global.f32 	[%rd66], %f72;
$L__BB8_3:
	ret;

}
	// .globl	_Z17abcone3d_apply_XYiiiiPfS_S_S_
.visible .entry _Z17abcone3d_apply_XYiiiiPfS_S_S_(
	.param .u32 _Z17abcone3d_apply_XYiiiiPfS_S_S__param_0,
	.param .u32 _Z17abcone3d_apply_XYiiiiPfS_S_S__param_1,
	.param .u32 _Z17abcone3d_apply_XYiiiiPfS_S_S__param_2,
	.param .u32 _Z17abcone3d_apply_XYiiiiPfS_S_S__param_3,
	.param .u64 .ptr .align 1 _Z17abcone3d_apply_XYiiiiPfS_S_S__param_4,
	.param .u64 .ptr .align 1 _Z17abcone3d_apply_XYiiiiPfS_S_S__param_5,
	.param .u64 .ptr .align 1 _Z17abcone3d_apply_XYiiiiPfS_S_S__param_6,
	.param .u64 .ptr .align 1 _Z17abcone3d_apply_XYiiiiPfS_S_S__param_7
)
{
	.reg .pred 	%p<6>;
	.reg .b32 	%r<36>;
	.reg .b32 	%f<31>;
	.reg .b64 	%rd<40>;

	ld.param.u32 	%r4, [_Z17abcone3d_apply_XYiiiiPfS_S_S__param_0];
	ld.param.u32 	%r5, [_Z17abcone3d_apply_XYiiiiPfS_S_S__param_1];
	ld.param.u32 	%r7, [_Z17abcone3d_apply_XYiiiiPfS_S_S__param_2];
	ld.param.u32 	%r6, [_Z17abcone3d_apply_XYiiiiPfS_S_S__param_3];
	ld.param.u64 	%rd5, [_Z17abcone3d_apply_XYiiiiPfS_S_S__param_4];
	ld.param.u64 	%rd6, [_Z17abcone3d_apply_XYiiiiPfS_S_S__param_5];
	ld.param.u64 	%rd3, [_Z17abcone3d_apply_XYiiiiPfS_S_S__param_6];
	ld.param.u64 	%rd4, [_Z17abcone3d_apply_XYiiiiPfS_S_S__param_7];
	cvta.to.global.u64 	%rd1, %rd5;
	cvta.to.global.u64 	%rd2, %rd6;
	mov.u32 	%r9, %tid.x;
	mov.u32 	%r10, %ctaid.x;
	mov.u32 	%r11, %ntid.x;
	mad.lo.s32 	%r1, %r10, %r11, %r9;
	mov.u32 	%r12, %tid.y;
	mov.u32 	%r13, %ctaid.y;
	mov.u32 	%r14, %ntid.y;
	mad.lo.s32 	%r15, %r13, %r14, %r12;
	setp.ge.s32 	%p1, %r1, %r5;
	setp.ge.s32 	%p2, %r15, %r7;
	or.pred  	%p3, %p1, %p2;
	@%p3 bra 	$L__BB9_4;
	setp.eq.s32 	%p4, %r4, 0;
	add.s32 	%r16, %r15, 4;
	selp.b32 	%r3, %r15, %r16, %p4;
	mov.u32 	%r17, %ctaid.z;
	setp.ne.s32 	%p5, %r17, 0;
	@%p5 bra 	$L__BB9_3;
	mad.lo.s32 	%r23, %r5, %r15, %r1;
	cvta.to.global.u64 	%rd22, %rd3;
	mul.wide.u32 	%rd23, %r23, 4;
	add.s64 	%rd24, %rd22, %rd23;
	ld.global.f32 	%f16, [%rd24];
	mul.lo.s32 	%r24, %r3, %r5;
	mul.lo.s32 	%r25, %r24, %r6;
	mad.lo.s32 	%r26, %r5, 5, %r1;
	add.s32 	%r27, %r26, %r25;
	mul.wide.s32 	%rd25, %r27, 4;
	add.s64 	%rd26, %rd2, %rd25;
	ld.global.f32 	%f17, [%rd26];
	sub.s32 	%r28, %r26, %r5;
	add.s32 	%r29, %r28, %r25;
	mul.wide.s32 	%rd27, %r29, 4;
	add.s64 	%rd28, %rd2, %rd27;
	ld.global.f32 	%f18, [%rd28];
	sub.s32 	%r30, %r28, %r5;
	add.s32 	%r31, %r30, %r25;
	mul.wide.s32 	%rd29, %r31, 4;
	add.s64 	%rd30, %rd2, %rd29;
	ld.global.f32 	%f19, [%rd30];
	sub.s32 	%r32, %r30, %r5;
	add.s32 	%r33, %r32, %r25;
	mul.wide.s32 	%rd31, %r33, 4;
	add.s64 	%rd32, %rd2, %rd31;
	ld.global.f32 	%f20, [%rd32];
	sub.s32 	%r34, %r32, %r5;
	add.s32 	%r35, %r34, %r25;
	mul.wide.s32 	%rd33, %r35, 4;
	add.s64 	%rd34, %rd2, %rd33;
	ld.global.f32 	%f21, [%rd34];
	add.s64 	%rd35, %rd1, %rd25;
	ld.global.f32 	%f22, [%rd35];
	sub.f32 	%f23, %f18, %f22;
	fma.rn.f32 	%f24, %f16, %f23, %f17;
	sub.f32 	%f25, %f19, %f24;
	fma.rn.f32 	%f26, %f16, %f25, %f18;
	sub.f32 	%f27, %f20, %f26;
	fma.rn.f32 	%f28, %f16, %f27, %f19;
	sub.f32 	%f29, %f21, %f28;
	fma.rn.f32 	%f30, %f16, %f29, %f20;
	add.s64 	%rd36, %rd1, %rd27;
	st.global.f32 	[%rd36], %f24;
	add.s64 	%rd37, %rd1, %rd29;
	st.global.f32 	[%rd37], %f26;
	add.s64 	%rd38, %rd1, %rd31;
	st.global.f32 	[%rd38], %f28;
	add.s64 	%rd39, %rd1, %rd33;
	st.global.f32 	[%rd39], %f30;
	bra.uni 	$L__BB9_4;
$L__BB9_3:
	mad.lo.s32 	%r18, %r5, %r15, %r1;
	cvta.to.global.u64 	%rd7, %rd4;
	mul.wide.u32 	%rd8, %r18, 4;
	add.s64 	%rd9, %rd7, %rd8;
	ld.global.f32 	%f1, [%rd9];
	mul.lo.s32 	%r19, %r3, %r5;
	add.s32 	%r20, %r6, -6;
	mad.lo.s32 	%r21, %r19, %r6, %r1;
	mad.lo.s32 	%r22, %r20, %r5, %r21;
	mul.wide.s32 	%rd10, %r22, 4;
	add.s64 	%rd11, %rd2, %rd10;
	ld.global.f32 	%f2, [%rd11];
	mul.wide.s32 	%rd12, %r5, 4;
	add.s64 	%rd13, %rd11, %rd12;
	ld.global.f32 	%f3, [%rd13];
	add.s64 	%rd14, %rd13, %rd12;
	ld.global.f32 	%f4, [%rd14];
	add.s64 	%rd15, %rd14, %rd12;
	ld.global.f32 	%f5, [%rd15];
	add.s64 	%rd16, %rd15, %rd12;
	ld.global.f32 	%f6, [%rd16];
	add.s64 	%rd17, %rd1, %rd10;
	ld.global.f32 	%f7, [%rd17];
	sub.f32 	%f8, %f3, %f7;
	fma.rn.f32 	%f9, %f1, %f8, %f2;
	sub.f32 	%f10, %f4, %f9;
	fma.rn.f32 	%f11, %f1, %f10, %f3;
	sub.f32 	%f12, %f5, %f11;
	fma.rn.f32 	%f13, %f1, %f12, %f4;
	sub.f32 	%f14, %f6, %f13;
	fma.rn.f32 	%f15, %f1, %f14, %f5;
	add.s64 	%rd18, %rd17, %rd12;
	st.global.f32 	[%rd18], %f9;
	add.s64 	%rd19, %rd18, %rd12;
	st.global.f32 	[%rd19], %f11;
	add.s64 	%rd20, %rd19, %rd12;
	st.global.f32 	[%rd20], %f13;
	add.s64 	%rd21, %rd20, %rd12;
	st.global.f32 	[%rd21], %f15;
$L__BB9_4:
	ret;

}
	// .globl	_Z17abcone3d_apply_ZYiiiiPfS_S_S_
.visible .entry _Z17abcone3d_apply_ZYiiiiPfS_S_S_(
	.param .u32 _Z17abcone3d_apply_ZYiiiiPfS_S_S__param_0,
	.param .u32 _Z17abcone3d_apply_ZYiiiiPfS_S_S__param_1,
	.param .u32 _Z17abcone3d_apply_ZYiiiiPfS_S_S__param_2,
	.param .u32 _Z17abcone3d_apply_ZYiiiiPfS_S_S__param_3,
	.param .u64 .ptr .align 1 _Z17abcone3d_apply_ZYiiiiPfS_S_S__param_4,
	.param .u64 .ptr .align 1 _Z17abcone3d_apply_ZYiiiiPfS_S_S__param_5,
	.param .u64 .ptr .align 1 _Z17abcone3d_apply_ZYiiiiPfS_S_S__param_6,
	.param .u64 .ptr .align 1 _Z17abcone3d_apply_ZYiiiiPfS_S_S__param_7
)
{
	.reg .pred 	%p<6>;
	.reg .b32 	%r<24>;
	.reg .b32 	%f<31>;
	.reg .b64 	%rd<22>;

	ld.param.u32 	%r4, [_Z17abcone3d_apply_ZYiiiiPfS_S_S__param_0];
	ld.param.u32 	%r5, [_Z17abcone3d_apply_ZYiiiiPfS_S_S__param_1];
	ld.param.u32 	%r7, [_Z17abcone3d_apply_ZYiiiiPfS_S_S__param_2];
	ld.param.u32 	%r6, [_Z17abcone3d_apply_ZYiiiiPfS_S_S__param_3];
	ld.param.u64 	%rd5, [_Z17abcone3d_apply_ZYiiiiPfS_S_S__param_4];
	ld.param.u64 	%rd6, [_Z17abcone3d_apply_ZYiiiiPfS_S_S__param_5];
	ld.param.u64 	%rd3, [_Z17abcone3d_apply_ZYiiiiPfS_S_S__param_6];
	ld.param.u64 	%rd4, [_Z17abcone3d_apply_ZYiiiiPfS_S_S__param_7];
	cvta.to.global.u64 	%rd1, %rd5;
	cvta.to.global.u64 	%rd2, %rd6;
	mov.u32 	%r9, %tid.z;
	mov.u32 	%r10, %ctaid.z;
	mov.u32 	%r11, %ntid.z;
	mad.lo.s32 	%r1, %r10, %r11, %r9;
	mov.u32 	%r12, %tid.y;
	mov.u32 	%r13, %ctaid.y;
	mov.u32 	%r14, %ntid.y;
	mad.lo.s32 	%r15, %r13, %r14, %r12;
	setp.ge.s32 	%p1, %r1, %r6;
	setp.ge.s32 	%p2, %r15, %r7;
	or.pred  	%p3, %p1, %p2;
	@%p3 bra 	$L__BB10_4;
	setp.eq.s32 	%p4, %r4, 0;
	add.s32 	%r16, %r15, 4;
	selp.b32 	%r3, %r15, %r16, %p4;
	mov.u32 	%r17, %ctaid.x;
	setp.ne.s32 	%p5, %r17, 0;
	@%p5 bra 	$L__BB10_3;
	mad.lo.s32 	%r21, %r6, %r3, %r1;
	mul.lo.s32 	%r22, %r21, %r5;
	mul.wide.s32 	%rd16, %r22, 4;
	add.s64 	%rd17, %rd2, %rd16;
	ld.global.f32 	%f16, [%rd17+20];
	ld.global.f32 	%f17, [%rd17+16];
	ld.global.f32 	%f18, [%rd17+12];
	ld.global.f32 	%f19, [%rd17+8];
	ld.global.f32 	%f20, [%rd17+4];
	mad.lo.s32 	%r23, %r6, %r15, %r1;
	cvta.to.global.u64 	%rd18, %rd3;
	mul.wide.u32 	%rd19, %r23, 4;
	add.s64 	%rd20, %rd18, %rd19;
	ld.global.f32 	%f21, [%rd20];
	add.s64 	%rd21, %rd1, %rd16;
	ld.global.f32 	%f22, [%rd21+20];
	sub.f32 	%f23, %f17, %f22;
	fma.rn.f32 	%f24, %f21, %f23, %f16;
	sub.f32 	%f25, %f18, %f24;
	fma.rn.f32 	%f26, %f21, %f25, %f17;
	sub.f32 	%f27, %f19, %f26;
	fma.rn.f32 	%f28, %f21, %f27, %f18;
	sub.f32 	%f29, %f20, %f28;
	fma.rn.f32 	%f30, %f21, %f29, %f19;
	st.global.f32 	[%rd21+16], %f24;
	st.global.f32 	[%rd21+12], %f26;
	st.global.f32 	[%rd21+8], %f28;
	st.global.f32 	[%rd21+4], %f30;
	bra.uni 	$L__BB10_4;
$L__BB10_3:
	mad.lo.s32 	%r18, %r6, %r3, %r1;
	mul.lo.s32 	%r19, %r18, %r5;
	cvt.s64.s32 	%rd7, %r19;
	cvt.s64.s32 	%rd8, %r5;
	add.s64 	%rd9, %rd8, %rd7;
	shl.b64 	%rd10, %rd9, 2;
	add.s64 	%rd11, %rd2, %rd10;
	ld.global.f32 	%f1, [%rd11+-24];
	ld.global.f32 	%f2, [%rd11+-20];
	ld.global.f32 	%f3, [%rd11+-16];
	ld.global.f32 	%f4, [%rd11+-12];
	ld.global.f32 	%f5, [%rd11+-8];
	mad.lo.s32 	%r20, %r6, %r15, %r1;
	cvta.to.global.u64 	%rd12, %rd4;
	mul.wide.u32 	%rd13, %r20, 4;
	add.s64 	%rd14, %rd12, %rd13;
	ld.global.f32 	%f6, [%rd14];
	add.s64 	%rd15, %rd1, %rd10;
	ld.global.f32 	%f7, [%rd15+-24];
	sub.f32 	%f8, %f2, %f7;
	fma.rn.f32 	%f9, %f6, %f8, %f1;
	sub.f32 	%f10, %f3, %f9;
	fma.rn.f32 	%f11, %f6, %f10, %f2;
	sub.f32 	%f12, %f4, %f11;
	fma.rn.f32 	%f13, %f6, %f12, %f3;
	sub.f32 	%f14, %f5, %f13;
	fma.rn.f32 	%f15, %f6, %f14, %f4;
	st.global.f32 	[%rd15+-20], %f9;
	st.global.f32 	[%rd15+-16], %f11;
	st.global.f32 	[%rd15+-12], %f13;
	st.global.f32 	[%rd15+-8], %f15;
$L__BB10_4:
	ret;

}
	// .globl	_Z21abcone3d_apply_XZ_lowiiPfS_S_
.visible .entry _Z21abcone3d_apply_XZ_lowiiPfS_S_(
	.param .u32 _Z21abcone3d_apply_XZ_lowiiPfS_S__param_0,
	.param .u32 _Z21abcone3d_apply_XZ_lowiiPfS_S__param_1,
	.param .u64 .ptr .align 1 _Z21abcone3d_apply_XZ_lowiiPfS_S__param_2,
	.param .u64 .ptr .align 1 _Z21abcone3d_apply_XZ_lowiiPfS_S__param_3,
	.param .u64 .ptr .align 1 _Z21abcone3d_apply_XZ_lowiiPfS_S__param_4
)
{
	.reg .pred 	%p<4>;
	.reg .b32 	%r<23>;
	.reg .b32 	%f<16>;
	.reg .b64 	%rd<24>;

	ld.param.u32 	%r3, [_Z21abcone3d_apply_XZ_lowiiPfS_S__param_0];
	ld.param.u32 	%r5, [_Z21abcone3d_apply_XZ_lowiiPfS_S__param_1];
	ld.param.u64 	%rd1, [_Z21abcone3d_apply_XZ_lowiiPfS_S__param_2];
	ld.param.u64 	%rd2, [_Z21abcone3d_apply_XZ_lowiiPfS_S__param_3];
	ld.param.u64 	%rd3, [_Z21abcone3d_apply_XZ_lowiiPfS_S__param_4];
	mov.u32 	%r6, %tid.x;
	mov.u32 	%r7, %ctaid.x;
	mov.u32 	%r8, %ntid.x;
	mad.lo.s32 	%r1, %r7, %r8, %r6;
	mov.u32 	%r9, %tid.z;
	mov.u32 	%r10, %ctaid.z;
	mov.u32 	%r11, %ntid.z;
	mad.lo.s32 	%r12, %r10, %r11, %r9;
	setp.ge.s32 	%p1, %r1, %r3;
	setp.ge.s32 	%p2, %r12, %r5;
	or.pred  	%p3, %p1, %p2;
	@%p3 bra 	$L__BB11_2;
	cvta.to.global.u64 	%rd4, %rd2;
	cvta.to.global.u64 	%rd5, %rd3;
	cvta.to.global.u64 	%rd6, %rd1;
	mad.lo.s32 	%r13, %r12, %r3, %r1;
	mul.lo.s32 	%r14, %r5, %r3;
	mad.lo.s32 	%r15, %r14, 5, %r13;
	mul.wide.s32 	%rd7, %r15, 4;
	add.s64 	%rd8, %rd4, %rd7;
	ld.global.f32 	%f1, [%rd8];
	shl.b32 	%r16, %r14, 2;
	add.s32 	%r17, %r13, %r16;
	mul.wide.s32 	%rd9, %r17, 4;
	add.s64 	%rd10, %rd4, %rd9;
	ld.global.f32 	%f2, [%rd10];
	mad.lo.s32 	%r18, %r14, 3, %r13;
	mul.wide.s32 	%rd11, %r18, 4;
	add.s64 	%rd12, %rd4, %rd11;
	ld.global.f32 	%f3, [%rd12];
	shl.b32 	%r19, %r14, 1;
	add.s32 	%r20, %r13, %r19;
	mul.wide.s32 	%rd13, %r20, 4;
	add.s64 	%rd14, %rd4, %rd13;
	ld.global.f32 	%f4, [%rd14];
	add.s32 	%r21, %r13, %r14;
	mul.wide.s32 	%rd15, %r21, 4;
	add.s64 	%rd16, %rd4, %rd15;
	ld.global.f32 	%f5, [%rd16];
	mad.lo.s32 	%r22, %r5, %r1, %r12;
	mul.wide.s32 	%rd17, %r22, 4;
	add.s64 	%rd18, %rd5, %rd17;
	ld.global.f32 	%f6, [%rd18];
	add.s64 	%rd19, %rd6, %rd7;
	ld.global.f32 	%f7, [%rd19];
	sub.f32 	%f8, %f2, %f7;
	fma.rn.f32 	%f9, %f6, %f8, %f1;
	sub.f32 	%f10, %f3, %f9;
	fma.rn.f32 	%f11, %f6, %f10, %f2;
	sub.f32 	%f12, %f4, %f11;
	fma.rn.f32 	%f13, %f6, %f12, %f3;
	sub.f32 	%f14, %f5, %f13;
	fma.rn.f32 	%f15, %f6, %f14, %f4;
	add.s64 	%rd20, %rd6, %rd9;
	st.global.f32 	[%rd20], %f9;
	add.s64 	%rd21, %rd6, %rd11;
	st.global.f32 	[%rd21], %f11;
	add.s64 	%rd22, %rd6, %rd13;
	st.global.f32 	[%rd22], %f13;
	add.s64 	%rd23, %rd6, %rd15;
	st.global.f32 	[%rd23], %f15;
$L__BB11_2:
	ret;

}
	// .globl	_Z22abcone3d_apply_XZ_highiiiPfS_S_
.visible .entry _Z22abcone3d_apply_XZ_highiiiPfS_S_(
	.param .u32 _Z22abcone3d_apply_XZ_highiiiPfS_S__param_0,
	.param .u32 _Z22abcone3d_apply_XZ_highiiiPfS_S__param_1,
	.param .u32 _Z22abcone3d_apply_XZ_highiiiPfS_S__param_2,
	.param .u64 .ptr .align 1 _Z22abcone3d_apply_XZ_highiiiPfS_S__param_3,
	.param .u64 .ptr .align 1 _Z22abcone3d_apply_XZ_highiiiPfS_S__param_4,
	.param .u64 .ptr .align 1 _Z22abcone3d_apply_XZ_highiiiPfS_S__param_5
)
{
	.reg .pred 	%p<4>;
	.reg .b32 	%r<27>;
	.reg .b32 	%f<16>;
	.reg .b64 	%rd<25>;

	ld.param.u32 	%r3, [_Z22abcone3d_apply_XZ_highiiiPfS_S__param_0];
	ld.param.u32 	%r4, [_Z22abcone3d_apply_XZ_highiiiPfS_S__param_1];
	ld.param.u32 	%r6, [_Z22abcone3d_apply_XZ_highiiiPfS_S__param_2];
	ld.param.u64 	%rd2, [_Z22abcone3d_apply_XZ_highiiiPfS_S__param_4];
	ld.param.u64 	%rd3, [_Z22abcone3d_apply_XZ_highiiiPfS_S__param_5];
	mov.u32 	%r7, %tid.x;
	mov.u32 	%r8, %ctaid.x;
	mov.u32 	%r9, %ntid.x;
	mad.lo.s32 	%r1, %r8, %r9, %r7;
	mov.u32 	%r10, %tid.z;
	mov.u32 	%r11, %ctaid.z;
	mov.u32 	%r12, %ntid.z;
	mad.lo.s32 	%r13, %r11, %r12, %r10;
	setp.ge.s32 	%p1, %r1, %r3;
	setp.ge.s32 	%p2, %r13, %r6;
	or.pred  	%p3, %p1, %p2;
	@%p3 bra 	$L__BB12_2;
	ld.param.u64 	%rd24, [_Z22abcone3d_apply_XZ_highiiiPfS_S__param_3];
	cvta.to.global.u64 	%rd4, %rd2;
	cvta.to.global.u64 	%rd5, %rd3;
	cvta.to.global.u64 	%rd6, %rd24;
	add.s32 	%r14, %r4, -6;
	mul.lo.s32 	%r15, %r14, %r3;
	mad.lo.s32 	%r16, %r13, %r3, %r1;
	mad.lo.s32 	%r17, %r15, %r6, %r16;
	mul.wide.s32 	%rd7, %r17, 4;
	add.s64 	%rd8, %rd4, %rd7;
	ld.global.f32 	%f1, [%rd8];
	add.s32 	%r18, %r15, %r3;
	mad.lo.s32 	%r19, %r18, %r6, %r16;
	mul.wide.s32 	%rd9, %r19, 4;
	add.s64 	%rd10, %rd4, %rd9;
	ld.global.f32 	%f2, [%rd10];
	add.s32 	%r20, %r18, %r3;
	mad.lo.s32 	%r21, %r20, %r6, %r16;
	mul.wide.s32 	%rd11, %r21, 4;
	add.s64 	%rd12, %rd4, %rd11;
	ld.global.f32 	%f3, [%rd12];
	add.s32 	%r22, %r20, %r3;
	mad.lo.s32 	%r23, %r22, %r6, %r16;
	mul.wide.s32 	%rd13, %r23, 4;
	add.s64 	%rd14, %rd4, %rd13;
	ld.global.f32 	%f4, [%rd14];
	add.s32 	%r24, %r22, %r3;
	mad.lo.s32 	%r25, %r24, %r6, %r16;
	mul.wide.s32 	%rd15, %r25, 4;
	add.s64 	%rd16, %rd4, %rd15;
	ld.global.f32 	%f5, [%rd16];
	mad.lo.s32 	%r26, %r6, %r1, %r13;
	mul.wide.s32 	%rd17, %r26, 4;
	add.s64 	%rd18, %rd5, %rd17;
	ld.global.f32 	%f6, [%rd18];
	add.s64 	%rd19, %rd6, %rd7;
	ld.global.f32 	%f7, [%rd19];
	sub.f32 	%f8, %f2, %f7;
	fma.rn.f32 	%f9, %f6, %f8, %f1;
	sub.f32 	%f10, %f3, %f9;
	fma.rn.f32 	%f11, %f6, %f10, %f2;
	sub.f32 	%f12, %f4, %f11;
	fma.rn.f32 	%f13, %f6, %f12, %f3;
	sub.f32 	%f14, %f5, %f13;
	fma.rn.f32 	%f15, %f6, %f14, %f4;
	add.s64 	%rd20, %rd6, %rd9;
	st.global.f32 	[%rd20], %f9;
	add.s64 	%rd21, %rd6, %rd11;
	st.global.f32 	[%rd21], %f11;
	add.s64 	%rd22, %rd6, %rd13;
	st.global.f32 	[%rd22], %f13;
	add.s64 	%rd23, %rd6, %rd15;
	st.global.f32 	[%rd23], %f15;
$L__BB12_2:
	ret;

}
	// .globl	_Z17sponge3d_apply_XYiPfiiii
.visible .entry _Z17sponge3d_apply_XYiPfiiii(
	.param .u32 _Z17sponge3d_apply_XYiPfiiii_param_0,
	.param .u64 .ptr .align 1 _Z17sponge3d_apply_XYiPfiiii_param_1,
	.param .u32 _Z17sponge3d_apply_XYiPfiiii_param_2,
	.param .u32 _Z17sponge3d_apply_XYiPfiiii_param_3,
	.param .u32 _Z17sponge3d_apply_XYiPfiiii_param_4,
	.param .u32 _Z17sponge3d_apply_XYiPfiiii_param_5
)
{
	.reg .pred 	%p<12>;
	.reg .b32 	%r<96>;
	.reg .b32 	%f<126>;
	.reg .b64 	%rd<29>;
	.reg .b64 	%fd<17>;

	ld.param.u32 	%r35, [_Z17sponge3d_apply_XYiPfiiii_param_0];
	ld.param.u64 	%rd2, [_Z17sponge3d_apply_XYiPfiiii_param_1];
	ld.param.u32 	%r36, [_Z17sponge3d_apply_XYiPfiiii_param_2];
	ld.param.u32 	%r39, [_Z17sponge3d_apply_XYiPfiiii_param_3];
	ld.param.u32 	%r37, [_Z17sponge3d_apply_XYiPfiiii_param_4];
	ld.param.u32 	%r38, [_Z17sponge3d_apply_XYiPfiiii_param_5];
	cvta.to.global.u64 	%rd1, %rd2;
	mov.u32 	%r1, %tid.x;
	mov.u32 	%r41, %ctaid.x;
	mov.u32 	%r42, %ntid.x;
	mul.lo.s32 	%r2, %r41, %r42;
	add.s32 	%r3, %r2, %r1;
	mov.u32 	%r43, %tid.y;
	mov.u32 	%r44, %ctaid.y;
	mov.u32 	%r45, %ntid.y;
	mad.lo.s32 	%r46, %r44, %r45, %r43;
	setp.ge.s32 	%p1, %r3, %r36;
	setp.ge.s32 	%p2, %r46, %r39;
	or.pred  	%p3, %p1, %p2;
	@%p3 bra 	$L__BB13_10;
	setp.eq.s32 	%p4, %r35, 0;
	add.s32 	%r47, %r46, 4;
	selp.b32 	%r5, %r46, %r47, %p4;
	setp.lt.s32 	%p5, %r38, 1;
	@%p5 bra 	$L__BB13_10;
	cvt.rn.f64.u32 	%fd2, %r38;
	mul.f64 	%fd1, %fd2, 0d4016A09E667F3BCD;
	mul.lo.s32 	%r49, %r5, %r36;
	mul.lo.s32 	%r6, %r49, %r37;
	add.s32 	%r7, %r6, %r3;
	and.b32  	%r8, %r38, 3;
	setp.lt.u32 	%p6, %r38, 4;
	mov.b32 	%r95, 0;
	@%p6 bra 	$L__BB13_5;
	and.b32  	%r95, %r38, 2147483644;
	neg.s32 	%r93, %r95;
	add.s32 	%r50, %r1, %r6;
	add.s32 	%r92, %r50, %r2;
	shl.b32 	%r12, %r36, 2;
	mad.lo.s32 	%r51, %r37, %r5, %r37;
	add.s32 	%r52, %r51, -2;
	mad.lo.s32 	%r91, %r36, %r52, %r3;
	add.s32 	%r53, %r51, -3;
	mad.lo.s32 	%r90, %r36, %r53, %r3;
	add.s32 	%r54, %r51, -4;
	mad.lo.s32 	%r89, %r36, %r54, %r3;
	add.s32 	%r55, %r51, -1;
	mad.lo.s32 	%r88, %r36, %r55, %r3;
	add.s32 	%r87, %r38, -4;
	mul.wide.s32 	%rd7, %r36, 4;
$L__BB13_4:
	.pragma "nounroll";
	add.s32 	%r56, %r87, 2;
	add.s32 	%r57, %r87, 3;
	cvt.rn.f64.s32 	%fd3, %r57;
	div.rn.f64 	%fd4, %fd3, %fd1;
	cvt.rn.f32.f64 	%f1, %fd4;
	neg.f32 	%f2, %f1;
	mul.f32 	%f3, %f2, %f1;
	fma.rn.f32 	%f4, %f3, 0f3BBB989D, 0f3F000000;
	cvt.sat.f32.f32 	%f5, %f4;
	mov.f32 	%f6, 0f4B400001;
	mov.f32 	%f7, 0f437C0000;
	fma.rm.f32 	%f8, %f5, %f7, %f6;
	add.f32 	%f9, %f8, 0fCB40007F;
	neg.f32 	%f10, %f9;
	fma.rn.f32 	%f11, %f3, 0f3FB8AA3B, %f10;
	fma.rn.f32 	%f12, %f3, 0f32A57060, %f11;
	mov.b32 	%r58, %f8;
	shl.b32 	%r59, %r58, 23;
	mov.b32 	%f13, %r59;
	ex2.approx.ftz.f32 	%f14, %f12;
	mul.f32 	%f15, %f14, %f13;
	mul.wide.s32 	%rd3, %r92, 4;
	add.s64 	%rd4, %rd1, %rd3;
	ld.global.f32 	%f16, [%rd4];
	mul.f32 	%f17, %f16, %f15;
	st.global.f32 	[%rd4], %f17;
	mul.wide.s32 	%rd5, %r88, 4;
	add.s64 	%rd6, %rd1, %rd5;
	ld.global.f32 	%f18, [%rd6];
	mul.f32 	%f19, %f15, %f18;
	st.global.f32 	[%rd6], %f19;
	cvt.rn.f64.s32 	%fd5, %r56;
	div.rn.f64 	%fd6, %fd5, %fd1;
	cvt.rn.f32.f64 	%f20, %fd6;
	neg.f32 	%f21, %f20;
	mul.f32 	%f22, %f21, %f20;
	fma.rn.f32 	%f23, %f22, 0f3BBB989D, 0f3F000000;
	cvt.sat.f32.f32 	%f24, %f23;
	fma.rm.f32 	%f25, %f24, %f7, %f6;
	add.f32 	%f26, %f25, 0fCB40007F;
	neg.f32 	%f27, %f26;
	fma.rn.f32 	%f28, %f22, 0f3FB8AA3B, %f27;
	fma.rn.f32 	%f29, %f22, 0f32A57060, %f28;
	mov.b32 	%r60, %f25;
	shl.b32 	%r61, %r60, 23;
	mov.b32 	%f30, %r61;
	ex2.approx.ftz.f32 	%f31, %f29;
	mul.f32 	%f32, %f31, %f30;
	add.s64 	%rd8, %rd4, %rd7;
	ld.global.f32 	%f33, [%rd8];
	mul.f32 	%f34, %f33, %f32;
	st.global.f32 	[%rd8], %f34;
	mul.wide.s32 	%rd9, %r91, 4;
	add.s64 	%rd10, %rd1, %rd9;
	ld.global.f32 	%f35, [%rd10];
	mul.f32 	%f36, %f32, %f35;
	st.global.f32 	[%rd10], %f36;
	add.s32 	%r62, %r87, 1;
	cvt.rn.f64.s32 	%fd7, %r62;
	div.rn.f64 	%fd8, %fd7, %fd1;
	cvt.rn.f32.f64 	%f37, %fd8;
	neg.f32 	%f38, %f37;
	mul.f32 	%f39, %f38, %f37;
	fma.rn.f32 	%f40, %f39, 0f3BBB989D, 0f3F000000;
	cvt.sat.f32.f32 	%f41, %f40;
	fma.rm.f32 	%f42, %f41, %f7, %f6;
	add.f32 	%f43, %f42, 0fCB40007F;
	neg.f32 	%f44, %f43;
	fma.rn.f32 	%f45, %f39, 0f3FB8AA3B, %f44;
	fma.rn.f32 	%f46, %f39, 0f32A57060, %f45;
	mov.b32 	%r63, %f42;
	shl.b32 	%r64, %r63, 23;
	mov.b32 	%f47, %r64;
	ex2.approx.ftz.f32 	%f48, %f46;
	mul.f32 	%f49, %f48, %f47;
	add.s64 	%rd11, %rd8, %rd7;
	ld.global.f32 	%f50, [%rd11];
	mul.f32 	%f51, %f50, %f49;
	st.global.f32 	[%rd11], %f51;
	mul.wide.s32 	%rd12, %r90, 4;
	add.s64 	%rd13, %rd1, %rd12;
	ld.global.f32 	%f52, [%rd13];
	mul.f32 	%f53, %f49, %f52;
	st.global.f32 	[%rd13], %f53;
	cvt.rn.f64.s32 	%fd9, %r87;
	div.rn.f64 	%fd10, %fd9, %fd1;
	cvt.rn.f32.f64 	%f54, %fd10;
	neg.f32 	%f55, %f54;
	mul.f32 	%f56, %f55, %f54;
	fma.rn.f32 	%f57, %f56, 0f3BBB989D, 0f3F000000;
	cvt.sat.f32.f32 	%f58, %f57;
	fma.rm.f32 	%f59, %f58, %f7, %f6;
	add.f32 	%f60, %f59, 0fCB40007F;
	neg.f32 	%f61, %f60;
	fma.rn.f32 	%f62, %f56, 0f3FB8AA3B, %f61;
	fma.rn.f32 	%f63, %f56, 0f32A57060, %f62;
	mov.b32 	%r65, %f59;
	shl.b32 	%r66, %r65, 23;
	mov.b32 	%f64, %r66;
	ex2.approx.ftz.f32 	%f65, %f63;
	mul.f32 	%f66, %f65, %f64;
	add.s64 	%rd14, %rd11, %rd7;
	ld.global.f32 	%f67, [%rd14];
	mul.f32 	%f68, %f67, %f66;
	st.global.f32 	[%rd14], %f68;
	mul.wide.s32 	%rd15, %r89, 4;
	add.s64 	%rd16, %rd1, %rd15;
	ld.global.f32 	%f69, [%rd16];
	mul.f32 	%f70, %f66, %f69;
	st.global.f32 	[%rd16], %f70;
	add.s32 	%r93, %r93, 4;
	add.s32 	%r92, %r92, %r12;
	sub.s32 	%r91, %r91, %r12;
	sub.s32 	%r90, %r90, %r12;
	sub.s32 	%r89, %r89, %r12;
	sub.s32 	%r88, %r88, %r12;
	add.s32 	%r87, %r87, -4;
	setp.ne.s32 	%p7, %r93, 0;
	@%p7 bra 	$L__BB13_4;
$L__BB13_5:
	setp.eq.s32 	%p8, %r8, 0;
	@%p8 bra 	$L__BB13_10;
	setp.eq.s32 	%p9, %r8, 1;
	@%p9 bra 	$L__BB13_8;
	not.b32 	%r67, %r95;
	add.s32 	%r68, %r38, %r67;
	cvt.rn.f64.s32 	%fd11, %r68;
	div.rn.f64 	%fd12, %fd11, %fd1;
	cvt.rn.f32.f64 	%f71, %fd12;
	neg.f32 	%f72, %f71;
	mul.f32 	%f73, %f72, %f71;
	fma.rn.f32 	%f74, %f73, 0f3BBB989D, 0f3F000000;
	cvt.sat.f32.f32 	%f75, %f74;
	mov.f32 	%f76, 0f4B400001;
	mov.f32 	%f77, 0f437C0000;
	fma.rm.f32 	%f78, %f75, %f77, %f76;
	add.f32 	%f79, %f78, 0fCB40007F;
	neg.f32 	%f80, %f79;
	fma.rn.f32 	%f81, %f73, 0f3FB8AA3B, %f80;
	fma.rn.f32 	%f82, %f73, 0f32A57060, %f81;
	mov.b32 	%r69, %f78;
	shl.b32 	%r70, %r69, 23;
	mov.b32 	%f83, %r70;
	ex2.approx.ftz.f32 	%f84, %f82;
	mul.f32 	%f85, %f84, %f83;
	mad.lo.s32 	%r71, %r95, %r36, %r7;
	mul.wide.s32 	%rd17, %r71, 4;
	add.s64 	%rd18, %rd1, %rd17;
	ld.global.f32 	%f86, [%rd18];
	mul.f32 	%f87, %f86, %f85;
	st.global.f32 	[%rd18], %f87;
	add.s32 	%r72, %r37, %r67;
	mad.lo.s32 	%r73, %r72, %r36, %r7;
	mul.wide.s32 	%rd19, %r73, 4;
	add.s64 	%rd20, %rd1, %rd19;
	ld.global.f32 	%f88, [%rd20];
	mul.f32 	%f89, %f85, %f88;
	st.global.f32 	[%rd20], %f89;
	add.s32 	%r74, %r68, -1;
	cvt.rn.f64.s32 	%fd13, %r74;
	div.rn.f64 	%fd14, %fd13, %fd1;
	cvt.rn.f32.f64 	%f90, %fd14;
	neg.f32 	%f91, %f90;
	mul.f32 	%f92, %f91, %f90;
	fma.rn.f32 	%f93, %f92, 0f3BBB989D, 0f3F000000;
	cvt.sat.f32.f32 	%f94, %f93;
	fma.rm.f32 	%f95, %f94, %f77, %f76;
	add.f32 	%f96, %f95, 0fCB40007F;
	neg.f32 	%f97, %f96;
	fma.rn.f32 	%f98, %f92, 0f3FB8AA3B, %f97;
	fma.rn.f32 	%f99, %f92, 0f32A57060, %f98;
	mov.b32 	%r75, %f95;
	shl.b32 	%r76, %r75, 23;
	mov.b32 	%f100, %r76;
	ex2.approx.ftz.f32 	%f101, %f99;
	mul.f32 	%f102, %f101, %f100;
	mul.wide.s32 	%rd21, %r36, 4;
	add.s64 	%rd22, %rd18, %rd21;
	ld.global.f32 	%f103, [%rd22];
	mul.f32 	%f104, %f103, %f102;
	st.global.f32 	[%rd22], %f104;
	add.s32 	%r77, %r72, -1;
	mad.lo.s32 	%r78, %r77, %r36, %r7;
	mul.wide.s32 	%rd23, %r78, 4;
	add.s64 	%rd24, %rd1, %rd23;
	ld.global.f32 	%f105, [%rd24];
	mul.f32 	%f106, %f102, %f105;
	st.global.f32 	[%rd24], %f106;
	add.s32 	%r95, %r95, 2;
$L__BB13_8:
	and.b32  	%r79, %r38, 1;
	setp.eq.b32 	%p10, %r79, 1;
	not.pred 	%p11, %p10;
	@%p11 bra 	$L__BB13_10;
	not.b32 	%r80, %r95;
	add.s32 	%r81, %r38, %r80;
	cvt.rn.f64.s32 	%fd15, %r81;
	div.rn.f64 	%fd16, %fd15, %fd1;
	cvt.rn.f32.f64 	%f107, %fd16;
	neg.f32 	%f108, %f107;
	mul.f32 	%f109, %f108, %f107;
	fma.rn.f32 	%f110, %f109, 0f3BBB989D, 0f3F000000;
	cvt.sat.f32.f32 	%f111, %f110;
	mov.f32 	%f112, 0f4B400001;
	mov.f32 	%f113, 0f437C0000;
	fma.rm.f32 	%f114, %f111, %f113, %f112;
	add.f32 	%f115, %f114, 0fCB40007F;
	neg.f32 	%f116, %f115;
	fma.rn.f32 	%f117, %f109, 0f3FB8AA3B, %f116;
	fma.rn.f32 	%f118, %f109, 0f32A57060, %f117;
	mov.b32 	%r82, %f114;
	shl.b32 	%r83, %r82, 23;
	mov.b32 	%f119, %r83;
	ex2.approx.ftz.f32 	%f120, %f118;
	mul.f32 	%f121, %f120, %f119;
	mad.lo.s32 	%r84, %r95, %r36, %r7;
	mul.wide.s32 	%rd25, %r84, 4;
	add.s64 	%rd26, %rd1, %rd25;
	ld.global.f32 	%f122, [%rd26];
	mul.f32 	%f123, %f122, %f121;
	st.global.f32 	[%rd26], %f123;
	add.s32 	%r85, %r37, %r80;
	mad.lo.s32 	%r86, %r85, %r36, %r7;
	mul.wide.s32 	%rd27, %r86, 4;
	add.s64 	%rd28, %rd1, %rd27;
	ld.global.f32 	%f124, [%rd28];
	mul.f32 	%f125, %f121, %f124;
	st.global.f32 	[%rd28], %f125;
$L__BB13_10:
	ret;

}
	// .globl	_Z17sponge3d_apply_ZYiPfiiiiif
.visible .entry _Z17sponge3d_apply_ZYiPfiiiiif(
	.param .u32 _Z17sponge3d_apply_ZYiPfiiiiif_param_0,
	.param .u64 .ptr .align 1 _Z17sponge3d_apply_ZYiPfiiiiif_param_1,
	.param .u32 _Z17sponge3d_apply_ZYiPfiiiiif_param_2,
	.param .u32 _Z17sponge3d_apply_ZYiPfiiiiif_param_3,
	.param .u32 _Z17sponge3d_apply_ZYiPfiiiiif_param_4,
	.param .u32 _Z17sponge3d_apply_ZYiPfiiiiif_param_5,
	.param .u32 _Z17sponge3d_apply_ZYiPfiiiiif_param_6,
	.param .f32 _Z17sponge3d_apply_ZYiPfiiiiif_param_7
)
{
	.reg .pred 	%p<7>;
	.reg .b32 	%r<33>;
	.reg .b32 	%f<22>;
	.reg .b64 	%rd<7>;

	ld.param.u32 	%r4, [_Z17sponge3d_apply_ZYiPfiiiiif_param_0];
	ld.param.u64 	%rd1, [_Z17sponge3d_apply_ZYiPfiiiiif_param_1];
	ld.param.u32 	%r5, [_Z17sponge3d_apply_ZYiPfiiiiif_param_2];
	ld.param.u32 	%r9, [_Z17sponge3d_apply_ZYiPfiiiiif_param_3];
	ld.param.u32 	%r6, [_Z17sponge3d_apply_ZYiPfiiiiif_param_4];
	ld.param.u32 	%r7, [_Z17sponge3d_apply_ZYiPfiiiiif_param_5];
	ld.param.u32 	%r8, [_Z17sponge3d_apply_ZYiPfiiiiif_param_6];
	ld.param.f32 	%f1, [_Z17sponge3d_apply_ZYiPfiiiiif_param_7];
	mov.u32 	%r11, %tid.x;
	mov.u32 	%r12, %ctaid.x;
	mov.u32 	%r13, %ntid.x;
	mad.lo.s32 	%r1, %r12, %r13, %r11;
	mov.u32 	%r14, %tid.y;
	mov.u32 	%r15, %ctaid.y;
	mov.u32 	%r16, %ntid.y;
	mad.lo.s32 	%r2, %r15, %r16, %r14;
	mov.u32 	%r17, %tid.z;
	mov.u32 	%r18, %ctaid.z;
	mov.u32 	%r19, %ntid.z;
	mad.lo.s32 	%r20, %r18, %r19, %r17;
	setp.ge.s32 	%p1, %r1, %r7;
	setp.ge.s32 	%p2, %r20, %r9;
	or.pred  	%p3, %p1, %p2;
	setp.ge.s32 	%p4, %r2, %r6;
	or.pred  	%p5, %p4, %p3;
	@%p5 bra 	$L__BB14_2;
	cvta.to.global.u64 	%rd2, %rd1;
	setp.eq.s32 	%p6, %r4, 0;
	add.s32 	%r21, %r20, 4;
	selp.b32 	%r22, %r20, %r21, %p6;
	cvt.rn.f32.s32 	%f2, %r1;
	div.rn.f32 	%f3, %f2, %f1;
	neg.f32 	%f4, %f3;
	mul.f32 	%f5, %f3, %f4;
	fma.rn.f32 	%f6, %f5, 0f3BBB989D, 0f3F000000;
	cvt.sat.f32.f32 	%f7, %f6;
	mov.f32 	%f8, 0f4B400001;
	mov.f32 	%f9, 0f437C0000;
	fma.rm.f32 	%f10, %f7, %f9, %f8;
	add.f32 	%f11, %f10, 0fCB40007F;
	neg.f32 	%f12, %f11;
	fma.rn.f32 	%f13, %f5, 0f3FB8AA3B, %f12;
	fma.rn.f32 	%f14, %f5, 0f32A57060, %f13;
	mov.b32 	%r23, %f10;
	shl.b32 	%r24, %r23, 23;
	mov.b32 	%f15, %r24;
	ex2.approx.ftz.f32 	%f16, %f14;
	mul.f32 	%f17, %f16, %f15;
	mad.lo.s32 	%r25, %r6, %r22, %r2;
	mul.lo.s32 	%r26, %r25, %r5;
	not.b32 	%r27, %r1;
	add.s32 	%r28, %r7, %r27;
	add.s32 	%r29, %r28, %r26;
	mul.wide.s32 	%rd3, %r29, 4;
	add.s64 	%rd4, %rd2, %rd3;
	ld.global.f32 	%f18, [%rd4];
	mul.f32 	%f19, %f18, %f17;
	st.global.f32 	[%rd4], %f19;
	add.s32 	%r30, %r7, %r1;
	add.s32 	%r31, %r30, %r8;
	add.s32 	%r32, %r31, %r26;
	mul.wide.s32 	%rd5, %r32, 4;
	add.s64 	%rd6, %rd2, %rd5;
	ld.global.f32 	%f20, [%rd6];
	mul.f32 	%f21, %f17, %f20;
	st.global.f32 	[%rd6], %f21;
$L__BB14_2:
	ret;

}
	// .globl	_Z21sponge3d_apply_XZ_lowPfiii
.visible .entry _Z21sponge3d_apply_XZ_lowPfiii(
	.param .u64 .ptr .align 1 _Z21sponge3d_apply_XZ_lowPfiii_param_0,
	.param .u32 _Z21sponge3d_apply_XZ_lowPfiii_param_1,
	.param .u32 _Z21sponge3d_apply_XZ_lowPfiii_param_2,
	.param .u32 _Z21sponge3d_apply_XZ_lowPfiii_param_3
)
{
	.reg .pred 	%p<12>;
	.reg .b32 	%r<84>;
	.reg .b32 	%f<112>;
	.reg .b64 	%rd<17>;
	.reg .b64 	%fd<17>;

	ld.param.u64 	%rd2, [_Z21sponge3d_apply_XZ_lowPfiii_param_0];
	ld.param.u32 	%r29, [_Z21sponge3d_apply_XZ_lowPfiii_param_1];
	ld.param.u32 	%r32, [_Z21sponge3d_apply_XZ_lowPfiii_param_2];
	ld.param.u32 	%r31, [_Z21sponge3d_apply_XZ_lowPfiii_param_3];
	cvta.to.global.u64 	%rd1, %rd2;
	mov.u32 	%r33, %tid.x;
	mov.u32 	%r34, %ctaid.x;
	mov.u32 	%r35, %ntid.x;
	mad.lo.s32 	%r1, %r34, %r35, %r33;
	mov.u32 	%r2, %tid.z;
	mov.u32 	%r36, %ctaid.z;
	mov.u32 	%r37, %ntid.z;
	mul.lo.s32 	%r3, %r36, %r37;
	add.s32 	%r38, %r3, %r2;
	setp.ge.s32 	%p1, %r1, %r29;
	setp.ge.s32 	%p2, %r38, %r32;
	or.pred  	%p3, %p1, %p2;
	setp.lt.s32 	%p4, %r31, 1;
	or.pred  	%p5, %p3, %p4;
	@%p5 bra 	$L__BB15_9;
	cvt.rn.f64.u32 	%fd2, %r31;
	mul.f64 	%fd1, %fd2, 0d4016A09E667F3BCD;
	and.b32  	%r5, %r31, 3;
	setp.lt.u32 	%p6, %r31, 4;
	mov.b32 	%r83, 0;
	@%p6 bra 	$L__BB15_4;
	and.b32  	%r83, %r31, 2147483644;
	neg.s32 	%r81, %r83;
	add.s32 	%r80, %r31, -2;
	add.s32 	%r40, %r2, %r32;
	add.s32 	%r41, %r40, %r3;
	mad.lo.s32 	%r79, %r29, %r41, %r1;
	mul.lo.s32 	%r42, %r32, %r29;
	shl.b32 	%r10, %r42, 2;
	shl.b32 	%r43, %r32, 1;
	add.s32 	%r44, %r38, %r43;
	mad.lo.s32 	%r78, %r29, %r44, %r1;
	mad.lo.s32 	%r45, %r32, 3, %r38;
	mad.lo.s32 	%r77, %r29, %r45, %r1;
	mad.lo.s32 	%r76, %r29, %r38, %r1;
$L__BB15_3:
	.pragma "nounroll";
	add.s32 	%r46, %r80, 1;
	cvt.rn.f64.s32 	%fd3, %r46;
	div.rn.f64 	%fd4, %fd3, %fd1;
	cvt.rn.f32.f64 	%f1, %fd4;
	neg.f32 	%f2, %f1;
	mul.f32 	%f3, %f2, %f1;
	fma.rn.f32 	%f4, %f3, 0f3BBB989D, 0f3F000000;
	cvt.sat.f32.f32 	%f5, %f4;
	mov.f32 	%f6, 0f4B400001;
	mov.f32 	%f7, 0f437C0000;
	fma.rm.f32 	%f8, %f5, %f7, %f6;
	add.f32 	%f9, %f8, 0fCB40007F;
	neg.f32 	%f10, %f9;
	fma.rn.f32 	%f11, %f3, 0f3FB8AA3B, %f10;
	fma.rn.f32 	%f12, %f3, 0f32A57060, %f11;
	mov.b32 	%r47, %f8;
	shl.b32 	%r48, %r47, 23;
	mov.b32 	%f13, %r48;
	ex2.approx.ftz.f32 	%f14, %f12;
	mul.f32 	%f15, %f14, %f13;
	mul.wide.s32 	%rd3, %r76, 4;
	add.s64 	%rd4, %rd1, %rd3;
	ld.global.f32 	%f16, [%rd4];
	mul.f32 	%f17, %f16, %f15;
	st.global.f32 	[%rd4], %f17;
	add.s32 	%r49, %r80, -2;
	cvt.rn.f64.s32 	%fd5, %r80;
	div.rn.f64 	%fd6, %fd5, %fd1;
	cvt.rn.f32.f64 	%f18, %fd6;
	neg.f32 	%f19, %f18;
	mul.f32 	%f20, %f19, %f18;
	fma.rn.f32 	%f21, %f20, 0f3BBB989D, 0f3F000000;
	cvt.sat.f32.f32 	%f22, %f21;
	fma.rm.f32 	%f23, %f22, %f7, %f6;
	add.f32 	%f24, %f23, 0fCB40007F;
	neg.f32 	%f25, %f24;
	fma.rn.f32 	%f26, %f20, 0f3FB8AA3B, %f25;
	fma.rn.f32 	%f27, %f20, 0f32A57060, %f26;
	mov.b32 	%r50, %f23;
	shl.b32 	%r51, %r50, 23;
	mov.b32 	%f28, %r51;
	ex2.approx.ftz.f32 	%f29, %f27;
	mul.f32 	%f30, %f29, %f28;
	mul.wide.s32 	%rd5, %r79, 4;
	add.s64 	%rd6, %rd1, %rd5;
	ld.global.f32 	%f31, [%rd6];
	mul.f32 	%f32, %f31, %f30;
	st.global.f32 	[%rd6], %f32;
	add.s32 	%r52, %r80, -1;
	cvt.rn.f64.s32 	%fd7, %r52;
	div.rn.f64 	%fd8, %fd7, %fd1;
	cvt.rn.f32.f64 	%f33, %fd8;
	neg.f32 	%f34, %f33;
	mul.f32 	%f35, %f34, %f33;
	fma.rn.f32 	%f36, %f35, 0f3BBB989D, 0f3F000000;
	cvt.sat.f32.f32 	%f37, %f36;
	fma.rm.f32 	%f38, %f37, %f7, %f6;
	add.f32 	%f39, %f38, 0fCB40007F;
	neg.f32 	%f40, %f39;
	fma.rn.f32 	%f41, %f35, 0f3FB8AA3B, %f40;
	fma.rn.f32 	%f42, %f35, 0f32A57060, %f41;
	mov.b32 	%r53, %f38;
	shl.b32 	%r54, %r53, 23;
	mov.b32 	%f43, %r54;
	ex2.approx.ftz.f32 	%f44, %f42;
	mul.f32 	%f45, %f44, %f43;
	mul.wide.s32 	%rd7, %r78, 4;
	add.s64 	%rd8, %rd1, %rd7;
	ld.global.f32 	%f46, [%rd8];
	mul.f32 	%f47, %f46, %f45;
	st.global.f32 	[%rd8], %f47;
	cvt.rn.f64.s32 	%fd9, %r49;
	div.rn.f64 	%fd10, %fd9, %fd1;
	cvt.rn.f32.f64 	%f48, %fd10;
	neg.f32 	%f49, %f48;
	mul.f32 	%f50, %f49, %f48;
	fma.rn.f32 	%f51, %f50, 0f3BBB989D, 0f3F000000;
	cvt.sat.f32.f32 	%f52, %f51;
	fma.rm.f32 	%f53, %f52, %f7, %f6;
	add.f32 	%f54, %f53, 0fCB40007F;
	neg.f32 	%f55, %f54;
	fma.rn.f32 	%f56, %f50, 0f3FB8AA3B, %f55;
	fma.rn.f32 	%f57, %f50, 0f32A57060, %f56;
	mov.b32 	%r55, %f53;
	shl.b32 	%r56, %r55, 23;
	mov.b32 	%f58, %r56;
	ex2.approx.ftz.f32 	%f59, %f57;
	mul.f32 	%f60, %f59, %f58;
	mul.wide.s32 	%rd9, %r77, 4;
	add.s64 	%rd10, %rd1, %rd9;
	ld.global.f32 	%f61, [%rd10];
	mul.f32 	%f62, %f61, %f60;
	st.global.f32 	[%rd10], %f62;
	add.s32 	%r81, %r81, 4;
	add.s32 	%r80, %r80, -4;
	add.s32 	%r79, %r79, %r10;
	add.s32 	%r78, %r78, %r10;
	add.s32 	%r77, %r77, %r10;
	add.s32 	%r76, %r76, %r10;
	setp.ne.s32 	%p7, %r81, 0;
	@%p7 bra 	$L__BB15_3;
$L__BB15_4:
	setp.eq.s32 	%p8, %r5, 0;
	@%p8 bra 	$L__BB15_9;
	setp.eq.s32 	%p9, %r5, 1;
	@%p9 bra 	$L__BB15_7;
	not.b32 	%r57, %r83;
	add.s32 	%r58, %r31, %r57;
	cvt.rn.f64.s32 	%fd11, %r58;
	div.rn.f64 	%fd12, %fd11, %fd1;
	cvt.rn.f32.f64 	%f63, %fd12;
	neg.f32 	%f64, %f63;
	mul.f32 	%f65, %f64, %f63;
	fma.rn.f32 	%f66, %f65, 0f3BBB989D, 0f3F000000;
	cvt.sat.f32.f32 	%f67, %f66;
	mov.f32 	%f68, 0f4B400001;
	mov.f32 	%f69, 0f437C0000;
	fma.rm.f32 	%f70, %f67, %f69, %f68;
	add.f32 	%f71, %f70, 0fCB40007F;
	neg.f32 	%f72, %f71;
	fma.rn.f32 	%f73, %f65, 0f3FB8AA3B, %f72;
	fma.rn.f32 	%f74, %f65, 0f32A57060, %f73;
	mov.b32 	%r59, %f70;
	shl.b32 	%r60, %r59, 23;
	mov.b32 	%f75, %r60;
	ex2.approx.ftz.f32 	%f76, %f74;
	mul.f32 	%f77, %f76, %f75;
	mad.lo.s32 	%r61, %r83, %r32, %r38;
	mad.lo.s32 	%r62, %r61, %r29, %r1;
	mul.wide.s32 	%rd11, %r62, 4;
	add.s64 	%rd12, %rd1, %rd11;
	ld.global.f32 	%f78, [%rd12];
	mul.f32 	%f79, %f78, %f77;
	st.global.f32 	[%rd12], %f79;
	sub.s32 	%r63, %r31, %r83;
	add.s32 	%r64, %r63, -2;
	cvt.rn.f64.s32 	%fd13, %r64;
	div.rn.f64 	%fd14, %fd13, %fd1;
	cvt.rn.f32.f64 	%f80, %fd14;
	neg.f32 	%f81, %f80;
	mul.f32 	%f82, %f81, %f80;
	fma.rn.f32 	%f83, %f82, 0f3BBB989D, 0f3F000000;
	cvt.sat.f32.f32 	%f84, %f83;
	fma.rm.f32 	%f85, %f84, %f69, %f68;
	add.f32 	%f86, %f85, 0fCB40007F;
	neg.f32 	%f87, %f86;
	fma.rn.f32 	%f88, %f82, 0f3FB8AA3B, %f87;
	fma.rn.f32 	%f89, %f82, 0f32A57060, %f88;
	mov.b32 	%r65, %f85;
	shl.b32 	%r66, %r65, 23;
	mov.b32 	%f90, %r66;
	ex2.approx.ftz.f32 	%f91, %f89;
	mul.f32 	%f92, %f91, %f90;
	add.s32 	%r67, %r61, %r32;
	mad.lo.s32 	%r68, %r67, %r29, %r1;
	mul.wide.s32 	%rd13, %r68, 4;
	add.s64 	%rd14, %rd1, %rd13;
	ld.global.f32 	%f93, [%rd14];
	mul.f32 	%f94, %f93, %f92;
	st.global.f32 	[%rd14], %f94;
	add.s32 	%r83, %r83, 2;
$L__BB15_7:
	and.b32  	%r69, %r31, 1;
	setp.eq.b32 	%p10, %r69, 1;
	not.pred 	%p11, %p10;
	@%p11 bra 	$L__BB15_9;
	not.b32 	%r70, %r83;
	add.s32 	%r71, %r31, %r70;
	cvt.rn.f64.s32 	%fd15, %r71;
	div.rn.f64 	%fd16, %fd15, %fd1;
	cvt.rn.f32.f64 	%f95, %fd16;
	neg.f32 	%f96, %f95;
	mul.f32 	%f97, %f96, %f95;
	fma.rn.f32 	%f98, %f97, 0f3BBB989D, 0f3F000000;
	cvt.sat.f32.f32 	%f99, %f98;
	mov.f32 	%f100, 0f4B400001;
	mov.f32 	%f101, 0f437C0000;
	fma.rm.f32 	%f102, %f99, %f101, %f100;
	add.f32 	%f103, %f102, 0fCB40007F;
	neg.f32 	%f104, %f103;
	fma.rn.f32 	%f105, %f97, 0f3FB8AA3B, %f104;
	fma.rn.f32 	%f106, %f97, 0f32A57060, %f105;
	mov.b32 	%r72, %f102;
	shl.b32 	%r73, %r72, 23;
	mov.b32 	%f107, %r73;
	ex2.approx.ftz.f32 	%f108, %f106;
	mul.f32 	%f109, %f108, %f107;
	mad.lo.s32 	%r74, %r83, %r32, %r38;
	mad.lo.s32 	%r75, %r74, %r29, %r1;
	mul.wide.s32 	%rd15, %r75, 4;
	add.s64 	%rd16, %rd1, %rd15;
	ld.global.f32 	%f110, [%rd16];
	mul.f32 	%f111, %f110, %f109;
	st.global.f32 	[%rd16], %f111;
$L__BB15_9:
	ret;

}
	// .globl	_Z22sponge3d_apply_XZ_highPfiiii
.visible .entry _Z22sponge3d_apply_XZ_highPfiiii(
	.param .u64 .ptr .align 1 _Z22sponge3d_apply_XZ_highPfiiii_param_0,
	.param .u32 _Z22sponge3d_apply_XZ_highPfiiii_param_1,
	.param .u32 _Z22sponge3d_apply_XZ_highPfiiii_param_2,
	.param .u32 _Z22sponge3d_apply_XZ_highPfiiii_param_3,
	.param .u32 _Z22sponge3d_apply_XZ_highPfiiii_param_4
)
{
	.reg .pred 	%p<12>;
	.reg .b32 	%r<89>;
	.reg .b32 	%f<112>;
	.reg .b64 	%rd<17>;
	.reg .b64 	%fd<17>;

	ld.param.u64 	%rd2, [_Z22sponge3d_apply_XZ_highPfiiii_param_0];
	ld.param.u32 	%r27, [_Z22sponge3d_apply_XZ_highPfiiii_param_1];
	ld.param.u32 	%r28, [_Z22sponge3d_apply_XZ_highPfiiii_param_2];
	ld.param.u32 	%r31, [_Z22sponge3d_apply_XZ_highPfiiii_param_3];
	ld.param.u32 	%r30, [_Z22sponge3d_apply_XZ_highPfiiii_param_4];
	cvta.to.global.u64 	%rd1, %rd2;
	mov.u32 	%r32, %tid.x;
	mov.u32 	%r33, %ctaid.x;
	mov.u32 	%r34, %ntid.x;
	mad.lo.s32 	%r1, %r33, %r34, %r32;
	mov.u32 	%r35, %tid.z;
	mov.u32 	%r36, %ctaid.z;
	mov.u32 	%r37, %ntid.z;
	mad.lo.s32 	%r38, %r36, %r37, %r35;
	setp.ge.s32 	%p1, %r1, %r27;
	setp.ge.s32 	%p2, %r38, %r31;
	or.pred  	%p3, %p1, %p2;
	setp.lt.s32 	%p4, %r30, 1;
	or.pred  	%p5, %p3, %p4;
	@%p5 bra 	$L__BB16_9;
	cvt.rn.f64.u32 	%fd2, %r30;
	mul.f64 	%fd1, %fd2, 0d4016A09E667F3BCD;
	and.b32  	%r3, %r30, 3;
	setp.lt.u32 	%p6, %r30, 4;
	mov.b32 	%r88, 0;
	@%p6 bra 	$L__BB16_4;
	and.b32  	%r88, %r30, 2147483644;
	neg.s32 	%r86, %r88;
	add.s32 	%r40, %r28, -2;
	mad.lo.s32 	%r41, %r31, %r40, %r38;
	mad.lo.s32 	%r85, %r27, %r41, %r1;
	mul.lo.s32 	%r42, %r31, %r27;
	shl.b32 	%r7, %r42, 2;
	add.s32 	%r43, %r28, -3;
	mad.lo.s32 	%r44, %r31, %r43, %r38;
	mad.lo.s32 	%r84, %r27, %r44, %r1;
	add.s32 	%r45, %r28, -4;
	mad.lo.s32 	%r46, %r31, %r45, %r38;
	mad.lo.s32 	%r83, %r27, %r46, %r1;
	add.s32 	%r47, %r28, -1;
	mad.lo.s32 	%r48, %r31, %r47, %r38;
	mad.lo.s32 	%r82, %r27, %r48, %r1;
	add.s32 	%r81, %r30, -4;
$L__BB16_3:
	.pragma "nounroll";
	add.s32 	%r49, %r81, 2;
	add.s32 	%r50, %r81, 3;
	cvt.rn.f64.s32 	%fd3, %r50;
	div.rn.f64 	%fd4, %fd3, %fd1;
	cvt.rn.f32.f64 	%f1, %fd4;
	neg.f32 	%f2, %f1;
	mul.f32 	%f3, %f2, %f1;
	fma.rn.f32 	%f4, %f3, 0f3BBB989D, 0f3F000000;
	cvt.sat.f32.f32 	%f5, %f4;
	mov.f32 	%f6, 0f4B400001;
	mov.f32 	%f7, 0f437C0000;
	fma.rm.f32 	%f8, %f5, %f7, %f6;
	add.f32 	%f9, %f8, 0fCB40007F;
	neg.f32 	%f10, %f9;
	fma.rn.f32 	%f11, %f3, 0f3FB8AA3B, %f10;
	fma.rn.f32 	%f12, %f3, 0f32A57060, %f11;
	mov.b32 	%r51, %f8;
	shl.b32 	%r52, %r51, 23;
	mov.b32 	%f13, %r52;
	ex2.approx.ftz.f32 	%f14, %f12;
	mul.f32 	%f15, %f14, %f13;
	mul.wide.s32 	%rd3, %r82, 4;
	add.s64 	%rd4, %rd1, %rd3;
	ld.global.f32 	%f16, [%rd4];
	mul.f32 	%f17, %f16, %f15;
	st.global.f32 	[%rd4], %f17;
	cvt.rn.f64.s32 	%fd5, %r49;
	div.rn.f64 	%fd6, %fd5, %fd1;
	cvt.rn.f32.f64 	%f18, %fd6;
	neg.f32 	%f19, %f18;
	mul.f32 	%f20, %f19, %f18;
	fma.rn.f32 	%f21, %f20, 0f3BBB989D, 0f3F000000;
	cvt.sat.f32.f32 	%f22, %f21;
	fma.rm.f32 	%f23, %f22, %f7, %f6;
	add.f32 	%f24, %f23, 0fCB40007F;
	neg.f32 	%f25, %f24;
	fma.rn.f32 	%f26, %f20, 0f3FB8AA3B, %f25;
	fma.rn.f32 	%f27, %f20, 0f32A57060, %f26;
	mov.b32 	%r53, %f23;
	shl.b32 	%r54, %r53, 23;
	mov.b32 	%f28, %r54;
	ex2.approx.ftz.f32 	%f29, %f27;
	mul.f32 	%f30, %f29, %f28;
	mul.wide.s32 	%rd5, %r85, 4;
	add.s64 	%rd6, %rd1, %rd5;
	ld.global.f32 	%f31, [%rd6];
	mul.f32 	%f32, %f31, %f30;
	st.global.f32 	[%rd6], %f32;
	add.s32 	%r55, %r81, 1;
	cvt.rn.f64.s32 	%fd7, %r55;
	div.rn.f64 	%fd8, %fd7, %fd1;
	cvt.rn.f32.f64 	%f33, %fd8;
	neg.f32 	%f34, %f33;
	mul.f32 	%f35, %f34, %f33;
	fma.rn.f32 	%f36, %f35, 0f3BBB989D, 0f3F000000;
	cvt.sat.f32.f32 	%f37, %f36;
	fma.rm.f32 	%f38, %f37, %f7, %f6;
	add.f32 	%f39, %f38, 0fCB40007F;
	neg.f32 	%f40, %f39;
	fma.rn.f32 	%f41, %f35, 0f3FB8AA3B, %f40;
	fma.rn.f32 	%f42, %f35, 0f32A57060, %f41;
	mov.b32 	%r56, %f38;
	shl.b32 	%r57, %r56, 23;
	mov.b32 	%f43, %r57;
	ex2.approx.ftz.f32 	%f44, %f42;
	mul.f32 	%f45, %f44, %f43;
	mul.wide.s32 	%rd7, %r84, 4;
	add.s64 	%rd8, %rd1, %rd7;
	ld.global.f32 	%f46, [%rd8];
	mul.f32 	%f47, %f46, %f45;
	st.global.f32 	[%rd8], %f47;
	cvt.rn.f64.s32 	%fd9, %r81;
	div.rn.f64 	%fd10, %fd9, %fd1;
	cvt.rn.f32.f64 	%f48, %fd10;
	neg.f32 	%f49, %f48;
	mul.f32 	%f50, %f49, %f48;
	fma.rn.f32 	%f51, %f50, 0f3BBB989D, 0f3F000000;
	cvt.sat.f32.f32 	%f52, %f51;
	fma.rm.f32 	%f53, %f52, %f7, %f6;
	add.f32 	%f54, %f53, 0fCB40007F;
	neg.f32 	%f55, %f54;
	fma.rn.f32 	%f56, %f50, 0f3FB8AA3B, %f55;
	fma.rn.f32 	%f57, %f50, 0f32A57060, %f56;
	mov.b32 	%r58, %f53;
	shl.b32 	%r59, %r58, 23;
	mov.b32 	%f58, %r59;
	ex2.approx.ftz.f32 	%f59, %f57;
	mul.f32 	%f60, %f59, %f58;
	mul.wide.s32 	%rd9, %r83, 4;
	add.s64 	%rd10, %rd1, %rd9;
	ld.global.f32 	%f61, [%rd10];
	mul.f32 	%f62, %f61, %f60;
	st.global.f32 	[%rd10], %f62;
	add.s32 	%r86, %r86, 4;
	sub.s32 	%r85, %r85, %r7;
	sub.s32 	%r84, %r84, %r7;
	sub.s32 	%r83, %r83, %r7;
	sub.s32 	%r82, %r82, %r7;
	add.s32 	%r81, %r81, -4;
	setp.ne.s32 	%p7, %r86, 0;
	@%p7 bra 	$L__BB16_3;
$L__BB16_4:
	setp.eq.s32 	%p8, %r3, 0;
	@%p8 bra 	$L__BB16_9;
	setp.eq.s32 	%p9, %r3, 1;
	@%p9 bra 	$L__BB16_7;
	not.b32 	%r60, %r88;
	add.s32 	%r61, %r30, %r60;
	cvt.rn.f64.s32 	%fd11, %r61;
	div.rn.f64 	%fd12, %fd11, %fd1;
	cvt.rn.f32.f64 	%f63, %fd12;
	neg.f32 	%f64, %f63;
	mul.f32 	%f65, %f64, %f63;
	fma.rn.f32 	%f66, %f65, 0f3BBB989D, 0f3F000000;
	cvt.sat.f32.f32 	%f67, %f66;
	mov.f32 	%f68, 0f4B400001;
	mov.f32 	%f69, 0f437C0000;
	fma.rm.f32 	%f70, %f67, %f69, %f68;
	add.f32 	%f71, %f70, 0fCB40007F;
	neg.f32 	%f72, %f71;
	fma.rn.f32 	%f73, %f65, 0f3FB8AA3B, %f72;
	fma.rn.f32 	%f74, %f65, 0f32A57060, %f73;
	mov.b32 	%r62, %f70;
	shl.b32 	%r63, %r62, 23;
	mov.b32 	%f75, %r63;
	ex2.approx.ftz.f32 	%f76, %f74;
	mul.f32 	%f77, %f76, %f75;
	add.s32 	%r64, %r28, %r60;
	mad.lo.s32 	%r65, %r64, %r31, %r38;
	mad.lo.s32 	%r66, %r65, %r27, %r1;
	mul.wide.s32 	%rd11, %r66, 4;
	add.s64 	%rd12, %rd1, %rd11;
	ld.global.f32 	%f78, [%rd12];
	mul.f32 	%f79, %f78, %f77;
	st.global.f32 	[%rd12], %f79;
	add.s32 	%r67, %r61, -1;
	cvt.rn.f64.s32 	%fd13, %r67;
	div.rn.f64 	%fd14, %fd13, %fd1;
	cvt.rn.f32.f64 	%f80, %fd14;
	neg.f32 	%f81, %f80;
	mul.f32 	%f82, %f81, %f80;
	fma.rn.f32 	%f83, %f82, 0f3BBB989D, 0f3F000000;
	cvt.sat.f32.f32 	%f84, %f83;
	fma.rm.f32 	%f85, %f84, %f69, %f68;
	add.f32 	%f86, %f85, 0fCB40007F;
	neg.f32 	%f87, %f86;
	fma.rn.f32 	%f88, %f82, 0f3FB8AA3B, %f87;
	fma.rn.f32 	%f89, %f82, 0f32A57060, %f88;
	mov.b32 	%r68, %f85;
	shl.b32 	%r69, %r68, 23;
	mov.b32 	%f90, %r69;
	ex2.approx.ftz.f32 	%f91, %f89;
	mul.f32 	%f92, %f91, %f90;
	add.s32 	%r70, %r64, -1;
	mad.lo.s32 	%r71, %r70, %r31, %r38;
	mad.lo.s32 	%r72, %r71, %r27, %r1;
	mul.wide.s32 	%rd13, %r72, 4;
	add.s64 	%rd14, %rd1, %rd13;
	ld.global.f32 	%f93, [%rd14];
	mul.f32 	%f94, %f93, %f92;
	st.global.f32 	[%rd14], %f94;
	add.s32 	%r88, %r88, 2;
$L__BB16_7:
	and.b32  	%r73, %r30, 1;
	setp.eq.b32 	%p10, %r73, 1;
	not.pred 	%p11, %p10;
	@%p11 bra 	$L__BB16_9;
	not.b32 	%r74, %r88;
	add.s32 	%r75, %r30, %r74;
	cvt.rn.f64.s32 	%fd15, %r75;
	div.rn.f64 	%fd16, %fd15, %fd1;
	cvt.rn.f32.f64 	%f95, %fd16;
	neg.f32 	%f96, %f95;
	mul.f32 	%f97, %f96, %f95;
	fma.rn.f32 	%f98, %f97, 0f3BBB989D, 0f3F000000;
	cvt.sat.f32.f32 	%f99, %f98;
	mov.f32 	%f100, 0f4B400001;
	mov.f32 	%f101, 0f437C0000;
	fma.rm.f32 	%f102, %f99, %f101, %f100;
	add.f32 	%f103, %f102, 0fCB40007F;
	neg.f32 	%f104, %f103;
	fma.rn.f32 	%f105, %f97, 0f3FB8AA3B, %f104;
	fma.rn.f32 	%f106, %f97, 0f32A57060, %f105;
	mov.b32 	%r76, %f102;
	shl.b32 	%r77, %r76, 23;
	mov.b32 	%f107, %r77;
	ex2.approx.ftz.f32 	%f108, %f106;
	mul.f32 	%f109, %f108, %f107;
	add.s32 	%r78, %r28, %r74;
	mad.lo.s32 	%r79, %r78, %r31, %r38;
	mad.lo.s32 	%r80, %r79, %r27, %r1;
	mul.wide.s32 	%rd15, %r80, 4;
	add.s64 	%rd16, %rd1, %rd15;
	ld.global.f32 	%f110, [%rd16];
	mul.f32 	%f111, %f110, %f109;
	st.global.f32 	[%rd16], %f111;
$L__BB16_9:
	ret;

}


// ===== COMPILED SASS (sm_100) =====

	.target	sm_100

	.elftype	@"ET_EXEC"


//--------------------- .note.nv.tkinfo           --------------------------
	.section	.note.nv.tkinfo,"",@"SHT_NOTE"
	.sectionflags	@"SHF_NOTE_NV_TKINFO"
	.tkinfo
        /*0018*/ 	.word	0x00000002
        /*0030*/ 	.string	""
        /*0030*/ 	.string	"ptxas"
        /*0030*/ 	.string	"Cuda compilation tools, release 13.0, V13.0.88"
        /*0030*/ 	.string	"Build cuda_13.0.r13.0/compiler.36424714_0"
        /*0030*/ 	.string	"-arch sm_100 -m 64 "



//--------------------- .note.nv.cuinfo           --------------------------
	.section	.note.nv.cuinfo,"",@"SHT_NOTE"
	.sectionflags	@"SHF_NOTE_NV_CUINFO"
        /*0018*/ 	.short	0x0002
        /*001a*/ 	.short	0x0064
        /*001c*/ 	.short	0x0082
	.zero		2


//--------------------- .nv.info                  --------------------------
	.section	.nv.info,"",@"SHT_CUDA_INFO"
	.align	4


	//----- nvinfo : EIATTR_REGCOUNT
	.align		4
        /*0000*/ 	.byte	0x04, 0x2f
        /*0002*/ 	.short	(.L_2 - .L_1)
	.align		4
.L_1:
        /*0004*/ 	.word	index@(_Z9computeRoPffiii)
        /*0008*/ 	.word	0x00000010


	//----- nvinfo : EIATTR_FRAME_SIZE
	.align		4
.L_2:
        /*000c*/ 	.byte	0x04, 0x11
        /*000e*/ 	.short	(.L_4 - .L_3)
	.align		4
.L_3:
        /*0010*/ 	.word	index@($__internal_4_$__cuda_sm3x_div_rn_noftz_f32_slowpath)
        /*0014*/ 	.word	0x00000000


	//----- nvinfo : EIATTR_FRAME_SIZE
	.align		4
.L_4:
        /*0018*/ 	.byte	0x04, 0x11
        /*001a*/ 	.short	(.L_6 - .L_5)
	.align		4
.L_5:
        /*001c*/ 	.word	index@(_Z9computeRoPffiii)
        /*0020*/ 	.word	0x00000000


	//----- nvinfo : EIATTR_REGCOUNT
	.align		4
.L_6:
        /*0024*/ 	.byte	0x04, 0x2f
        /*0026*/ 	.short	(.L_8 - .L_7)
	.align		4
.L_7:
        /*0028*/ 	.word	index@(_Z12dispToStrainiiiPfS_S_S_S_S_S_S_S_fff)
        /*002c*/ 	.word	0x00000040


	//----- nvinfo : EIATTR_FRAME_SIZE
	.align		4
.L_8:
        /*0030*/ 	.byte	0x04, 0x11
        /*0032*/ 	.short	(.L_10 - .L_9)
	.align		4
.L_9:
        /*0034*/ 	.word	index@(_Z12dispToStrainiiiPfS_S_S_S_S_S_S_S_fff)
        /*0038*/ 	.word	0x00000000


	//----- nvinfo : EIATTR_REGCOUNT
	.align		4
.L_10:
        /*003c*/ 	.byte	0x04, 0x2f
        /*003e*/ 	.short	(.L_12 - .L_11)
	.align		4
.L_11:
        /*0040*/ 	.word	index@(_Z14strainToStressiiiiPfS_S_S_S_S_S_S_S_S_S_S_S_S_S_)
        /*0044*/ 	.word	0x0000001e


	//----- nvinfo : EIATTR_FRAME_SIZE
	.align		4
.L_12:
        /*0048*/ 	.byte	0x04, 0x11
        /*004a*/ 	.short	(.L_14 - .L_13)
	.align		4
.L_13:
        /*004c*/ 	.word	index@(_Z14strainToStressiiiiPfS_S_S_S_S_S_S_S_S_S_S_S_S_S_)
        /*0050*/ 	.word	0x00000000


	//----- nvinfo : EIATTR_REGCOUNT
	.align		4
.L_14:
        /*0054*/ 	.byte	0x04, 0x2f
        /*0056*/ 	.short	(.L_16 - .L_15)
	.align		4
.L_15:
        /*0058*/ 	.word	index@(_Z8freeSurfiiiiiPfS_S_)
        /*005c*/ 	.word	0x0000000c


	//----- nvinfo : EIATTR_FRAME_SIZE
	.align		4
.L_16:
        /*0060*/ 	.byte	0x04, 0x11
        /*0062*/ 	.short	(.L_18 - .L_17)
	.align		4
.L_17:
        /*0064*/ 	.word	index@(_Z8freeSurfiiiiiPfS_S_)
        /*0068*/ 	.word	0x00000000


	//----- nvinfo : EIATTR_REGCOUNT
	.align		4
.L_18:
        /*006c*/ 	.byte	0x04, 0x2f
        /*006e*/ 	.short	(.L_20 - .L_19)
	.align		4
.L_19:
        /*0070*/ 	.word	index@(_Z15lint3d_bell_gpuiiiiiiiiiPfS_PiS0_S0_S_S_S_S_S_S_S_S_S_)
        /*0074*/ 	.word	0x00000020


	//----- nvinfo : EIATTR_FRAME_SIZE
	.align		4
.L_20:
        /*0078*/ 	.byte	0x04, 0x11
        /*007a*/ 	.short	(.L_22 - .L_21)
	.align		4
.L_21:
        /*007c*/ 	.word	index@(_Z15lint3d_bell_gpuiiiiiiiiiPfS_PiS0_S0_S_S_S_S_S_S_S_S_S_)
        /*0080*/ 	.word	0x00000000


	//----- nvinfo : EIATTR_REGCOUNT
	.align		4
.L_22:
        /*0084*/ 	.byte	0x04, 0x2f
        /*0086*/ 	.short	(.L_24 - .L_23)
	.align		4
.L_23:
        /*0088*/ 	.word	index@(_Z13stressToAcceliiifffPfS_S_S_S_S_S_S_S_)
        /*008c*/ 	.word	0x00000040


	//----- nvinfo : EIATTR_FRAME_SIZE
	.align		4
.L_24:
        /*0090*/ 	.byte	0x04, 0x11
        /*0092*/ 	.short	(.L_26 - .L_25)
	.align		4
.L_25:
        /*0094*/ 	.word	index@(_Z13stressToAcceliiifffPfS_S_S_S_S_S_S_S_)
        /*0098*/ 	.word	0x00000000


	//----- nvinfo : EIATTR_REGCOUNT
	.align		4
.L_26:
        /*009c*/ 	.byte	0x04, 0x2f
        /*009e*/ 	.short	(.L_28 - .L_27)
	.align		4
.L_27:
        /*00a0*/ 	.word	index@(_Z8stepTimeiiiiPfS_S_S_S_S_S_S_S_S_S_S_S_)
        /*00a4*/ 	.word	0x00000017


	//----- nvinfo : EIATTR_FRAME_SIZE
	.align		4
.L_28:
        /*00a8*/ 	.byte	0x04, 0x11
        /*00aa*/ 	.short	(.L_30 - .L_29)
	.align		4
.L_29:
        /*00ac*/ 	.word	index@(_Z8stepTimeiiiiPfS_S_S_S_S_S_S_S_S_S_S_S_)
        /*00b0*/ 	.word	0x00000000


	//----- nvinfo : EIATTR_REGCOUNT
	.align		4
.L_30:
        /*00b4*/ 	.byte	0x04, 0x2f
        /*00b6*/ 	.short	(.L_32 - .L_31)
	.align		4
.L_31:
        /*00b8*/ 	.word	index@(_Z11extract_gpuiPfiiiiS_S_S_PiS0_S0_)
        /*00bc*/ 	.word	0x00000014


	//----- nvinfo : EIATTR_FRAME_SIZE
	.align		4
.L_32:
        /*00c0*/ 	.byte	0x04, 0x11
        /*00c2*/ 	.short	(.L_34 - .L_33)
	.align		4
.L_33:
        /*00c4*/ 	.word	index@(_Z11extract_gpuiPfiiiiS_S_S_PiS0_S0_)
        /*00c8*/ 	.word	0x00000000


	//----- nvinfo : EIATTR_REGCOUNT
	.align		4
.L_34:
        /*00cc*/ 	.byte	0x04, 0x2f
        /*00ce*/ 	.short	(.L_36 - .L_35)
	.align		4
.L_35:
        /*00d0*/ 	.word	index@(_Z18lint3d_extract_gpuiPfiiiiS_S_S_PiS0_S0_S_S_S_S_S_S_S_S_)
        /*00d4*/ 	.word	0x00000028


	//----- nvinfo : EIATTR_FRAME_SIZE
	.align		4
.L_36:
        /*00d8*/ 	.byte	0x04, 0x11
        /*00da*/ 	.short	(.L_38 - .L_37)
	.align		4
.L_37:
        /*00dc*/ 	.word	index@(_Z18lint3d_extract_gpuiPfiiiiS_S_S_PiS0_S0_S_S_S_S_S_S_S_S_)
        /*00e0*/ 	.word	0x00000000


	//----- nvinfo : EIATTR_REGCOUNT
	.align		4
.L_38:
        /*00e4*/ 	.byte	0x04, 0x2f
        /*00e6*/ 	.short	(.L_40 - .L_39)
	.align		4
.L_39:
        /*00e8*/ 	.word	index@(_Z17abcone3d_apply_XYiiiiPfS_S_S_)
        /*00ec*/ 	.word	0x0000001e


	//----- nvinfo : EIATTR_FRAME_SIZE
	.align		4
.L_40:
        /*00f0*/ 	.byte	0x04, 0x11
        /*00f2*/ 	.short	(.L_42 - .L_41)
	.align		4
.L_41:
        /*00f4*/ 	.word	index@(_Z17abcone3d_apply_XYiiiiPfS_S_S_)
        /*00f8*/ 	.word	0x00000000


	//----- nvinfo : EIATTR_REGCOUNT
	.align		4
.L_42:
        /*00fc*/ 	.byte	0x04, 0x2f
        /*00fe*/ 	.short	(.L_44 - .L_43)
	.align		4
.L_43:
        /*0100*/ 	.word	index@(_Z17abcone3d_apply_ZYiiiiPfS_S_S_)
        /*0104*/ 	.word	0x00000010


	//----- nvinfo : EIATTR_FRAME_SIZE
	.align		4
.L_44:
        /*0108*/ 	.byte	0x04, 0x11
        /*010a*/ 	.short	(.L_46 - .L_45)
	.align		4
.L_45:
        /*010c*/ 	.word	index@(_Z17abcone3d_apply_ZYiiiiPfS_S_S_)
        /*0110*/ 	.word	0x00000000


	//----- nvinfo : EIATTR_REGCOUNT
	.align		4
.L_46:
        /*0114*/ 	.byte	0x04, 0x2f
        /*0116*/ 	.short	(.L_48 - .L_47)
	.align		4
.L_47:
        /*0118*/ 	.word	index@(_Z21abcone3d_apply_XZ_lowiiPfS_S_)
        /*011c*/ 	.word	0x0000001c


	//----- nvinfo : EIATTR_FRAME_SIZE
	.align		4
.L_48:
        /*0120*/ 	.byte	0x04, 0x11
        /*0122*/ 	.short	(.L_50 - .L_49)
	.align		4
.L_49:
        /*0124*/ 	.word	index@(_Z21abcone3d_apply_XZ_lowiiPfS_S_)
        /*0128*/ 	.word	0x00000000


	//----- nvinfo : EIATTR_REGCOUNT
	.align		4
.L_50:
        /*012c*/ 	.byte	0x04, 0x2f
        /*012e*/ 	.short	(.L_52 - .L_51)
	.align		4
.L_51:
        /*0130*/ 	.word	index@(_Z22abcone3d_apply_XZ_highiiiPfS_S_)
        /*0134*/ 	.word	0x0000001c


	//----- nvinfo : EIATTR_FRAME_SIZE
	.align		4
.L_52:
        /*0138*/ 	.byte	0x04, 0x11
        /*013a*/ 	.short	(.L_54 - .L_53)
	.align		4
.L_53:
        /*013c*/ 	.word	index@(_Z22abcone3d_apply_XZ_highiiiPfS_S_)
        /*0140*/ 	.word	0x00000000


	//----- nvinfo : EIATTR_REGCOUNT
	.align		4
.L_54:
        /*0144*/ 	.byte	0x04, 0x2f
        /*0146*/ 	.short	(.L_56 - .L_55)
	.align		4
.L_55:
        /*0148*/ 	.word	index@(_Z17sponge3d_apply_XYiPfiiii)
        /*014c*/ 	.word	0x0000002a


	//----- nvinfo : EIATTR_FRAME_SIZE
	.align		4
.L_56:
        /*0150*/ 	.byte	0x04, 0x11
        /*0152*/ 	.short	(.L_58 - .L_57)
	.align		4
.L_57:
        /*0154*/ 	.word	index@($__internal_3_$__cuda_sm20_div_rn_f64_full)
        /*0158*/ 	.word	0x00000000


	//----- nvinfo : EIATTR_FRAME_SIZE
	.align		4
.L_58:
        /*015c*/ 	.byte	0x04, 0x11
        /*015e*/ 	.short	(.L_60 - .L_59)
	.align		4
.L_59:
        /*0160*/ 	.word	index@(_Z17sponge3d_apply_XYiPfiiii)
        /*0164*/ 	.word	0x00000000


	//----- nvinfo : EIATTR_REGCOUNT
	.align		4
.L_60:
        /*0168*/ 	.byte	0x04, 0x2f
        /*016a*/ 	.short	(.L_62 - .L_61)
	.align		4
.L_61:
        /*016c*/ 	.word	index@(_Z17sponge3d_apply_ZYiPfiiiiif)
        /*0170*/ 	.word	0x00000012


	//----- nvinfo : EIATTR_FRAME_SIZE
	.align		4
.L_62:
        /*0174*/ 	.byte	0x04, 0x11
        /*0176*/ 	.short	(.L_64 - .L_63)
	.align		4
.L_63:
        /*0178*/ 	.word	index@($__internal_2_$__cuda_sm3x_div_rn_noftz_f32_slowpath)
        /*017c*/ 	.word	0x00000000


	//----- nvinfo : EIATTR_FRAME_SIZE
	.align		4
.L_64:
        /*0180*/ 	.byte	0x04, 0x11
        /*0182*/ 	.short	(.L_66 - .L_65)
	.align		4
.L_65:
        /*0184*/ 	.word	index@(_Z17sponge3d_apply_ZYiPfiiiiif)
        /*0188*/ 	.word	0x00000000


	//----- nvinfo : EIATTR_REGCOUNT
	.align		4
.L_66:
        /*018c*/ 	.byte	0x04, 0x2f
        /*018e*/ 	.short	(.L_68 - .L_67)
	.align		4
.L_67:
        /*0190*/ 	.word	index@(_Z21sponge3d_apply_XZ_lowPfiii)
        /*0194*/ 	.word	0x00000022


	//----- nvinfo : EIATTR_FRAME_SIZE
	.align		4
.L_68:
        /*0198*/ 	.byte	0x04, 0x11
        /*019a*/ 	.short	(.L_70 - .L_69)
	.align		4
.L_69:
        /*019c*/ 	.word	index@($__internal_1_$__cuda_sm20_div_rn_f64_full)
        /*01a0*/ 	.word	0x00000000


	//----- nvinfo : EIATTR_FRAME_SIZE
	.align		4
.L_70:
        /*01a4*/ 	.byte	0x04, 0x11
        /*01a6*/ 	.short	(.L_72 - .L_71)
	.align		4
.L_71:
        /*01a8*/ 	.word	index@(_Z21sponge3d_apply_XZ_lowPfiii)
        /*01ac*/ 	.word	0x00000000


	//----- nvinfo : EIATTR_REGCOUNT
	.align		4
.L_72:
        /*01b0*/ 	.byte	0x04, 0x2f
        /*01b2*/ 	.short	(.L_74 - .L_73)
	.align		4
.L_73:
        /*01b4*/ 	.word	index@(_Z22sponge3d_apply_XZ_highPfiiii)
        /*01b8*/ 	.word	0x00000020


	//----- nvinfo : EIATTR_FRAME_SIZE
	.align		4
.L_74:
        /*01bc*/ 	.byte	0x04, 0x11
        /*01be*/ 	.short	(.L_76 - .L_75)
	.align		4
.L_75:
        /*01c0*/ 	.word	index@($__internal_0_$__cuda_sm20_div_rn_f64_full)
        /*01c4*/ 	.word	0x00000000


	//----- nvinfo : EIATTR_FRAME_SIZE
	.align		4
.L_76:
        /*01c8*/ 	.byte	0x04, 0x11
        /*01ca*/ 	.short	(.L_78 - .L_77)
	.align		4
.L_77:
        /*01cc*/ 	.word	index@(_Z22sponge3d_apply_XZ_highPfiiii)
        /*01d0*/ 	.word	0x00000000


	//----- nvinfo : EIATTR_MIN_STACK_SIZE
	.align		4
.L_78:
        /*01d4*/ 	.byte	0x04, 0x12
        /*01d6*/ 	.short	(.L_80 - .L_79)
	.align		4
.L_79:
        /*01d8*/ 	.word	index@(_Z22sponge3d_apply_XZ_highPfiiii)
        /*01dc*/ 	.word	0x00000000


	//----- nvinfo : EIATTR_MIN_STACK_SIZE
	.align		4
.L_80:
        /*01e0*/ 	.byte	0x04, 0x12
        /*01e2*/ 	.short	(.L_82 - .L_81)
	.align		4
.L_81:
        /*01e4*/ 	.word	index@(_Z21sponge3d_apply_XZ_lowPfiii)
        /*01e8*/ 	.word	0x00000000


	//----- nvinfo : EIATTR_MIN_STACK_SIZE
	.align		4
.L_82:
        /*01ec*/ 	.byte	0x04, 0x12
        /*01ee*/ 	.short	(.L_84 - .L_83)
	.align		4
.L_83:
        /*01f0*/ 	.word	index@(_Z17sponge3d_apply_ZYiPfiiiiif)
        /*01f4*/ 	.word	0x00000000


	//----- nvinfo : EIATTR_MIN_STACK_SIZE
	.align		4
.L_84:
        /*01f8*/ 	.byte	0x04, 0x12
        /*01fa*/ 	.short	(.L_86 - .L_85)
	.align		4
.L_85:
        /*01fc*/ 	.word	index@(_Z17sponge3d_apply_XYiPfiiii)
        /*0200*/ 	.word	0x00000000


	//----- nvinfo : EIATTR_MIN_STACK_SIZE
	.align		4
.L_86:
        /*0204*/ 	.byte	0x04, 0x12
        /*0206*/ 	.short	(.L_88 - .L_87)
	.align		4
.L_87:
        /*0208*/ 	.word	index@(_Z22abcone3d_apply_XZ_highiiiPfS_S_)
        /*020c*/ 	.word	0x00000000


	//----- nvinfo : EIATTR_MIN_STACK_SIZE
	.align		4
.L_88:
        /*0210*/ 	.byte	0x04, 0x12
        /*0212*/ 	.short	(.L_90 - .L_89)
	.align		4
.L_89:
        /*0214*/ 	.word	index@(_Z21abcone3d_apply_XZ_lowiiPfS_S_)
        /*0218*/ 	.word	0x00000000


	//----- nvinfo : EIATTR_MIN_STACK_SIZE
	.align		4
.L_90:
        /*021c*/ 	.byte	0x04, 0x12
        /*021e*/ 	.short	(.L_92 - .L_91)
	.align		4
.L_91:
        /*0220*/ 	.word	index@(_Z17abcone3d_apply_ZYiiiiPfS_S_S_)
        /*0224*/ 	.word	0x00000000


	//----- nvinfo : EIATTR_MIN_STACK_SIZE
	.align		4
.L_92:
        /*0228*/ 	.byte	0x04, 0x12
        /*022a*/ 	.short	(.L_94 - .L_93)
	.align		4
.L_93:
        /*022c*/ 	.word	index@(_Z17abcone3d_apply_XYiiiiPfS_S_S_)
        /*0230*/ 	.word	0x00000000


	//----- nvinfo : EIATTR_MIN_STACK_SIZE
	.align		4
.L_94:
        /*0234*/ 	.byte	0x04, 0x12
        /*0236*/ 	.short	(.L_96 - .L_95)
	.align		4
.L_95:
        /*0238*/ 	.word	index@(_Z18lint3d_extract_gpuiPfiiiiS_S_S_PiS0_S0_S_S_S_S_S_S_S_S_)
        /*023c*/ 	.word	0x00000000


	//----- nvinfo : EIATTR_MIN_STACK_SIZE
	.align		4
.L_96:
        /*0240*/ 	.byte	0x04, 0x12
        /*0242*/ 	.short	(.L_98 - .L_97)
	.align		4
.L_97:
        /*0244*/ 	.word	index@(_Z11extract_gpuiPfiiiiS_S_S_PiS0_S0_)
        /*0248*/ 	.word	0x00000000


	//----- nvinfo : EIATTR_MIN_STACK_SIZE
	.align		4
.L_98:
        /*024c*/ 	.byte	0x04, 0x12
        /*024e*/ 	.short	(.L_100 - .L_99)
	.align		4
.L_99:
        /*0250*/ 	.word	index@(_Z8stepTimeiiiiPfS_S_S_S_S_S_S_S_S_S_S_S_)
        /*0254*/ 	.word	0x00000000


	//----- nvinfo : EIATTR_MIN_STACK_SIZE
	.align		4
.L_100:
        /*0258*/ 	.byte	0x04, 0x12
        /*025a*/ 	.short	(.L_102 - .L_101)
	.align		4
.L_101:
        /*025c*/ 	.word	index@(_Z13stressToAcceliiifffPfS_S_S_S_S_S_S_S_)
        /*0260*/ 	.word	0x00000000


	//----- nvinfo : EIATTR_MIN_STACK_SIZE
	.align		4
.L_102:
        /*0264*/ 	.byte	0x04, 0x12
        /*0266*/ 	.short	(.L_104 - .L_103)
	.align		4
.L_103:
        /*0268*/ 	.word	index@(_Z15lint3d_bell_gpuiiiiiiiiiPfS_PiS0_S0_S_S_S_S_S_S_S_S_S_)
        /*026c*/ 	.word	0x00000000


	//----- nvinfo : EIATTR_MIN_STACK_SIZE
	.align		4
.L_104:
        /*0270*/ 	.byte	0x04, 0x12
        /*0272*/ 	.short	(.L_106 - .L_105)
	.align		4
.L_105:
        /*0274*/ 	.word	index@(_Z8freeSurfiiiiiPfS_S_)
        /*0278*/ 	.word	0x00000000


	//----- nvinfo : EIATTR_MIN_STACK_SIZE
	.align		4
.L_106:
        /*027c*/ 	.byte	0x04, 0x12
        /*027e*/ 	.short	(.L_108 - .L_107)
	.align		4
.L_107:
        /*0280*/ 	.word	index@(_Z14strainToStressiiiiPfS_S_S_S_S_S_S_S_S_S_S_S_S_S_)
        /*0284*/ 	.word	0x00000000


	//----- nvinfo : EIATTR_MIN_STACK_SIZE
	.align		4
.L_108:
        /*0288*/ 	.byte	0x04, 0x12
        /*028a*/ 	.short	(.L_110 - .L_109)
	.align		4
.L_109:
        /*028c*/ 	.word	index@(_Z12dispToStrainiiiPfS_S_S_S_S_S_S_S_fff)
        /*0290*/ 	.word	0x00000000


	//----- nvinfo : EIATTR_MIN_STACK_SIZE
	.align		4
.L_110:
        /*0294*/ 	.byte	0x04, 0x12
        /*0296*/ 	.short	(.L_112 - .L_111)
	.align		4
.L_111:
        /*0298*/ 	.word	index@(_Z9computeRoPffiii)
        /*029c*/ 	.word	0x00000000
.L_112:


//--------------------- .nv.compat                --------------------------
	.section	.nv.compat,"",@"SHT_CUDA_COMPAT_INFO"
	.align	4
        /*0000*/ 	.byte	0x02, 0x09, 0x00, 0x00, 0x02, 0x02, 0x01, 0x00, 0x02, 0x05, 0x05, 0x00, 0x03, 0x07, 0x01, 0x01
        /*0010*/ 	.byte	0x02, 0x03, 0x00, 0x00, 0x02, 0x06, 0x01, 0x00, 0x04, 0x0b, 0x08, 0x00, 0x01, 0x00, 0x00, 0x00
        /*0020*/ 	.byte	0x00, 0x00, 0x00, 0x00


//--------------------- .nv.info._Z22sponge3d_apply_XZ_highPfiiii --------------------------
	.section	.nv.info._Z22sponge3d_apply_XZ_highPfiiii,"",@"SHT_CUDA_INFO"
	.sectionflags	@""
	.align	4


	//----- nvinfo : EIATTR_CUDA_API_VERSION
	.align		4
        /*0000*/ 	.byte	0x04, 0x37
        /*0002*/ 	.short	(.L_114 - .L_113)
.L_113:
        /*0004*/ 	.word	0x00000082


	//----- nvinfo : EIATTR_KPARAM_INFO
	.align		4
.L_114:
        /*0008*/ 	.byte	0x04, 0x17
        /*000a*/ 	.short	(.L_116 - .L_115)
.L_115:
        /*000c*/ 	.word	0x00000000
        /*0010*/ 	.short	0x0004
        /*0012*/ 	.short	0x0014
        /*0014*/ 	.byte	0x00, 0xf0, 0x11, 0x00


	//----- nvinfo : EIATTR_KPARAM_INFO
	.align		4
.L_116:
        /*0018*/ 	.byte	0x04, 0x17
        /*001a*/ 	.short	(.L_118 - .L_117)
.L_117:
        /*001c*/ 	.word	0x00000000
        /*0020*/ 	.short	0x0003
        /*0022*/ 	.short	0x0010
        /*0024*/ 	.byte	0x00, 0xf0, 0x11, 0x00


	//----- nvinfo : EIATTR_KPARAM_INFO
	.align		4
.L_118:
        /*0028*/ 	.byte	0x04, 0x17
        /*002a*/ 	.short	(.L_120 - .L_119)
.L_119:
        /*002c*/ 	.word	0x00000000
        /*0030*/ 	.short	0x0002
        /*0032*/ 	.short	0x000c
        /*0034*/ 	.byte	0x00, 0xf0, 0x11, 0x00


	//----- nvinfo : EIATTR_KPARAM_INFO
	.align		4
.L_120:
        /*0038*/ 	.byte	0x04, 0x17
        /*003a*/ 	.short	(.L_122 - .L_121)
.L_121:
        /*003c*/ 	.word	0x00000000
        /*0040*/ 	.short	0x0001
        /*0042*/ 	.short	0x0008
        /*0044*/ 	.byte	0x00, 0xf0, 0x11, 0x00


	//----- nvinfo : EIATTR_KPARAM_INFO
	.align		4
.L_122:
        /*0048*/ 	.byte	0x04, 0x17
        /*004a*/ 	.short	(.L_124 - .L_123)
.L_123:
        /*004c*/ 	.word	0x00000000
        /*0050*/ 	.short	0x0000
        /*0052*/ 	.short	0x0000
        /*0054*/ 	.byte	0x00, 0xf5, 0x21, 0x00


	//----- nvinfo : EIATTR_SPARSE_MMA_MASK
	.align		4
.L_124:
        /*0058*/ 	.byte	0x03, 0x50
        /*005a*/ 	.short	0x0000


	//----- nvinfo : EIATTR_MAXREG_COUNT
	.align		4
        /*005c*/ 	.byte	0x03, 0x1b
        /*005e*/ 	.short	0x00ff


	//----- nvinfo : EIATTR_MERCURY_ISA_VERSION
	.align		4
        /*0060*/ 	.byte	0x03, 0x5f
        /*0062*/ 	.short	0x0101


	//----- nvinfo : EIATTR_VRC_CTA_INIT_COUNT
	.align		4
        /*0064*/ 	.byte	0x02, 0x4a
	.zero		1
	.zero		1


	//----- nvinfo : EIATTR_EXIT_INSTR_OFFSETS
	.align		4
        /*0068*/ 	.byte	0x04, 0x1c
        /*006a*/ 	.short	(.L_126 - .L_125)


	//   ....[0]....
.L_125:
        /*006c*/ 	.word	0x000000f0


	//   ....[1]....
        /*0070*/ 	.word	0x00000d00


	//   ....[2]....
        /*0074*/ 	.word	0x00001330


	//   ....[3]....
        /*0078*/ 	.word	0x00001620


	//----- nvinfo : EIATTR_CRS_STACK_SIZE
	.align		4
.L_126:
        /*007c*/ 	.byte	0x04, 0x1e
        /*007e*/ 	.short	(.L_128 - .L_127)
.L_127:
        /*0080*/ 	.word	0x00000000


	//----- nvinfo : EIATTR_CBANK_PARAM_SIZE
	.align		4
.L_128:
        /*0084*/ 	.byte	0x03, 0x19
        /*0086*/ 	.short	0x0018


	//----- nvinfo : EIATTR_PARAM_CBANK
	.align		4
        /*0088*/ 	.byte	0x04, 0x0a
        /*008a*/ 	.short	(.L_130 - .L_129)
	.align		4
.L_129:
        /*008c*/ 	.word	index@(.nv.constant0._Z22sponge3d_apply_XZ_highPfiiii)
        /*0090*/ 	.short	0x0380
        /*0092*/ 	.short	0x0018


	//----- nvinfo : EIATTR_SW_WAR
	.align		4
.L_130:
        /*0094*/ 	.byte	0x04, 0x36
        /*0096*/ 	.short	(.L_132 - .L_131)
.L_131:
        /*0098*/ 	.word	0x00000008
.L_132:


//--------------------- .nv.info._Z21sponge3d_apply_XZ_lowPfiii --------------------------
	.section	.nv.info._Z21sponge3d_apply_XZ_lowPfiii,"",@"SHT_CUDA_INFO"
	.sectionflags	@""
	.align	4


	//----- nvinfo : EIATTR_CUDA_API_VERSION
	.align		4
        /*0000*/ 	.byte	0x04, 0x37
        /*0002*/ 	.short	(.L_134 - .L_133)
.L_133:
        /*0004*/ 	.word	0x00000082


	//----- nvinfo : EIATTR_KPARAM_INFO
	.align		4
.L_134:
        /*0008*/ 	.byte	0x04, 0x17
        /*000a*/ 	.short	(.L_136 - .L_135)
.L_135:
        /*000c*/ 	.word	0x00000000
        /*0010*/ 	.short	0x0003
        /*0012*/ 	.short	0x0010
        /*0014*/ 	.byte	0x00, 0xf0, 0x11, 0x00


	//----- nvinfo : EIATTR_KPARAM_INFO
	.align		4
.L_136:
        /*0018*/ 	.byte	0x04, 0x17
        /*001a*/ 	.short	(.L_138 - .L_137)
.L_137:
        /*001c*/ 	.word	0x00000000
        /*0020*/ 	.short	0x0002
        /*0022*/ 	.short	0x000c
        /*0024*/ 	.byte	0x00, 0xf0, 0x11, 0x00


	//----- nvinfo : EIATTR_KPARAM_INFO
	.align		4
.L_138:
        /*0028*/ 	.byte	0x04, 0x17
        /*002a*/ 	.short	(.L_140 - .L_139)
.L_139:
        /*002c*/ 	.word	0x00000000
        /*0030*/ 	.short	0x0001
        /*0032*/ 	.short	0x0008
        /*0034*/ 	.byte	0x00, 0xf0, 0x11, 0x00


	//----- nvinfo : EIATTR_KPARAM_INFO
	.align		4
.L_140:
        /*0038*/ 	.byte	0x04, 0x17
        /*003a*/ 	.short	(.L_142 - .L_141)
.L_141:
        /*003c*/ 	.word	0x00000000
        /*0040*/ 	.short	0x0000
        /*0042*/ 	.short	0x0000
        /*0044*/ 	.byte	0x00, 0xf5, 0x21, 0x00


	//----- nvinfo : EIATTR_SPARSE_MMA_MASK
	.align		4
.L_142:
        /*0048*/ 	.byte	0x03, 0x50
        /*004a*/ 	.short	0x0000


	//----- nvinfo : EIATTR_MAXREG_COUNT
	.align		4
        /*004c*/ 	.byte	0x03, 0x1b
        /*004e*/ 	.short	0x00ff


	//----- nvinfo : EIATTR_MERCURY_ISA_VERSION
	.align		4
        /*0050*/ 	.byte	0x03, 0x5f
        /*0052*/ 	.short	0x0101


	//----- nvinfo : EIATTR_VRC_CTA_INIT_COUNT
	.align		4
        /*0054*/ 	.byte	0x02, 0x4a
	.zero		1
	.zero		1


	//----- nvinfo : EIATTR_EXIT_INSTR_OFFSETS
	.align		4
        /*0058*/ 	.byte	0x04, 0x1c
        /*005a*/ 	.short	(.L_144 - .L_143)


	//   ....[0]....
.L_143:
        /*005c*/ 	.word	0x00000100


	//   ....[1]....
        /*0060*/ 	.word	0x00000ce0


	//   ....[2]....
        /*0064*/ 	.word	0x00001310


	//   ....[3]....
        /*0068*/ 	.word	0x00001600


	//----- nvinfo : EIATTR_CRS_STACK_SIZE
	.align		4
.L_144:
        /*006c*/ 	.byte	0x04, 0x1e
        /*006e*/ 	.short	(.L_146 - .L_145)
.L_145:
        /*0070*/ 	.word	0x00000000


	//----- nvinfo : EIATTR_CBANK_PARAM_SIZE
	.align		4
.L_146:
        /*0074*/ 	.byte	0x03, 0x19
        /*0076*/ 	.short	0x0014


	//----- nvinfo : EIATTR_PARAM_CBANK
	.align		4
        /*0078*/ 	.byte	0x04, 0x0a
        /*007a*/ 	.short	(.L_148 - .L_147)
	.align		4
.L_147:
        /*007c*/ 	.word	index@(.nv.constant0._Z21sponge3d_apply_XZ_lowPfiii)
        /*0080*/ 	.short	0x0380
        /*0082*/ 	.short	0x0014


	//----- nvinfo : EIATTR_SW_WAR
	.align		4
.L_148:
        /*0084*/ 	.byte	0x04, 0x36
        /*0086*/ 	.short	(.L_150 - .L_149)
.L_149:
        /*0088*/ 	.word	0x00000008
.L_150:


//--------------------- .nv.info._Z17sponge3d_apply_ZYiPfiiiiif --------------------------
	.section	.nv.info._Z17sponge3d_apply_ZYiPfiiiiif,"",@"SHT_CUDA_INFO"
	.sectionflags	@""
	.align	4


	//----- nvinfo : EIATTR_CUDA_API_VERSION
	.align		4
        /*0000*/ 	.byte	0x04, 0x37
        /*0002*/ 	.short	(.L_152 - .L_151)
.L_151:
        /*0004*/ 	.word	0x00000082


	//----- nvinfo : EIATTR_KPARAM_INFO
	.align		4
.L_152:
        /*0008*/ 	.byte	0x04, 0x17
        /*000a*/ 	.short	(.L_154 - .L_153)
.L_153:
        /*000c*/ 	.word	0x00000000
        /*0010*/ 	.short	0x0007
        /*0012*/ 	.short	0x0024
        /*0014*/ 	.byte	0x00, 0xf0, 0x11, 0x00


	//----- nvinfo : EIATTR_KPARAM_INFO
	.align		4
.L_154:
        /*0018*/ 	.byte	0x04, 0x17
        /*001a*/ 	.short	(.L_156 - .L_155)
.L_155:
        /*001c*/ 	.word	0x00000000
        /*0020*/ 	.short	0x0006
        /*0022*/ 	.short	0x0020
        /*0024*/ 	.byte	0x00, 0xf0, 0x11, 0x00


	//----- nvinfo : EIATTR_KPARAM_INFO
	.align		4
.L_156:
        /*0028*/ 	.byte	0x04, 0x17
        /*002a*/ 	.short	(.L_158 - .L_157)
.L_157:
        /*002c*/ 	.word	0x00000000
        /*0030*/ 	.short	0x0005
        /*0032*/ 	.short	0x001c
        /*0034*/ 	.byte	0x00, 0xf0, 0x11, 0x00


	//----- nvinfo : EIATTR_KPARAM_INFO
	.align		4
.L_158:
        /*0038*/ 	.byte	0x04, 0x17
        /*003a*/ 	.short	(.L_160 - .L_159)
.L_159:
        /*003c*/ 	.word	0x00000000
        /*0040*/ 	.short	0x0004
        /*0042*/ 	.short	0x0018
        /*0044*/ 	.byte	0x00, 0xf0, 0x11, 0x00


	//----- nvinfo : EIATTR_KPARAM_INFO
	.align		4
.L_160:
        /*0048*/ 	.byte	0x04, 0x17
        /*004a*/ 	.short	(.L_162 - .L_161)
.L_161:
        /*004c*/ 	.word	0x00000000
        /*0050*/ 	.short	0x0003
        /*0052*/ 	.short	0x0014
        /*0054*/ 	.byte	0x00, 0xf0, 0x11, 0x00


	//----- nvinfo : EIATTR_KPARAM_INFO
	.align		4
.L_162:
        /*0058*/ 	.byte	0x04, 0x17
        /*005a*/ 	.short	(.L_164 - .L_163)
.L_163:
        /*005c*/ 	.word	0x00000000
        /*0060*/ 	.short	0x0002
        /*0062*/ 	.short	0x0010
        /*0064*/ 	.byte	0x00, 0xf0, 0x11, 0x00


	//----- nvinfo : EIATTR_KPARAM_INFO
	.align		4
.L_164:
        /*0068*/ 	.byte	0x04, 0x17
        /*006a*/ 	.short	(.L_166 - .L_165)
.L_165:
        /*006c*/ 	.word	0x00000000
        /*0070*/ 	.short	0x0001
        /*0072*/ 	.short	0x0008
        /*0074*/ 	.byte	0x00, 0xf5, 0x21, 0x00


	//----- nvinfo : EIATTR_KPARAM_INFO
	.align		4
.L_166:
        /*0078*/ 	.byte	0x04, 0x17
        /*007a*/ 	.short	(.L_168 - .L_167)
.L_167:
        /*007c*/ 	.word	0x00000000
        /*0080*/ 	.short	0x0000
        /*0082*/ 	.short	0x0000
        /*0084*/ 	.byte	0x00, 0xf0, 0x11, 0x00


	//----- nvinfo : EIATTR_SPARSE_MMA_MASK
	.align		4
.L_168:
        /*0088*/ 	.byte	0x03, 0x50
        /*008a*/ 	.short	0x0000


	//----- nvinfo : EIATTR_MAXREG_COUNT
	.align		4
        /*008c*/ 	.byte	0x03, 0x1b
        /*008e*/ 	.short	0x00ff


	//----- nvinfo : EIATTR_MERCURY_ISA_VERSION
	.align		4
        /*0090*/ 	.byte	0x03, 0x5f
        /*0092*/ 	.short	0x0101


	//----- nvinfo : EIATTR_VRC_CTA_INIT_COUNT
	.align		4
        /*0094*/ 	.byte	0x02, 0x4a
	.zero		1
	.zero		1


	//----- nvinfo : EIATTR_EXIT_INSTR_OFFSETS
	.align		4
        /*0098*/ 	.byte	0x04, 0x1c
        /*009a*/ 	.short	(.L_170 - .L_169)


	//   ....[0]....
.L_169:
        /*009c*/ 	.word	0x00000120


	//   ....[1]....
        /*00a0*/ 	.word	0x00000430


	//----- nvinfo : EIATTR_CRS_STACK_SIZE
	.align		4
.L_170:
        /*00a4*/ 	.byte	0x04, 0x1e
        /*00a6*/ 	.short	(.L_172 - .L_171)
.L_171:
        /*00a8*/ 	.word	0x00000000


	//----- nvinfo : EIATTR_CBANK_PARAM_SIZE
	.align		4
.L_172:
        /*00ac*/ 	.byte	0x03, 0x19
        /*00ae*/ 	.short	0x0028


	//----- nvinfo : EIATTR_PARAM_CBANK
	.align		4
        /*00b0*/ 	.byte	0x04, 0x0a
        /*00b2*/ 	.short	(.L_174 - .L_173)
	.align		4
.L_173:
        /*00b4*/ 	.word	index@(.nv.constant0._Z17sponge3d_apply_ZYiPfiiiiif)
        /*00b8*/ 	.short	0x0380
        /*00ba*/ 	.short	0x0028


	//----- nvinfo : EIATTR_SW_WAR
	.align		4
.L_174:
        /*00bc*/ 	.byte	0x04, 0x36
        /*00be*/ 	.short	(.L_176 - .L_175)
.L_175:
        /*00c0*/ 	.word	0x00000008
.L_176:


//--------------------- .nv.info._Z17sponge3d_apply_XYiPfiiii --------------------------
	.section	.nv.info._Z17sponge3d_apply_XYiPfiiii,"",@"SHT_CUDA_INFO"
	.sectionflags	@""
	.align	4


	//----- nvinfo : EIATTR_CUDA_API_VERSION
	.align		4
        /*0000*/ 	.byte	0x04, 0x37
        /*0002*/ 	.short	(.L_178 - .L_177)
.L_177:
        /*0004*/ 	.word	0x00000082


	//----- nvinfo : EIATTR_KPARAM_INFO
	.align		4
.L_178:
        /*0008*/ 	.byte	0x04, 0x17
        /*000a*/ 	.short	(.L_180 - .L_179)
.L_179:
        /*000c*/ 	.word	0x00000000
        /*0010*/ 	.short	0x0005
        /*0012*/ 	.short	0x001c
        /*0014*/ 	.byte	0x00, 0xf0, 0x11, 0x00


	//----- nvinfo : EIATTR_KPARAM_INFO
	.align		4
.L_180:
        /*0018*/ 	.byte	0x04, 0x17
        /*001a*/ 	.short	(.L_182 - .L_181)
.L_181:
        /*001c*/ 	.word	0x00000000
        /*0020*/ 	.short	0x0004
        /*0022*/ 	.short	0x0018
        /*0024*/ 	.byte	0x00, 0xf0, 0x11, 0x00


	//----- nvinfo : EIATTR_KPARAM_INFO
	.align		4
.L_182:
        /*0028*/ 	.byte	0x04, 0x17
        /*002a*/ 	.short	(.L_184 - .L_183)
.L_183:
        /*002c*/ 	.word	0x00000000
        /*0030*/ 	.short	0x0003
        /*0032*/ 	.short	0x0014
        /*0034*/ 	.byte	0x00, 0xf0, 0x11, 0x00


	//----- nvinfo : EIATTR_KPARAM_INFO
	.align		4
.L_184:
        /*0038*/ 	.byte	0x04, 0x17
        /*003a*/ 	.short	(.L_186 - .L_185)
.L_185:
        /*003c*/ 	.word	0x00000000
        /*0040*/ 	.short	0x0002
        /*0042*/ 	.short	0x0010
        /*0044*/ 	.byte	0x00, 0xf0, 0x11, 0x00


	//----- nvinfo : EIATTR_KPARAM_INFO
	.align		4
.L_186:
        /*0048*/ 	.byte	0x04, 0x17
        /*004a*/ 	.short	(.L_188 - .L_187)
.L_187:
        /*004c*/ 	.word	0x00000000
        /*0050*/ 	.short	0x0001
        /*0052*/ 	.short	0x0008
        /*0054*/ 	.byte	0x00, 0xf5, 0x21, 0x00


	//----- nvinfo : EIATTR_KPARAM_INFO
	.align		4
.L_188:
        /*0058*/ 	.byte	0x04, 0x17
        /*005a*/ 	.short	(.L_190 - .L_189)
.L_189:
        /*005c*/ 	.word	0x00000000
        /*0060*/ 	.short	0x0000
        /*0062*/ 	.short	0x0000
        /*0064*/ 	.byte	0x00, 0xf0, 0x11, 0x00


	//----- nvinfo : EIATTR_SPARSE_MMA_MASK
	.align		4
.L_190:
        /*0068*/ 	.byte	0x03, 0x50
        /*006a*/ 	.short	0x0000


	//----- nvinfo : EIATTR_MAXREG_COUNT
	.align		4
        /*006c*/ 	.byte	0x03, 0x1b
        /*006e*/ 	.short	0x00ff


	//----- nvinfo : EIATTR_MERCURY_ISA_VERSION
	.align		4
        /*0070*/ 	.byte	0x03, 0x5f
        /*0072*/ 	.short	0x0101


	//----- nvinfo : EIATTR_VRC_CTA_INIT_COUNT
	.align		4
        /*0074*/ 	.byte	0x02, 0x4a
	.zero		1
	.zero		1


	//----- nvinfo : EIATTR_EXIT_INSTR_OFFSETS
	.align		4
        /*0078*/ 	.byte	0x04, 0x1c
        /*007a*/ 	.short	(.L_192 - .L_191)


	//   ....[0]....
.L_191:
        /*007c*/ 	.word	0x000000d0


	//   ....[1]....
        /*0080*/ 	.word	0x00000120


	//   ....[2]....
        /*0084*/ 	.word	0x00000e20


	//   ....[3]....
        /*0088*/ 	.word	0x00001490


	//   ....[4]....
        /*008c*/ 	.word	0x000017b0


	//----- nvinfo : EIATTR_CRS_STACK_SIZE
	.align		4
.L_192:
        /*0090*/ 	.byte	0x04, 0x1e
        /*0092*/ 	.short	(.L_194 - .L_193)
.L_193:
        /*0094*/ 	.word	0x00000000


	//----- nvinfo : EIATTR_CBANK_PARAM_SIZE
	.align		4
.L_194:
        /*0098*/ 	.byte	0x03, 0x19
        /*009a*/ 	.short	0x0020


	//----- nvinfo : EIATTR_PARAM_CBANK
	.align		4
        /*009c*/ 	.byte	0x04, 0x0a
        /*009e*/ 	.short	(.L_196 - .L_195)
	.align		4
.L_195:
        /*00a0*/ 	.word	index@(.nv.constant0._Z17sponge3d_apply_XYiPfiiii)
        /*00a4*/ 	.short	0x0380
        /*00a6*/ 	.short	0x0020


	//----- nvinfo : EIATTR_SW_WAR
	.align		4
.L_196:
        /*00a8*/ 	.byte	0x04, 0x36
        /*00aa*/ 	.short	(.L_198 - .L_197)
.L_197:
        /*00ac*/ 	.word	0x00000008
.L_198:


//--------------------- .nv.info._Z22abcone3d_apply_XZ_highiiiPfS_S_ --------------------------
	.section	.nv.info._Z22abcone3d_apply_XZ_highiiiPfS_S_,"",@"SHT_CUDA_INFO"
	.sectionflags	@""
	.align	4


	//----- nvinfo : EIATTR_CUDA_API_VERSION
	.align		4
        /*0000*/ 	.byte	0x04, 0x37
        /*0002*/ 	.short	(.L_200 - .L_199)
.L_199:
        /*0004*/ 	.word	0x00000082


	//----- nvinfo : EIATTR_KPARAM_INFO
	.align		4
.L_200:
        /*0008*/ 	.byte	0x04, 0x17
        /*000a*/ 	.short	(.L_202 - .L_201)
.L_201:
        /*000c*/ 	.word	0x00000000
        /*0010*/ 	.short	0x0005
        /*0012*/ 	.short	0x0020
        /*0014*/ 	.byte	0x00, 0xf5, 0x21, 0x00


	//----- nvinfo : EIATTR_KPARAM_INFO
	.align		4
.L_202:
        /*0018*/ 	.byte	0x04, 0x17
        /*001a*/ 	.short	(.L_204 - .L_203)
.L_203:
        /*001c*/ 	.word	0x00000000
        /*0020*/ 	.short	0x0004
        /*0022*/ 	.short	0x0018
        /*0024*/ 	.byte	0x00, 0xf5, 0x21, 0x00


	//----- nvinfo : EIATTR_KPARAM_INFO
	.align		4
.L_204:
        /*0028*/ 	.byte	0x04, 0x17
        /*002a*/ 	.short	(.L_206 - .L_205)
.L_205:
        /*002c*/ 	.word	0x00000000
        /*0030*/ 	.short	0x0003
        /*0032*/ 	.short	0x0010
        /*0034*/ 	.byte	0x00, 0xf5, 0x21, 0x00


	//----- nvinfo : EIATTR_KPARAM_INFO
	.align		4
.L_206:
        /*0038*/ 	.byte	0x04, 0x17
        /*003a*/ 	.short	(.L_208 - .L_207)
.L_207:
        /*003c*/ 	.word	0x00000000
        /*0040*/ 	.short	0x0002
        /*0042*/ 	.short	0x0008
        /*0044*/ 	.byte	0x00, 0xf0, 0x11, 0x00


	//----- nvinfo : EIATTR_KPARAM_INFO
	.align		4
.L_208:
        /*0048*/ 	.byte	0x04, 0x17
        /*004a*/ 	.short	(.L_210 - .L_209)
.L_209:
        /*004c*/ 	.word	0x00000000
        /*0050*/ 	.short	0x0001
        /*0052*/ 	.short	0x0004
        /*0054*/ 	.byte	0x00, 0xf0, 0x11, 0x00


	//----- nvinfo : EIATTR_KPARAM_INFO
	.align		4
.L_210:
        /*0058*/ 	.byte	0x04, 0x17
        /*005a*/ 	.short	(.L_212 - .L_211)
.L_211:
        /*005c*/ 	.word	0x00000000
        /*0060*/ 	.short	0x0000
        /*0062*/ 	.short	0x0000
        /*0064*/ 	.byte	0x00, 0xf0, 0x11, 0x00


	//----- nvinfo : EIATTR_SPARSE_MMA_MASK
	.align		4
.L_212:
        /*0068*/ 	.byte	0x03, 0x50
        /*006a*/ 	.short	0x0000


	//----- nvinfo : EIATTR_MAXREG_COUNT
	.align		4
        /*006c*/ 	.byte	0x03, 0x1b
        /*006e*/ 	.short	0x00ff


	//----- nvinfo : EIATTR_MERCURY_ISA_VERSION
	.align		4
        /*0070*/ 	.byte	0x03, 0x5f
        /*0072*/ 	.short	0x0101


	//----- nvinfo : EIATTR_VRC_CTA_INIT_COUNT
	.align		4
        /*0074*/ 	.byte	0x02, 0x4a
	.zero		1
	.zero		1


	//----- nvinfo : EIATTR_EXIT_INSTR_OFFSETS
	.align		4
        /*0078*/ 	.byte	0x04, 0x1c
        /*007a*/ 	.short	(.L_214 - .L_213)


	//   ....[0]....
.L_213:
        /*007c*/ 	.word	0x000000d0


	//   ....[1]....
        /*0080*/ 	.word	0x000003e0


	//----- nvinfo : EIATTR_CBANK_PARAM_SIZE
	.align		4
.L_214:
        /*0084*/ 	.byte	0x03, 0x19
        /*0086*/ 	.short	0x0028


	//----- nvinfo : EIATTR_PARAM_CBANK
	.align		4
        /*0088*/ 	.byte	0x04, 0x0a
        /*008a*/ 	.short	(.L_216 - .L_215)
	.align		4
.L_215:
        /*008c*/ 	.word	index@(.nv.constant0._Z22abcone3d_apply_XZ_highiiiPfS_S_)
        /*0090*/ 	.short	0x0380
        /*0092*/ 	.short	0x0028


	//----- nvinfo : EIATTR_SW_WAR
	.align		4
.L_216:
        /*0094*/ 	.byte	0x04, 0x36
        /*0096*/ 	.short	(.L_218 - .L_217)
.L_217:
        /*0098*/ 	.word	0x00000008
.L_218:


//--------------------- .nv.info._Z21abcone3d_apply_XZ_lowiiPfS_S_ --------------------------
	.section	.nv.info._Z21abcone3d_apply_XZ_lowiiPfS_S_,"",@"SHT_CUDA_INFO"
	.sectionflags	@""
	.align	4


	//----- nvinfo : EIATTR_CUDA_API_VERSION
	.align		4
        /*0000*/ 	.byte	0x04, 0x37
        /*0002*/ 	.short	(.L_220 - .L_219)
.L_219:
        /*0004*/ 	.word	0x00000082


	//----- nvinfo : EIATTR_KPARAM_INFO
	.align		4
.L_220:
        /*0008*/ 	.byte	0x04, 0x17
        /*000a*/ 	.short	(.L_222 - .L_221)
.L_221:
        /*000c*/ 	.word	0x00000000
        /*0010*/ 	.short	0x0004
        /*0012*/ 	.short	0x0018
        /*0014*/ 	.byte	0x00, 0xf5, 0x21, 0x00


	//----- nvinfo : EIATTR_KPARAM_INFO
	.align		4
.L_222:
        /*0018*/ 	.byte	0x04, 0x17
        /*001a*/ 	.short	(.L_224 - .L_223)
.L_223:
        /*001c*/ 	.word	0x00000000
        /*0020*/ 	.short	0x0003
        /*0022*/ 	.short	0x0010
        /*0024*/ 	.byte	0x00, 0xf5, 0x21, 0x00


	//----- nvinfo : EIATTR_KPARAM_INFO
	.align		4
.L_224:
        /*0028*/ 	.byte	0x04, 0x17
        /*002a*/ 	.short	(.L_226 - .L_225)
.L_225:
        /*002c*/ 	.word	0x00000000
        /*0030*/ 	.short	0x0002
        /*0032*/ 	.short	0x0008
        /*0034*/ 	.byte	0x00, 0xf5, 0x21, 0x00


	//----- nvinfo : EIATTR_KPARAM_INFO
	.align		4
.L_226:
        /*0038*/ 	.byte	0x04, 0x17
        /*003a*/ 	.short	(.L_228 - .L_227)
.L_227:
        /*003c*/ 	.word	0x00000000
        /*0040*/ 	.short	0x0001
        /*0042*/ 	.short	0x0004
        /*0044*/ 	.byte	0x00, 0xf0, 0x11, 0x00


	//----- nvinfo : EIATTR_KPARAM_INFO
	.align		4
.L_228:
        /*0048*/ 	.byte	0x04, 0x17
        /*004a*/ 	.short	(.L_230 - .L_229)
.L_229:
        /*004c*/ 	.word	0x00000000
        /*0050*/ 	.short	0x0000
        /*0052*/ 	.short	0x0000
        /*0054*/ 	.byte	0x00, 0xf0, 0x11, 0x00


	//----- nvinfo : EIATTR_SPARSE_MMA_MASK
	.align		4
.L_230:
        /*0058*/ 	.byte	0x03, 0x50
        /*005a*/ 	.short	0x0000


	//----- nvinfo : EIATTR_MAXREG_COUNT
	.align		4
        /*005c*/ 	.byte	0x03, 0x1b
        /*005e*/ 	.short	0x00ff


	//----- nvinfo : EIATTR_MERCURY_ISA_VERSION
	.align		4
        /*0060*/ 	.byte	0x03, 0x5f
        /*0062*/ 	.short	0x0101


	//----- nvinfo : EIATTR_VRC_CTA_INIT_COUNT
	.align		4
        /*0064*/ 	.byte	0x02, 0x4a
	.zero		1
	.zero		1


	//----- nvinfo : EIATTR_EXIT_INSTR_OFFSETS
	.align		4
        /*0068*/ 	.byte	0x04, 0x1c
        /*006a*/ 	.short	(.L_232 - .L_231)


	//   ....[0]....
.L_231:
        /*006c*/ 	.word	0x000000c0


	//   ....[1]....
        /*0070*/ 	.word	0x00000370


	//----- nvinfo : EIATTR_CBANK_PARAM_SIZE
	.align		4
.L_232:
        /*0074*/ 	.byte	0x03, 0x19
        /*0076*/ 	.short	0x0020


	//----- nvinfo : EIATTR_PARAM_CBANK
	.align		4
        /*0078*/ 	.byte	0x04, 0x0a
        /*007a*/ 	.short	(.L_234 - .L_233)
	.align		4
.L_233:
        /*007c*/ 	.word	index@(.nv.constant0._Z21abcone3d_apply_XZ_lowiiPfS_S_)
        /*0080*/ 	.short	0x0380
        /*0082*/ 	.short	0x0020


	//----- nvinfo : EIATTR_SW_WAR
	.align		4
.L_234:
        /*0084*/ 	.byte	0x04, 0x36
        /*0086*/ 	.short	(.L_236 - .L_235)
.L_235:
        /*0088*/ 	.word	0x00000008
.L_236:


//--------------------- .nv.info._Z17abcone3d_apply_ZYiiiiPfS_S_S_ --------------------------
	.section	.nv.info._Z17abcone3d_apply_ZYiiiiPfS_S_S_,"",@"SHT_CUDA_INFO"
	.sectionflags	@""
	.align	4


	//----- nvinfo : EIATTR_CUDA_API_VERSION
	.align		4
        /*0000*/ 	.byte	0x04, 0x37
        /*0002*/ 	.short	(.L_238 - .L_237)
.L_237:
        /*0004*/ 	.word	0x00000082


	//----- nvinfo : EIATTR_KPARAM_INFO
	.align		4
.L_238:
        /*0008*/ 	.byte	0x04, 0x17
        /*000a*/ 	.short	(.L_240 - .L_239)
.L_239:
        /*000c*/ 	.word	0x00000000
        /*0010*/ 	.short	0x0007
        /*0012*/ 	.short	0x0028
        /*0014*/ 	.byte	0x00, 0xf5, 0x21, 0x00


	//----- nvinfo : EIATTR_KPARAM_INFO
	.align		4
.L_240:
        /*0018*/ 	.byte	0x04, 0x17
        /*001a*/ 	.short	(.L_242 - .L_241)
.L_241:
        /*001c*/ 	.word	0x00000000
        /*0020*/ 	.short	0x0006
        /*0022*/ 	.short	0x0020
        /*0024*/ 	.byte	0x00, 0xf5, 0x21, 0x00


	//----- nvinfo : EIATTR_KPARAM_INFO
	.align		4
.L_242:
        /*0028*/ 	.byte	0x04, 0x17
        /*002a*/ 	.short	(.L_244 - .L_243)
.L_243:
        /*002c*/ 	.word	0x00000000
        /*0030*/ 	.short	0x0005
        /*0032*/ 	.short	0x0018
        /*0034*/ 	.byte	0x00, 0xf5, 0x21, 0x00


	//----- nvinfo : EIATTR_KPARAM_INFO
	.align		4
.L_244:
        /*0038*/ 	.byte	0x04, 0x17
        /*003a*/ 	.short	(.L_246 - .L_245)
.L_245:
        /*003c*/ 	.word	0x00000000
        /*0040*/ 	.short	0x0004
        /*0042*/ 	.short	0x0010
        /*0044*/ 	.byte	0x00, 0xf5, 0x21, 0x00


	//----- nvinfo : EIATTR_KPARAM_INFO
	.align		4
.L_246:
        /*0048*/ 	.byte	0x04, 0x17
        /*004a*/ 	.short	(.L_248 - .L_247)
.L_247:
        /*004c*/ 	.word	0x00000000
        /*0050*/ 	.short	0x0003
        /*0052*/ 	.short	0x000c
        /*0054*/ 	.byte	0x00, 0xf0, 0x11, 0x00


	//----- nvinfo : EIATTR_KPARAM_INFO
	.align		4
.L_248:
        /*0058*/ 	.byte	0x04, 0x17
        /*005a*/ 	.short	(.L_250 - .L_249)
.L_249:
        /*005c*/ 	.word	0x00000000
        /*0060*/ 	.short	0x0002
        /*0062*/ 	.short	0x0008
        /*0064*/ 	.byte	0x00, 0xf0, 0x11, 0x00


	//----- nvinfo : EIATTR_KPARAM_INFO
	.align		4
.L_250:
        /*0068*/ 	.byte	0x04, 0x17
        /*006a*/ 	.short	(.L_252 - .L_251)
.L_251:
        /*006c*/ 	.word	0x00000000
        /*0070*/ 	.short	0x0001
        /*0072*/ 	.short	0x0004
        /*0074*/ 	.byte	0x00, 0xf0, 0x11, 0x00


	//----- nvinfo : EIATTR_KPARAM_INFO
	.align		4
.L_252:
        /*0078*/ 	.byte	0x04, 0x17
        /*007a*/ 	.short	(.L_254 - .L_253)
.L_253:
        /*007c*/ 	.word	0x00000000
        /*0080*/ 	.short	0x0000
        /*0082*/ 	.short	0x0000
        /*0084*/ 	.byte	0x00, 0xf0, 0x11, 0x00


	//----- nvinfo : EIATTR_SPARSE_MMA_MASK
	.align		4
.L_254:
        /*0088*/ 	.byte	0x03, 0x50
        /*008a*/ 	.short	0x0000


	//----- nvinfo : EIATTR_MAXREG_COUNT
	.align		4
        /*008c*/ 	.byte	0x03, 0x1b
        /*008e*/ 	.short	0x00ff


	//----- nvinfo : EIATTR_MERCURY_ISA_VERSION
	.align		4
        /*0090*/ 	.byte	0x03, 0x5f
        /*0092*/ 	.short	0x0101


	//----- nvinfo : EIATTR_VRC_CTA_INIT_COUNT
	.align		4
        /*0094*/ 	.byte	0x02, 0x4a
	.zero		1
	.zero		1


	//----- nvinfo : EIATTR_EXIT_INSTR_OFFSETS
	.align		4
        /*0098*/ 	.byte	0x04, 0x1c
        /*009a*/ 	.short	(.L_256 - .L_255)


	//   ....[0]....
.L_255:
        /*009c*/ 	.word	0x000000c0


	//   ....[1]....
        /*00a0*/ 	.word	0x00000320


	//   ....[2]....
        /*00a4*/ 	.word	0x00000560


	//----- nvinfo : EIATTR_CBANK_PARAM_SIZE
	.align		4
.L_256:
        /*00a8*/ 	.byte	0x03, 0x19
        /*00aa*/ 	.short	0x0030


	//----- nvinfo : EIATTR_PARAM_CBANK
	.align		4
        /*00ac*/ 	.byte	0x04, 0x0a
        /*00ae*/ 	.short	(.L_258 - .L_257)
	.align		4
.L_257:
        /*00b0*/ 	.word	index@(.nv.constant0._Z17abcone3d_apply_ZYiiiiPfS_S_S_)
        /*00b4*/ 	.short	0x0380
        /*00b6*/ 	.short	0x0030


	//----- nvinfo : EIATTR_SW_WAR
	.align		4
.L_258:
        /*00b8*/ 	.byte	0x04, 0x36
        /*00ba*/ 	.short	(.L_260 - .L_259)
.L_259:
        /*00bc*/ 	.word	0x00000008
.L_260:


//--------------------- .nv.info._Z17abcone3d_apply_XYiiiiPfS_S_S_ --------------------------
	.section	.nv.info._Z17abcone3d_apply_XYiiiiPfS_S_S_,"",@"SHT_CUDA_INFO"
	.sectionflags	@""
	.align	4


	//----- nvinfo : EIATTR_CUDA_API_VERSION
	.align		4
        /*0000*/ 	.byte	0x04, 0x37
        /*0002*/ 	.short	(.L_262 - .L_261)
.L_261:
        /*0004*/ 	.word	0x00000082


	//----- nvinfo : EIATTR_KPARAM_INFO
	.align		4
.L_262:
        /*0008*/ 	.byte	0x04, 0x17
        /*000a*/ 	.short	(.L_264 - .L_263)
.L_263:
        /*000c*/ 	.word	0x00000000
        /*0010*/ 	.short	0x0007
        /*0012*/ 	.short	0x0028
        /*0014*/ 	.byte	0x00, 0xf5, 0x21, 0x00


	//----- nvinfo : EIATTR_KPARAM_INFO
	.align		4
.L_264:
        /*0018*/ 	.byte	0x04, 0x17
        /*001a*/ 	.short	(.L_266 - .L_265)
.L_265:
        /*001c*/ 	.word	0x00000000
        /*0020*/ 	.short	0x0006
        /*0022*/ 	.short	0x0020
        /*0024*/ 	.byte	0x00, 0xf5, 0x21, 0x00


	//----- nvinfo : EIATTR_KPARAM_INFO
	.align		4
.L_266:
        /*0028*/ 	.byte	0x04, 0x17
        /*002a*/ 	.short	(.L_268 - .L_267)
.L_267:
        /*002c*/ 	.word	0x00000000
        /*0030*/ 	.short	0x0005
        /*0032*/ 	.short	0x0018
        /*0034*/ 	.byte	0x00, 0xf5, 0x21, 0x00


	//----- nvinfo : EIATTR_KPARAM_INFO
	.align		4
.L_268:
        /*0038*/ 	.byte	0x04, 0x17
        /*003a*/ 	.short	(.L_270 - .L_269)
.L_269:
        /*003c*/ 	.word	0x00000000
        /*0040*/ 	.short	0x0004
        /*0042*/ 	.short	0x0010
        /*0044*/ 	.byte	0x00, 0xf5, 0x21, 0x00


	//----- nvinfo : EIATTR_KPARAM_INFO
	.align		4
.L_270:
        /*0048*/ 	.byte	0x04, 0x17
        /*004a*/ 	.short	(.L_272 - .L_271)
.L_271:
        /*004c*/ 	.word	0x00000000
        /*0050*/ 	.short	0x0003
        /*0052*/ 	.short	0x000c
        /*0054*/ 	.byte	0x00, 0xf0, 0x11, 0x00


	//----- nvinfo : EIATTR_KPARAM_INFO
	.align		4
.L_272:
        /*0058*/ 	.byte	0x04, 0x17
        /*005a*/ 	.short	(.L_274 - .L_273)
.L_273:
        /*005c*/ 	.word	0x00000000
        /*0060*/ 	.short	0x0002
        /*0062*/ 	.short	0x0008
        /*0064*/ 	.byte	0x00, 0xf0, 0x11, 0x00


	//----- nvinfo : EIATTR_KPARAM_INFO
	.align		4
.L_274:
        /*0068*/ 	.byte	0x04, 0x17
        /*006a*/ 	.short	(.L_276 - .L_275)
.L_275:
        /*006c*/ 	.word	0x00000000
        /*0070*/ 	.short	0x0001
        /*0072*/ 	.short	0x0004
        /*0074*/ 	.byte	0x00, 0xf0, 0x11, 0x00


	//----- nvinfo : EIATTR_KPARAM_INFO
	.align		4
.L_276:
        /*0078*/ 	.byte	0x04, 0x17
        /*007a*/ 	.short	(.L_278 - .L_277)
.L_277:
        /*007c*/ 	.word	0x00000000
        /*0080*/ 	.short	0x0000
        /*0082*/ 	.short	0x0000
        /*0084*/ 	.byte	0x00, 0xf0, 0x11, 0x00


	//----- nvinfo : EIATTR_SPARSE_MMA_MASK
	.align		4
.L_278:
        /*0088*/ 	.byte	0x03, 0x50
        /*008a*/ 	.short	0x0000


	//----- nvinfo : EIATTR_MAXREG_COUNT
	.align		4
        /*008c*/ 	.byte	0x03, 0x1b
        /*008e*/ 	.short	0x00ff


	//----- nvinfo : EIATTR_MERCURY_ISA_VERSION
	.align		4
        /*0090*/ 	.byte	0x03, 0x5f
        /*0092*/ 	.short	0x0101


	//----- nvinfo : EIATTR_VRC_CTA_INIT_COUNT
	.align		4
        /*0094*/ 	.byte	0x02, 0x4a
	.zero		1
	.zero		1


	//----- nvinfo : EIATTR_EXIT_INSTR_OFFSETS
	.align		4
        /*0098*/ 	.byte	0x04, 0x1c
        /*009a*/ 	.short	(.L_280 - .L_279)


	//   ....[0]....
.L_279:
        /*009c*/ 	.word	0x000000d0


	//   ....[1]....
        /*00a0*/ 	.word	0x00000440


	//   ....[2]....
        /*00a4*/ 	.word	0x000006c0


	//----- nvinfo : EIATTR_CBANK_PARAM_SIZE
	.align		4
.L_280:
        /*00a8*/ 	.byte	0x03, 0x19
        /*00aa*/ 	.short	0x0030


	//----- nvinfo : EIATTR_PARAM_CBANK
	.align		4
        /*00ac*/ 	.byte	0x04, 0x0a
        /*00ae*/ 	.short	(.L_282 - .L_281)
	.align		4
.L_281:
        /*00b0*/ 	.word	index@(.nv.constant0._Z17abcone3d_apply_XYiiiiPfS_S_S_)
        /*00b4*/ 	.short	0x0380
        /*00b6*/ 	.short	0x0030


	//----- nvinfo : EIATTR_SW_WAR
	.align		4
.L_282:
        /*00b8*/ 	.byte	0x04, 0x36
        /*00ba*/ 	.short	(.L_284 - .L_283)
.L_283:
        /*00bc*/ 	.word	0x00000008
.L_284:


//--------------------- .nv.info._Z18lint3d_extract_gpuiPfiiiiS_S_S_PiS0_S0_S_S_S_S_S_S_S_S_ --------------------------
	.section	.nv.info._Z18lint3d_extract_gpuiPfiiiiS_S_S_PiS0_S0_S_S_S_S_S_S_S_S_,"",@"SHT_CUDA_INFO"
	.sectionflags	@""
	.align	4


	//----- nvinfo : EIATTR_CUDA_API_VERSION
	.align		4
        /*0000*/ 	.byte	0x04, 0x37
        /*0002*/ 	.short	(.L_286 - .L_285)
.L_285:
        /*0004*/ 	.word	0x00000082


	//----- nvinfo : EIATTR_KPARAM_INFO
	.align		4
.L_286:
        /*0008*/ 	.byte	0x04, 0x17
        /*000a*/ 	.short	(.L_288 - .L_287)
.L_287:
        /*000c*/ 	.word	0x00000000
        /*0010*/ 	.short	0x0013
        /*0012*/ 	.short	0x0088
        /*0014*/ 	.byte	0x00, 0xf5, 0x21, 0x00


	//----- nvinfo : EIATTR_KPARAM_INFO
	.align		4
.L_288:
        /*0018*/ 	.byte	0x04, 0x17
        /*001a*/ 	.short	(.L_290 - .L_289)
.L_289:
        /*001c*/ 	.word	0x00000000
        /*0020*/ 	.short	0x0012
        /*0022*/ 	.short	0x0080
        /*0024*/ 	.byte	0x00, 0xf5, 0x21, 0x00


	//----- nvinfo : EIATTR_KPARAM_INFO
	.align		4
.L_290:
        /*0028*/ 	.byte	0x04, 0x17
        /*002a*/ 	.short	(.L_292 - .L_291)
.L_291:
        /*002c*/ 	.word	0x00000000
        /*0030*/ 	.short	0x0011
        /*0032*/ 	.short	0x0078
        /*0034*/ 	.byte	0x00, 0xf5, 0x21, 0x00


	//----- nvinfo : EIATTR_KPARAM_INFO
	.align		4
.L_292:
        /*0038*/ 	.byte	0x04, 0x17
        /*003a*/ 	.short	(.L_294 - .L_293)
.L_293:
        /*003c*/ 	.word	0x00000000
        /*0040*/ 	.short	0x0010
        /*0042*/ 	.short	0x0070
        /*0044*/ 	.byte	0x00, 0xf5, 0x21, 0x00


	//----- nvinfo : EIATTR_KPARAM_INFO
	.align		4
.L_294:
        /*0048*/ 	.byte	0x04, 0x17
        /*004a*/ 	.short	(.L_296 - .L_295)
.L_295:
        /*004c*/ 	.word	0x00000000
        /*0050*/ 	.short	0x000f
        /*0052*/ 	.short	0x0068
        /*0054*/ 	.byte	0x00, 0xf5, 0x21, 0x00


	//----- nvinfo : EIATTR_KPARAM_INFO
	.align		4
.L_296:
        /*0058*/ 	.byte	0x04, 0x17
        /*005a*/ 	.short	(.L_298 - .L_297)
.L_297:
        /*005c*/ 	.word	0x00000000
        /*0060*/ 	.short	0x000e
        /*0062*/ 	.short	0x0060
        /*0064*/ 	.byte	0x00, 0xf5, 0x21, 0x00


	//----- nvinfo : EIATTR_KPARAM_INFO
	.align		4
.L_298:
        /*0068*/ 	.byte	0x04, 0x17
        /*006a*/ 	.short	(.L_300 - .L_299)
.L_299:
        /*006c*/ 	.word	0x00000000
        /*0070*/ 	.short	0x000d
        /*0072*/ 	.short	0x0058
        /*0074*/ 	.byte	0x00, 0xf5, 0x21, 0x00


	//----- nvinfo : EIATTR_KPARAM_INFO
	.align		4
.L_300:
        /*0078*/ 	.byte	0x04, 0x17
        /*007a*/ 	.short	(.L_302 - .L_301)
.L_301:
        /*007c*/ 	.word	0x00000000
        /*0080*/ 	.short	0x000c
        /*0082*/ 	.short	0x0050
        /*0084*/ 	.byte	0x00, 0xf5, 0x21, 0x00


	//----- nvinfo : EIATTR_KPARAM_INFO
	.align		4
.L_302:
        /*0088*/ 	.byte	0x04, 0x17
        /*008a*/ 	.short	(.L_304 - .L_303)
.L_303:
        /*008c*/ 	.word	0x00000000
        /*0090*/ 	.short	0x000b
        /*0092*/ 	.short	0x0048
        /*0094*/ 	.byte	0x00, 0xf5, 0x21, 0x00


	//----- nvinfo : EIATTR_KPARAM_INFO
	.align		4
.L_304:
        /*0098*/ 	.byte	0x04, 0x17
        /*009a*/ 	.short	(.L_306 - .L_305)
.L_305:
        /*009c*/ 	.word	0x00000000
        /*00a0*/ 	.short	0x000a
        /*00a2*/ 	.short	0x0040
        /*00a4*/ 	.byte	0x00, 0xf5, 0x21, 0x00


	//----- nvinfo : EIATTR_KPARAM_INFO
	.align		4
.L_306:
        /*00a8*/ 	.byte	0x04, 0x17
        /*00aa*/ 	.short	(.L_308 - .L_307)
.L_307:
        /*00ac*/ 	.word	0x00000000
        /*00b0*/ 	.short	0x0009
        /*00b2*/ 	.short	0x0038
        /*00b4*/ 	.byte	0x00, 0xf5, 0x21, 0x00


	//----- nvinfo : EIATTR_KPARAM_INFO
	.align		4
.L_308:
        /*00b8*/ 	.byte	0x04, 0x17
        /*00ba*/ 	.short	(.L_310 - .L_309)
.L_309:
        /*00bc*/ 	.word	0x00000000
        /*00c0*/ 	.short	0x0008
        /*00c2*/ 	.short	0x0030
        /*00c4*/ 	.byte	0x00, 0xf5, 0x21, 0x00


	//----- nvinfo : EIATTR_KPARAM_INFO
	.align		4
.L_310:
        /*00c8*/ 	.byte	0x04, 0x17
        /*00ca*/ 	.short	(.L_312 - .L_311)
.L_311:
        /*00cc*/ 	.word	0x00000000
        /*00d0*/ 	.short	0x0007
        /*00d2*/ 	.short	0x0028
        /*00d4*/ 	.byte	0x00, 0xf5, 0x21, 0x00


	//----- nvinfo : EIATTR_KPARAM_INFO
	.align		4
.L_312:
        /*00d8*/ 	.byte	0x04, 0x17
        /*00da*/ 	.short	(.L_314 - .L_313)
.L_313:
        /*00dc*/ 	.word	0x00000000
        /*00e0*/ 	.short	0x0006
        /*00e2*/ 	.short	0x0020
        /*00e4*/ 	.byte	0x00, 0xf5, 0x21, 0x00


	//----- nvinfo : EIATTR_KPARAM_INFO
	.align		4
.L_314:
        /*00e8*/ 	.byte	0x04, 0x17
        /*00ea*/ 	.short	(.L_316 - .L_315)
.L_315:
        /*00ec*/ 	.word	0x00000000
        /*00f0*/ 	.short	0x0005
        /*00f2*/ 	.short	0x001c
        /*00f4*/ 	.byte	0x00, 0xf0, 0x11, 0x00


	//----- nvinfo : EIATTR_KPARAM_INFO
	.align		4
.L_316:
        /*00f8*/ 	.byte	0x04, 0x17
        /*00fa*/ 	.short	(.L_318 - .L_317)
.L_317:
        /*00fc*/ 	.word	0x00000000
        /*0100*/ 	.short	0x0004
        /*0102*/ 	.short	0x0018
        /*0104*/ 	.byte	0x00, 0xf0, 0x11, 0x00


	//----- nvinfo : EIATTR_KPARAM_INFO
	.align		4
.L_318:
        /*0108*/ 	.byte	0x04, 0x17
        /*010a*/ 	.short	(.L_320 - .L_319)
.L_319:
        /*010c*/ 	.word	0x00000000
        /*0110*/ 	.short	0x0003
        /*0112*/ 	.short	0x0014
        /*0114*/ 	.byte	0x00, 0xf0, 0x11, 0x00


	//----- nvinfo : EIATTR_KPARAM_INFO
	.align		4
.L_320:
        /*0118*/ 	.byte	0x04, 0x17
        /*011a*/ 	.short	(.L_322 - .L_321)
.L_321:
        /*011c*/ 	.word	0x00000000
        /*0120*/ 	.short	0x0002
        /*0122*/ 	.short	0x0010
        /*0124*/ 	.byte	0x00, 0xf0, 0x11, 0x00


	//----- nvinfo : EIATTR_KPARAM_INFO
	.align		4
.L_322:
        /*0128*/ 	.byte	0x04, 0x17
        /*012a*/ 	.short	(.L_324 - .L_323)
.L_323:
        /*012c*/ 	.word	0x00000000
        /*0130*/ 	.short	0x0001
        /*0132*/ 	.short	0x0008
        /*0134*/ 	.byte	0x00, 0xf5, 0x21, 0x00


	//----- nvinfo : EIATTR_KPARAM_INFO
	.align		4
.L_324:
        /*0138*/ 	.byte	0x04, 0x17
        /*013a*/ 	.short	(.L_326 - .L_325)
.L_325:
        /*013c*/ 	.word	0x00000000
        /*0140*/ 	.short	0x0000
        /*0142*/ 	.short	0x0000
        /*0144*/ 	.byte	0x00, 0xf0, 0x11, 0x00


	//----- nvinfo : EIATTR_SPARSE_MMA_MASK
	.align		4
.L_326:
        /*0148*/ 	.byte	0x03, 0x50
        /*014a*/ 	.short	0x0000


	//----- nvinfo : EIATTR_MAXREG_COUNT
	.align		4
        /*014c*/ 	.byte	0x03, 0x1b
        /*014e*/ 	.short	0x00ff


	//----- nvinfo : EIATTR_MERCURY_ISA_VERSION
	.align		4
        /*0150*/ 	.byte	0x03, 0x5f
        /*0152*/ 	.short	0x0101


	//----- nvinfo : EIATTR_VRC_CTA_INIT_COUNT
	.align		4
        /*0154*/ 	.byte	0x02, 0x4a
	.zero		1
	.zero		1


	//----- nvinfo : EIATTR_EXIT_INSTR_OFFSETS
	.align		4
        /*0158*/ 	.byte	0x04, 0x1c
        /*015a*/ 	.short	(.L_328 - .L_327)


	//   ....[0]....
.L_327:
        /*015c*/ 	.word	0x00000070


	//   ....[1]....
        /*0160*/ 	.word	0x00000120


	//   ....[2]....
        /*0164*/ 	.word	0x00000a10


	//----- nvinfo : EIATTR_CBANK_PARAM_SIZE
	.align		4
.L_328:
        /*0168*/ 	.byte	0x03, 0x19
        /*016a*/ 	.short	0x0090


	//----- nvinfo : EIATTR_PARAM_CBANK
	.align		4
        /*016c*/ 	.byte	0x04, 0x0a
        /*016e*/ 	.short	(.L_330 - .L_329)
	.align		4
.L_329:
        /*0170*/ 	.word	index@(.nv.constant0._Z18lint3d_extract_gpuiPfiiiiS_S_S_PiS0_S0_S_S_S_S_S_S_S_S_)
        /*0174*/ 	.short	0x0380
        /*0176*/ 	.short	0x0090


	//----- nvinfo : EIATTR_SW_WAR
	.align		4
.L_330:
        /*0178*/ 	.byte	0x04, 0x36
        /*017a*/ 	.short	(.L_332 - .L_331)
.L_331:
        /*017c*/ 	.word	0x00000008
.L_332:


//--------------------- .nv.info._Z11extract_gpuiPfiiiiS_S_S_PiS0_S0_ --------------------------
	.section	.nv.info._Z11extract_gpuiPfiiiiS_S_S_PiS0_S0_,"",@"SHT_CUDA_INFO"
	.sectionflags	@""
	.align	4


	//----- nvinfo : EIATTR_CUDA_API_VERSION
	.align		4
        /*0000*/ 	.byte	0x04, 0x37
        /*0002*/ 	.short	(.L_334 - .L_333)
.L_333:
        /*0004*/ 	.word	0x00000082


	//----- nvinfo : EIATTR_KPARAM_INFO
	.align		4
.L_334:
        /*0008*/ 	.byte	0x04, 0x17
        /*000a*/ 	.short	(.L_336 - .L_335)
.L_335:
        /*000c*/ 	.word	0x00000000
        /*0010*/ 	.short	0x000b
        /*0012*/ 	.short	0x0048
        /*0014*/ 	.byte	0x00, 0xf5, 0x21, 0x00


	//----- nvinfo : EIATTR_KPARAM_INFO
	.align		4
.L_336:
        /*0018*/ 	.byte	0x04, 0x17
        /*001a*/ 	.short	(.L_338 - .L_337)
.L_337:
        /*001c*/ 	.word	0x00000000
        /*0020*/ 	.short	0x000a
        /*0022*/ 	.short	0x0040
        /*0024*/ 	.byte	0x00, 0xf5, 0x21, 0x00


	//----- nvinfo : EIATTR_KPARAM_INFO
	.align		4
.L_338:
        /*0028*/ 	.byte	0x04, 0x17
        /*002a*/ 	.short	(.L_340 - .L_339)
.L_339:
        /*002c*/ 	.word	0x00000000
        /*0030*/ 	.short	0x0009
        /*0032*/ 	.short	0x0038
        /*0034*/ 	.byte	0x00, 0xf5, 0x21, 0x00


	//----- nvinfo : EIATTR_KPARAM_INFO
	.align		4
.L_340:
        /*0038*/ 	.byte	0x04, 0x17
        /*003a*/ 	.short	(.L_342 - .L_341)
.L_341:
        /*003c*/ 	.word	0x00000000
        /*0040*/ 	.short	0x0008
        /*0042*/ 	.short	0x0030
        /*0044*/ 	.byte	0x00, 0xf5, 0x21, 0x00


	//----- nvinfo : EIATTR_KPARAM_INFO
	.align		4
.L_342:
        /*0048*/ 	.byte	0x04, 0x17
        /*004a*/ 	.short	(.L_344 - .L_343)
.L_343:
        /*004c*/ 	.word	0x00000000
        /*0050*/ 	.short	0x0007
        /*0052*/ 	.short	0x0028
        /*0054*/ 	.byte	0x00, 0xf5, 0x21, 0x00


	//----- nvinfo : EIATTR_KPARAM_INFO
	.align		4
.L_344:
        /*0058*/ 	.byte	0x04, 0x17
        /*005a*/ 	.short	(.L_346 - .L_345)
.L_345:
        /*005c*/ 	.word	0x00000000
        /*0060*/ 	.short	0x0006
        /*0062*/ 	.short	0x0020
        /*0064*/ 	.byte	0x00, 0xf5, 0x21, 0x00


	//----- nvinfo : EIATTR_KPARAM_INFO
	.align		4
.L_346:
        /*0068*/ 	.byte	0x04, 0x17
        /*006a*/ 	.short	(.L_348 - .L_347)
.L_347:
        /*006c*/ 	.word	0x00000000
        /*0070*/ 	.short	0x0005
        /*0072*/ 	.short	0x001c
        /*0074*/ 	.byte	0x00, 0xf0, 0x11, 0x00


	//----- nvinfo : EIATTR_KPARAM_INFO
	.align		4
.L_348:
        /*0078*/ 	.byte	0x04, 0x17
        /*007a*/ 	.short	(.L_350 - .L_349)
.L_349:
        /*007c*/ 	.word	0x00000000
        /*0080*/ 	.short	0x0004
        /*0082*/ 	.short	0x0018
        /*0084*/ 	.byte	0x00, 0xf0, 0x11, 0x00


	//----- nvinfo : EIATTR_KPARAM_INFO
	.align		4
.L_350:
        /*0088*/ 	.byte	0x04, 0x17
        /*008a*/ 	.short	(.L_352 - .L_351)
.L_351:
        /*008c*/ 	.word	0x00000000
        /*0090*/ 	.short	0x0003
        /*0092*/ 	.short	0x0014
        /*0094*/ 	.byte	0x00, 0xf0, 0x11, 0x00


	//----- nvinfo : EIATTR_KPARAM_INFO
	.align		4
.L_352:
        /*0098*/ 	.byte	0x04, 0x17
        /*009a*/ 	.short	(.L_354 - .L_353)
.L_353:
        /*009c*/ 	.word	0x00000000
        /*00a0*/ 	.short	0x0002
        /*00a2*/ 	.short	0x0010
        /*00a4*/ 	.byte	0x00, 0xf0, 0x11, 0x00


	//----- nvinfo : EIATTR_KPARAM_INFO
	.align		4
.L_354:
        /*00a8*/ 	.byte	0x04, 0x17
        /*00aa*/ 	.short	(.L_356 - .L_355)
.L_355:
        /*00ac*/ 	.word	0x00000000
        /*00b0*/ 	.short	0x0001
        /*00b2*/ 	.short	0x0008
        /*00b4*/ 	.byte	0x00, 0xf5, 0x21, 0x00


	//----- nvinfo : EIATTR_KPARAM_INFO
	.align		4
.L_356:
        /*00b8*/ 	.byte	0x04, 0x17
        /*00ba*/ 	.short	(.L_358 - .L_357)
.L_357:
        /*00bc*/ 	.word	0x00000000
        /*00c0*/ 	.short	0x0000
        /*00c2*/ 	.short	0x0000
        /*00c4*/ 	.byte	0x00, 0xf0, 0x11, 0x00


	//----- nvinfo : EIATTR_SPARSE_MMA_MASK
	.align		4
.L_358:
        /*00c8*/ 	.byte	0x03, 0x50
        /*00ca*/ 	.short	0x0000


	//----- nvinfo : EIATTR_MAXREG_COUNT
	.align		4
        /*00cc*/ 	.byte	0x03, 0x1b
        /*00ce*/ 	.short	0x00ff


	//----- nvinfo : EIATTR_MERCURY_ISA_VERSION
	.align		4
        /*00d0*/ 	.byte	0x03, 0x5f
        /*00d2*/ 	.short	0x0101


	//----- nvinfo : EIATTR_VRC_CTA_INIT_COUNT
	.align		4
        /*00d4*/ 	.byte	0x02, 0x4a
	.zero		1
	.zero		1


	//----- nvinfo : EIATTR_EXIT_INSTR_OFFSETS
	.align		4
        /*00d8*/ 	.byte	0x04, 0x1c
        /*00da*/ 	.short	(.L_360 - .L_359)


	//   ....[0]....
.L_359:
        /*00dc*/ 	.word	0x00000070


	//   ....[1]....
        /*00e0*/ 	.word	0x00000120


	//   ....[2]....
        /*00e4*/ 	.word	0x000003d0


	//----- nvinfo : EIATTR_CBANK_PARAM_SIZE
	.align		4
.L_360:
        /*00e8*/ 	.byte	0x03, 0x19
        /*00ea*/ 	.short	0x0050


	//----- nvinfo : EIATTR_PARAM_CBANK
	.align		4
        /*00ec*/ 	.byte	0x04, 0x0a
        /*00ee*/ 	.short	(.L_362 - .L_361)
	.align		4
.L_361:
        /*00f0*/ 	.word	index@(.nv.constant0._Z11extract_gpuiPfiiiiS_S_S_PiS0_S0_)
        /*00f4*/ 	.short	0x0380
        /*00f6*/ 	.short	0x0050


	//----- nvinfo : EIATTR_SW_WAR
	.align		4
.L_362:
        /*00f8*/ 	.byte	0x04, 0x36
        /*00fa*/ 	.short	(.L_364 - .L_363)
.L_363:
        /*00fc*/ 	.word	0x00000008
.L_364:


//--------------------- .nv.info._Z8stepTimeiiiiPfS_S_S_S_S_S_S_S_S_S_S_S_ --------------------------
	.section	.nv.info._Z8stepTimeiiiiPfS_S_S_S_S_S_S_S_S_S_S_S_,"",@"SHT_CUDA_INFO"
	.sectionflags	@""
	.align	4


	//----- nvinfo : EIATTR_CUDA_API_VERSION
	.align		4
        /*0000*/ 	.byte	0x04, 0x37
        /*0002*/ 	.short	(.L_366 - .L_365)
.L_365:
        /*0004*/ 	.word	0x00000082


	//----- nvinfo : EIATTR_KPARAM_INFO
	.align		4
.L_366:
        /*0008*/ 	.byte	0x04, 0x17
        /*000a*/ 	.short	(.L_368 - .L_367)
.L_367:
        /*000c*/ 	.word	0x00000000
        /*0010*/ 	.short	0x0010
        /*0012*/ 	.short	0x0070
        /*0014*/ 	.byte	0x00, 0xf5, 0x21, 0x00


	//----- nvinfo : EIATTR_KPARAM_INFO
	.align		4
.L_368:
        /*0018*/ 	.byte	0x04, 0x17
        /*001a*/ 	.short	(.L_370 - .L_369)
.L_369:
        /*001c*/ 	.word	0x00000000
        /*0020*/ 	.short	0x000f
        /*0022*/ 	.short	0x0068
        /*0024*/ 	.byte	0x00, 0xf5, 0x21, 0x00


	//----- nvinfo : EIATTR_KPARAM_INFO
	.align		4
.L_370:
        /*0028*/ 	.byte	0x04, 0x17
        /*002a*/ 	.short	(.L_372 - .L_371)
.L_371:
        /*002c*/ 	.word	0x00000000
        /*0030*/ 	.short	0x000e
        /*0032*/ 	.short	0x0060
        /*0034*/ 	.byte	0x00, 0xf5, 0x21, 0x00


	//----- nvinfo : EIATTR_KPARAM_INFO
	.align		4
.L_372:
        /*0038*/ 	.byte	0x04, 0x17
        /*003a*/ 	.short	(.L_374 - .L_373)
.L_373:
        /*003c*/ 	.word	0x00000000
        /*0040*/ 	.short	0x000d
        /*0042*/ 	.short	0x0058
        /*0044*/ 	.byte	0x00, 0xf5, 0x21, 0x00


	//----- nvinfo : EIATTR_KPARAM_INFO
	.align		4
.L_374:
        /*0048*/ 	.byte	0x04, 0x17
        /*004a*/ 	.short	(.L_376 - .L_375)
.L_375:
        /*004c*/ 	.word	0x00000000
        /*0050*/ 	.short	0x000c
        /*0052*/ 	.short	0x0050
        /*0054*/ 	.byte	0x00, 0xf5, 0x21, 0x00


	//----- nvinfo : EIATTR_KPARAM_INFO
	.align		4
.L_376:
        /*0058*/ 	.byte	0x04, 0x17
        /*005a*/ 	.short	(.L_378 - .L_377)
.L_377:
        /*005c*/ 	.word	0x00000000
        /*0060*/ 	.short	0x000b
        /*0062*/ 	.short	0x0048
        /*0064*/ 	.byte	0x00, 0xf5, 0x21, 0x00


	//----- nvinfo : EIATTR_KPARAM_INFO
	.align		4
.L_378:
        /*0068*/ 	.byte	0x04, 0x17
        /*006a*/ 	.short	(.L_380 - .L_379)
.L_379:
        /*006c*/ 	.word	0x00000000
        /*0070*/ 	.short	0x000a
        /*0072*/ 	.short	0x0040
        /*0074*/ 	.byte	0x00, 0xf5, 0x21, 0x00


	//----- nvinfo : EIATTR_KPARAM_INFO
	.align		4
.L_380:
        /*0078*/ 	.byte	0x04, 0x17
        /*007a*/ 	.short	(.L_382 - .L_381)
.L_381:
        /*007c*/ 	.word	0x00000000
        /*0080*/ 	.short	0x0009
        /*0082*/ 	.short	0x0038
        /*0084*/ 	.byte	0x00, 0xf5, 0x21, 0x00


	//----- nvinfo : EIATTR_KPARAM_INFO
	.align		4
.L_382:
        /*0088*/ 	.byte	0x04, 0x17
        /*008a*/ 	.short	(.L_384 - .L_383)
.L_383:
        /*008c*/ 	.word	0x00000000
        /*0090*/ 	.short	0x0008
        /*0092*/ 	.short	0x0030
        /*0094*/ 	.byte	0x00, 0xf5, 0x21, 0x00


	//----- nvinfo : EIATTR_KPARAM_INFO
	.align		4
.L_384:
        /*0098*/ 	.byte	0x04, 0x17
        /*009a*/ 	.short	(.L_386 - .L_385)
.L_385:
        /*009c*/ 	.word	0x00000000
        /*00a0*/ 	.short	0x0007
        /*00a2*/ 	.short	0x0028
        /*00a4*/ 	.byte	0x00, 0xf5, 0x21, 0x00


	//----- nvinfo : EIATTR_KPARAM_INFO
	.align		4
.L_386:
        /*00a8*/ 	.byte	0x04, 0x17
        /*00aa*/ 	.short	(.L_388 - .L_387)
.L_387:
        /*00ac*/ 	.word	0x00000000
        /*00b0*/ 	.short	0x0006
        /*00b2*/ 	.short	0x0020
        /*00b4*/ 	.byte	0x00, 0xf5, 0x21, 0x00


	//----- nvinfo : EIATTR_KPARAM_INFO
	.align		4
.L_388:
        /*00b8*/ 	.byte	0x04, 0x17
        /*00ba*/ 	.short	(.L_390 - .L_389)
.L_389:
        /*00bc*/ 	.word	0x00000000
        /*00c0*/ 	.short	0x0005
        /*00c2*/ 	.short	0x0018
        /*00c4*/ 	.byte	0x00, 0xf5, 0x21, 0x00


	//----- nvinfo : EIATTR_KPARAM_INFO
	.align		4
.L_390:
        /*00c8*/ 	.byte	0x04, 0x17
        /*00ca*/ 	.short	(.L_392 - .L_391)
.L_391:
        /*00cc*/ 	.word	0x00000000
        /*00d0*/ 	.short	0x0004
        /*00d2*/ 	.short	0x0010
        /*00d4*/ 	.byte	0x00, 0xf5, 0x21, 0x00


	//----- nvinfo : EIATTR_KPARAM_INFO
	.align		4
.L_392:
        /*00d8*/ 	.byte	0x04, 0x17
        /*00da*/ 	.short	(.L_394 - .L_393)
.L_393:
        /*00dc*/ 	.word	0x00000000
        /*00e0*/ 	.short	0x0003
        /*00e2*/ 	.short	0x000c
        /*00e4*/ 	.byte	0x00, 0xf0, 0x11, 0x00


	//----- nvinfo : EIATTR_KPARAM_INFO
	.align		4
.L_394:
        /*00e8*/ 	.byte	0x04, 0x17
        /*00ea*/ 	.short	(.L_396 - .L_395)
.L_395:
        /*00ec*/ 	.word	0x00000000
        /*00f0*/ 	.short	0x0002
        /*00f2*/ 	.short	0x0008
        /*00f4*/ 	.byte	0x00, 0xf0, 0x11, 0x00


	//----- nvinfo : EIATTR_KPARAM_INFO
	.align		4
.L_396:
        /*00f8*/ 	.byte	0x04, 0x17
        /*00fa*/ 	.short	(.L_398 - .L_397)
.L_397:
        /*00fc*/ 	.word	0x00000000
        /*0100*/ 	.short	0x0001
        /*0102*/ 	.short	0x0004
        /*0104*/ 	.byte	0x00, 0xf0, 0x11, 0x00


	//----- nvinfo : EIATTR_KPARAM_INFO
	.align		4
.L_398:
        /*0108*/ 	.byte	0x04, 0x17
        /*010a*/ 	.short	(.L_400 - .L_399)
.L_399:
        /*010c*/ 	.word	0x00000000
        /*0110*/ 	.short	0x0000
        /*0112*/ 	.short	0x0000
        /*0114*/ 	.byte	0x00, 0xf0, 0x11, 0x00


	//----- nvinfo : EIATTR_SPARSE_MMA_MASK
	.align		4
.L_400:
        /*0118*/ 	.byte	0x03, 0x50
        /*011a*/ 	.short	0x0000


	//----- nvinfo : EIATTR_MAXREG_COUNT
	.align		4
        /*011c*/ 	.byte	0x03, 0x1b
        /*011e*/ 	.short	0x00ff


	//----- nvinfo : EIATTR_MERCURY_ISA_VERSION
	.align		4
        /*0120*/ 	.byte	0x03, 0x5f
        /*0122*/ 	.short	0x0101


	//----- nvinfo : EIATTR_VRC_CTA_INIT_COUNT
	.align		4
        /*0124*/ 	.byte	0x02, 0x4a
	.zero		1
	.zero		1


	//----- nvinfo : EIATTR_EXIT_INSTR_OFFSETS
	.align		4
        /*0128*/ 	.byte	0x04, 0x1c
        /*012a*/ 	.short	(.L_402 - .L_401)


	//   ....[0]....
.L_401:
        /*012c*/ 	.word	0x00000070


	//   ....[1]....
        /*0130*/ 	.word	0x00000440


	//----- nvinfo : EIATTR_CBANK_PARAM_SIZE
	.align		4
.L_402:
        /*0134*/ 	.byte	0x03, 0x19
        /*0136*/ 	.short	0x0078


	//----- nvinfo : EIATTR_PARAM_CBANK
	.align		4
        /*0138*/ 	.byte	0x04, 0x0a
        /*013a*/ 	.short	(.L_404 - .L_403)
	.align		4
.L_403:
        /*013c*/ 	.word	index@(.nv.constant0._Z8stepTimeiiiiPfS_S_S_S_S_S_S_S_S_S_S_S_)
        /*0140*/ 	.short	0x0380
        /*0142*/ 	.short	0x0078


	//----- nvinfo : EIATTR_SW_WAR
	.align		4
.L_404:
        /*0144*/ 	.byte	0x04, 0x36
        /*0146*/ 	.short	(.L_406 - .L_405)
.L_405:
        /*0148*/ 	.word	0x00000008
.L_406:


//--------------------- .nv.info._Z13stressToAcceliiifffPfS_S_S_S_S_S_S_S_ --------------------------
	.section	.nv.info._Z13stressToAcceliiifffPfS_S_S_S_S_S_S_S_,"",@"SHT_CUDA_INFO"
	.sectionflags	@""
	.align	4


	//----- nvinfo : EIATTR_CUDA_API_VERSION
	.align		4
        /*0000*/ 	.byte	0x04, 0x37
        /*0002*/ 	.short	(.L_408 - .L_407)
.L_407:
        /*0004*/ 	.word	0x00000082


	//----- nvinfo : EIATTR_KPARAM_INFO
	.align		4
.L_408:
        /*0008*/ 	.byte	0x04, 0x17
        /*000a*/ 	.short	(.L_410 - .L_409)
.L_409:
        /*000c*/ 	.word	0x00000000
        /*0010*/ 	.short	0x000e
        /*0012*/ 	.short	0x0058
        /*0014*/ 	.byte	0x00, 0xf5, 0x21, 0x00


	//----- nvinfo : EIATTR_KPARAM_INFO
	.align		4
.L_410:
        /*0018*/ 	.byte	0x04, 0x17
        /*001a*/ 	.short	(.L_412 - .L_411)
.L_411:
        /*001c*/ 	.word	0x00000000
        /*0020*/ 	.short	0x000d
        /*0022*/ 	.short	0x0050
        /*0024*/ 	.byte	0x00, 0xf5, 0x21, 0x00


	//----- nvinfo : EIATTR_KPARAM_INFO
	.align		4
.L_412:
        /*0028*/ 	.byte	0x04, 0x17
        /*002a*/ 	.short	(.L_414 - .L_413)
.L_413:
        /*002c*/ 	.word	0x00000000
        /*0030*/ 	.short	0x000c
        /*0032*/ 	.short	0x0048
        /*0034*/ 	.byte	0x00, 0xf5, 0x21, 0x00


	//----- nvinfo : EIATTR_KPARAM_INFO
	.align		4
.L_414:
        /*0038*/ 	.byte	0x04, 0x17
        /*003a*/ 	.short	(.L_416 - .L_415)
.L_415:
        /*003c*/ 	.word	0x00000000
        /*0040*/ 	.short	0x000b
        /*0042*/ 	.short	0x0040
        /*0044*/ 	.byte	0x00, 0xf5, 0x21, 0x00


	//----- nvinfo : EIATTR_KPARAM_INFO
	.align		4
.L_416:
        /*0048*/ 	.byte	0x04, 0x17
        /*004a*/ 	.short	(.L_418 - .L_417)
.L_417:
        /*004c*/ 	.word	0x00000000
        /*0050*/ 	.short	0x000a
        /*0052*/ 	.short	0x0038
        /*0054*/ 	.byte	0x00, 0xf5, 0x21, 0x00


	//----- nvinfo : EIATTR_KPARAM_INFO
	.align		4
.L_418:
        /*0058*/ 	.byte	0x04, 0x17
        /*005a*/ 	.short	(.L_420 - .L_419)
.L_419:
        /*005c*/ 	.word	0x00000000
        /*0060*/ 	.short	0x0009
        /*0062*/ 	.short	0x0030
        /*0064*/ 	.byte	0x00, 0xf5, 0x21, 0x00


	//----- nvinfo : EIATTR_KPARAM_INFO
	.align		4
.L_420:
        /*0068*/ 	.byte	0x04, 0x17
        /*006a*/ 	.short	(.L_422 - .L_421)
.L_421:
        /*006c*/ 	.word	0x00000000
        /*0070*/ 	.short	0x0008
        /*0072*/ 	.short	0x0028
        /*0074*/ 	.byte	0x00, 0xf5, 0x21, 0x00


	//----- nvinfo : EIATTR_KPARAM_INFO
	.align		4
.L_422:
        /*0078*/ 	.byte	0x04, 0x17
        /*007a*/ 	.short	(.L_424 - .L_423)
.L_423:
        /*007c*/ 	.word	0x00000000
        /*0080*/ 	.short	0x0007
        /*0082*/ 	.short	0x0020
        /*0084*/ 	.byte	0x00, 0xf5, 0x21, 0x00


	//----- nvinfo : EIATTR_KPARAM_INFO
	.align		4
.L_424:
        /*0088*/ 	.byte	0x04, 0x17
        /*008a*/ 	.short	(.L_426 - .L_425)
.L_425:
        /*008c*/ 	.word	0x00000000
        /*0090*/ 	.short	0x0006
        /*0092*/ 	.short	0x0018
        /*0094*/ 	.byte	0x00, 0xf5, 0x21, 0x00


	//----- nvinfo : EIATTR_KPARAM_INFO
	.align		4
.L_426:
        /*0098*/ 	.byte	0x04, 0x17
        /*009a*/ 	.short	(.L_428 - .L_427)
.L_427:
        /*009c*/ 	.word	0x00000000
        /*00a0*/ 	.short	0x0005
        /*00a2*/ 	.short	0x0014
        /*00a4*/ 	.byte	0x00, 0xf0, 0x11, 0x00


	//----- nvinfo : EIATTR_KPARAM_INFO
	.align		4
.L_428:
        /*00a8*/ 	.byte	0x04, 0x17
        /*00aa*/ 	.short	(.L_430 - .L_429)
.L_429:
        /*00ac*/ 	.word	0x00000000
        /*00b0*/ 	.short	0x0004
        /*00b2*/ 	.short	0x0010
        /*00b4*/ 	.byte	0x00, 0xf0, 0x11, 0x00


	//----- nvinfo : EIATTR_KPARAM_INFO
	.align		4
.L_430:
        /*00b8*/ 	.byte	0x04, 0x17
        /*00ba*/ 	.short	(.L_432 - .L_431)
.L_431:
        /*00bc*/ 	.word	0x00000000
        /*00c0*/ 	.short	0x0003
        /*00c2*/ 	.short	0x000c
        /*00c4*/ 	.byte	0x00, 0xf0, 0x11, 0x00


	//----- nvinfo : EIATTR_KPARAM_INFO
	.align		4
.L_432:
        /*00c8*/ 	.byte	0x04, 0x17
        /*00ca*/ 	.short	(.L_434 - .L_433)
.L_433:
        /*00cc*/ 	.word	0x00000000
        /*00d0*/ 	.short	0x0002
        /*00d2*/ 	.short	0x0008
        /*00d4*/ 	.byte	0x00, 0xf0, 0x11, 0x00


	//----- nvinfo : EIATTR_KPARAM_INFO
	.align		4
.L_434:
        /*00d8*/ 	.byte	0x04, 0x17
        /*00da*/ 	.short	(.L_436 - .L_435)
.L_435:
        /*00dc*/ 	.word	0x00000000
        /*00e0*/ 	.short	0x0001
        /*00e2*/ 	.short	0x0004
        /*00e4*/ 	.byte	0x00, 0xf0, 0x11, 0x00


	//----- nvinfo : EIATTR_KPARAM_INFO
	.align		4
.L_436:
        /*00e8*/ 	.byte	0x04, 0x17
        /*00ea*/ 	.short	(.L_438 - .L_437)
.L_437:
        /*00ec*/ 	.word	0x00000000
        /*00f0*/ 	.short	0x0000
        /*00f2*/ 	.short	0x0000
        /*00f4*/ 	.byte	0x00, 0xf0, 0x11, 0x00


	//----- nvinfo : EIATTR_SPARSE_MMA_MASK
	.align		4
.L_438:
        /*00f8*/ 	.byte	0x03, 0x50
        /*00fa*/ 	.short	0x0000


	//----- nvinfo : EIATTR_MAXREG_COUNT
	.align		4
        /*00fc*/ 	.byte	0x03, 0x1b
        /*00fe*/ 	.short	0x00ff


	//----- nvinfo : EIATTR_NUM_BARRIERS
	.align		4
        /*0100*/ 	.byte	0x02, 0x4c
        /*0102*/ 	.byte	0x01
	.zero		1


	//----- nvinfo : EIATTR_MERCURY_ISA_VERSION
	.align		4
        /*0104*/ 	.byte	0x03, 0x5f
        /*0106*/ 	.short	0x0101


	//----- nvinfo : EIATTR_VRC_CTA_INIT_COUNT
	.align		4
        /*0108*/ 	.byte	0x02, 0x4a
	.zero		1
	.zero		1


	//----- nvinfo : EIATTR_EXIT_INSTR_OFFSETS
	.align		4
        /*010c*/ 	.byte	0x04, 0x1c
        /*010e*/ 	.short	(.L_440 - .L_439)


	//   ....[0]....
.L_439:
        /*0110*/ 	.word	0x00000030


	//   ....[1]....
        /*0114*/ 	.word	0x000014f0


	//----- nvinfo : EIATTR_CBANK_PARAM_SIZE
	.align		4
.L_440:
        /*0118*/ 	.byte	0x03, 0x19
        /*011a*/ 	.short	0x0060


	//----- nvinfo : EIATTR_PARAM_CBANK
	.align		4
        /*011c*/ 	.byte	0x04, 0x0a
        /*011e*/ 	.short	(.L_442 - .L_441)
	.align		4
.L_441:
        /*0120*/ 	.word	index@(.nv.constant0._Z13stressToAcceliiifffPfS_S_S_S_S_S_S_S_)
        /*0124*/ 	.short	0x0380
        /*0126*/ 	.short	0x0060


	//----- nvinfo : EIATTR_SW_WAR
	.align		4
.L_442:
        /*0128*/ 	.byte	0x04, 0x36
        /*012a*/ 	.short	(.L_444 - .L_443)
.L_443:
        /*012c*/ 	.word	0x00000008
.L_444:


//--------------------- .nv.info._Z15lint3d_bell_gpuiiiiiiiiiPfS_PiS0_S0_S_S_S_S_S_S_S_S_S_ --------------------------
	.section	.nv.info._Z15lint3d_bell_gpuiiiiiiiiiPfS_PiS0_S0_S_S_S_S_S_S_S_S_S_,"",@"SHT_CUDA_INFO"
	.sectionflags	@""
	.align	4


	//----- nvinfo : EIATTR_CUDA_API_VERSION
	.align		4
        /*0000*/ 	.byte	0x04, 0x37
        /*0002*/ 	.short	(.L_446 - .L_445)
.L_445:
        /*0004*/ 	.word	0x00000082


	//----- nvinfo : EIATTR_KPARAM_INFO
	.align		4
.L_446:
        /*0008*/ 	.byte	0x04, 0x17
        /*000a*/ 	.short	(.L_448 - .L_447)
.L_447:
        /*000c*/ 	.word	0x00000000
        /*0010*/ 	.short	0x0016
        /*0012*/ 	.short	0x0090
        /*0014*/ 	.byte	0x00, 0xf5, 0x21, 0x00


	//----- nvinfo : EIATTR_KPARAM_INFO
	.align		4
.L_448:
        /*0018*/ 	.byte	0x04, 0x17
        /*001a*/ 	.short	(.L_450 - .L_449)
.L_449:
        /*001c*/ 	.word	0x00000000
        /*0020*/ 	.short	0x0015
        /*0022*/ 	.short	0x0088
        /*0024*/ 	.byte	0x00, 0xf5, 0x21, 0x00


	//----- nvinfo : EIATTR_KPARAM_INFO
	.align		4
.L_450:
        /*0028*/ 	.byte	0x04, 0x17
        /*002a*/ 	.short	(.L_452 - .L_451)
.L_451:
        /*002c*/ 	.word	0x00000000
        /*0030*/ 	.short	0x0014
        /*0032*/ 	.short	0x0080
        /*0034*/ 	.byte	0x00, 0xf5, 0x21, 0x00


	//----- nvinfo : EIATTR_KPARAM_INFO
	.align		4
.L_452:
        /*0038*/ 	.byte	0x04, 0x17
        /*003a*/ 	.short	(.L_454 - .L_453)
.L_453:
        /*003c*/ 	.word	0x00000000
        /*0040*/ 	.short	0x0013
        /*0042*/ 	.short	0x0078
        /*0044*/ 	.byte	0x00, 0xf5, 0x21, 0x00


	//----- nvinfo : EIATTR_KPARAM_INFO
	.align		4
.L_454:
        /*0048*/ 	.byte	0x04, 0x17
        /*004a*/ 	.short	(.L_456 - .L_455)
.L_455:
        /*004c*/ 	.word	0x00000000
        /*0050*/ 	.short	0x0012
        /*0052*/ 	.short	0x0070
        /*0054*/ 	.byte	0x00, 0xf5, 0x21, 0x00


	//----- nvinfo : EIATTR_KPARAM_INFO
	.align		4
.L_456:
        /*0058*/ 	.byte	0x04, 0x17
        /*005a*/ 	.short	(.L_458 - .L_457)
.L_457:
        /*005c*/ 	.word	0x00000000
        /*0060*/ 	.short	0x0011
        /*0062*/ 	.short	0x0068
        /*0064*/ 	.byte	0x00, 0xf5, 0x21, 0x00


	//----- nvinfo : EIATTR_KPARAM_INFO
	.align		4
.L_458:
        /*0068*/ 	.byte	0x04, 0x17
        /*006a*/ 	.short	(.L_460 - .L_459)
.L_459:
        /*006c*/ 	.word	0x00000000
        /*0070*/ 	.short	0x0010
        /*0072*/ 	.short	0x0060
        /*0074*/ 	.byte	0x00, 0xf5, 0x21, 0x00


	//----- nvinfo : EIATTR_KPARAM_INFO
	.align		4
.L_460:
        /*0078*/ 	.byte	0x04, 0x17
        /*007a*/ 	.short	(.L_462 - .L_461)
.L_461:
        /*007c*/ 	.word	0x00000000
        /*0080*/ 	.short	0x000f
        /*0082*/ 	.short	0x0058
        /*0084*/ 	.byte	0x00, 0xf5, 0x21, 0x00


	//----- nvinfo : EIATTR_KPARAM_INFO
	.align		4
.L_462:
        /*0088*/ 	.byte	0x04, 0x17
        /*008a*/ 	.short	(.L_464 - .L_463)
.L_463:
        /*008c*/ 	.word	0x00000000
        /*0090*/ 	.short	0x000e
        /*0092*/ 	.short	0x0050
        /*0094*/ 	.byte	0x00, 0xf5, 0x21, 0x00


	//----- nvinfo : EIATTR_KPARAM_INFO
	.align		4
.L_464:
        /*0098*/ 	.byte	0x04, 0x17
        /*009a*/ 	.short	(.L_466 - .L_465)
.L_465:
        /*009c*/ 	.word	0x00000000
        /*00a0*/ 	.short	0x000d
        /*00a2*/ 	.short	0x0048
        /*00a4*/ 	.byte	0x00, 0xf5, 0x21, 0x00


	//----- nvinfo : EIATTR_KPARAM_INFO
	.align		4
.L_466:
        /*00a8*/ 	.byte	0x04, 0x17
        /*00aa*/ 	.short	(.L_468 - .L_467)
.L_467:
        /*00ac*/ 	.word	0x00000000
        /*00b0*/ 	.short	0x000c
        /*00b2*/ 	.short	0x0040
        /*00b4*/ 	.byte	0x00, 0xf5, 0x21, 0x00


	//----- nvinfo : EIATTR_KPARAM_INFO
	.align		4
.L_468:
        /*00b8*/ 	.byte	0x04, 0x17
        /*00ba*/ 	.short	(.L_470 - .L_469)
.L_469:
        /*00bc*/ 	.word	0x00000000
        /*00c0*/ 	.short	0x000b
        /*00c2*/ 	.short	0x0038
        /*00c4*/ 	.byte	0x00, 0xf5, 0x21, 0x00


	//----- nvinfo : EIATTR_KPARAM_INFO
	.align		4
.L_470:
        /*00c8*/ 	.byte	0x04, 0x17
        /*00ca*/ 	.short	(.L_472 - .L_471)
.L_471:
        /*00cc*/ 	.word	0x00000000
        /*00d0*/ 	.short	0x000a
        /*00d2*/ 	.short	0x0030
        /*00d4*/ 	.byte	0x00, 0xf5, 0x21, 0x00


	//----- nvinfo : EIATTR_KPARAM_INFO
	.align		4
.L_472:
        /*00d8*/ 	.byte	0x04, 0x17
        /*00da*/ 	.short	(.L_474 - .L_473)
.L_473:
        /*00dc*/ 	.word	0x00000000
        /*00e0*/ 	.short	0x0009
        /*00e2*/ 	.short	0x0028
        /*00e4*/ 	.byte	0x00, 0xf5, 0x21, 0x00


	//----- nvinfo : EIATTR_KPARAM_INFO
	.align		4
.L_474:
        /*00e8*/ 	.byte	0x04, 0x17
        /*00ea*/ 	.short	(.L_476 - .L_475)
.L_475:
        /*00ec*/ 	.word	0x00000000
        /*00f0*/ 	.short	0x0008
        /*00f2*/ 	.short	0x0020
        /*00f4*/ 	.byte	0x00, 0xf0, 0x11, 0x00


	//----- nvinfo : EIATTR_KPARAM_INFO
	.align		4
.L_476:
        /*00f8*/ 	.byte	0x04, 0x17
        /*00fa*/ 	.short	(.L_478 - .L_477)
.L_477:
        /*00fc*/ 	.word	0x00000000
        /*0100*/ 	.short	0x0007
        /*0102*/ 	.short	0x001c
        /*0104*/ 	.byte	0x00, 0xf0, 0x11, 0x00


	//----- nvinfo : EIATTR_KPARAM_INFO
	.align		4
.L_478:
        /*0108*/ 	.byte	0x04, 0x17
        /*010a*/ 	.short	(.L_480 - .L_479)
.L_479:
        /*010c*/ 	.word	0x00000000
        /*0110*/ 	.short	0x0006
        /*0112*/ 	.short	0x0018
        /*0114*/ 	.byte	0x00, 0xf0, 0x11, 0x00


	//----- nvinfo : EIATTR_KPARAM_INFO
	.align		4
.L_480:
        /*0118*/ 	.byte	0x04, 0x17
        /*011a*/ 	.short	(.L_482 - .L_481)
.L_481:
        /*011c*/ 	.word	0x00000000
        /*0120*/ 	.short	0x0005
        /*0122*/ 	.short	0x0014
        /*0124*/ 	.byte	0x00, 0xf0, 0x11, 0x00


	//----- nvinfo : EIATTR_KPARAM_INFO
	.align		4
.L_482:
        /*0128*/ 	.byte	0x04, 0x17
        /*012a*/ 	.short	(.L_484 - .L_483)
.L_483:
        /*012c*/ 	.word	0x00000000
        /*0130*/ 	.short	0x0004
        /*0132*/ 	.short	0x0010
        /*0134*/ 	.byte	0x00, 0xf0, 0x11, 0x00


	//----- nvinfo : EIATTR_KPARAM_INFO
	.align		4
.L_484:
        /*0138*/ 	.byte	0x04, 0x17
        /*013a*/ 	.short	(.L_486 - .L_485)
.L_485:
        /*013c*/ 	.word	0x00000000
        /*0140*/ 	.short	0x0003
        /*0142*/ 	.short	0x000c
        /*0144*/ 	.byte	0x00, 0xf0, 0x11, 0x00


	//----- nvinfo : EIATTR_KPARAM_INFO
	.align		4
.L_486:
        /*0148*/ 	.byte	0x04, 0x17
        /*014a*/ 	.short	(.L_488 - .L_487)
.L_487:
        /*014c*/ 	.word	0x00000000
        /*0150*/ 	.short	0x0002
        /*0152*/ 	.short	0x0008
        /*0154*/ 	.byte	0x00, 0xf0, 0x11, 0x00


	//----- nvinfo : EIATTR_KPARAM_INFO
	.align		4
.L_488:
        /*0158*/ 	.byte	0x04, 0x17
        /*015a*/ 	.short	(.L_490 - .L_489)
.L_489:
        /*015c*/ 	.word	0x00000000
        /*0160*/ 	.short	0x0001
        /*0162*/ 	.short	0x0004
        /*0164*/ 	.byte	0x00, 0xf0, 0x11, 0x00


	//----- nvinfo : EIATTR_KPARAM_INFO
	.align		4
.L_490:
        /*0168*/ 	.byte	0x04, 0x17
        /*016a*/ 	.short	(.L_492 - .L_491)
.L_491:
        /*016c*/ 	.word	0x00000000
        /*0170*/ 	.short	0x0000
        /*0172*/ 	.short	0x0000
        /*0174*/ 	.byte	0x00, 0xf0, 0x11, 0x00


	//----- nvinfo : EIATTR_SPARSE_MMA_MASK
	.align		4
.L_492:
        /*0178*/ 	.byte	0x03, 0x50
        /*017a*/ 	.short	0x0000


	//----- nvinfo : EIATTR_MAXREG_COUNT
	.align		4
        /*017c*/ 	.byte	0x03, 0x1b
        /*017e*/ 	.short	0x00ff


	//----- nvinfo : EIATTR_MERCURY_ISA_VERSION
	.align		4
        /*0180*/ 	.byte	0x03, 0x5f
        /*0182*/ 	.short	0x0101


	//----- nvinfo : EIATTR_VRC_CTA_INIT_COUNT
	.align		4
        /*0184*/ 	.byte	0x02, 0x4a
	.zero		1
	.zero		1


	//----- nvinfo : EIATTR_EXIT_INSTR_OFFSETS
	.align		4
        /*0188*/ 	.byte	0x04, 0x1c
        /*018a*/ 	.short	(.L_494 - .L_493)


	//   ....[0]....
.L_493:
        /*018c*/ 	.word	0x000029a0


	//   ....[1]....
        /*0190*/ 	.word	0x00002a20


	//   ....[2]....
        /*0194*/ 	.word	0x00002a70


	//   ....[3]....
        /*0198*/ 	.word	0x000038c0


	//----- nvinfo : EIATTR_CRS_STACK_SIZE
	.align		4
.L_494:
        /*019c*/ 	.byte	0x04, 0x1e
        /*019e*/ 	.short	(.L_496 - .L_495)
.L_495:
        /*01a0*/ 	.word	0x00000000


	//----- nvinfo : EIATTR_CBANK_PARAM_SIZE
	.align		4
.L_496:
        /*01a4*/ 	.byte	0x03, 0x19
        /*01a6*/ 	.short	0x0098


	//----- nvinfo : EIATTR_PARAM_CBANK
	.align		4
        /*01a8*/ 	.byte	0x04, 0x0a
        /*01aa*/ 	.short	(.L_498 - .L_497)
	.align		4
.L_497:
        /*01ac*/ 	.word	index@(.nv.constant0._Z15lint3d_bell_gpuiiiiiiiiiPfS_PiS0_S0_S_S_S_S_S_S_S_S_S_)
        /*01b0*/ 	.short	0x0380
        /*01b2*/ 	.short	0x0098


	//----- nvinfo : EIATTR_SW_WAR
	.align		4
.L_498:
        /*01b4*/ 	.byte	0x04, 0x36
        /*01b6*/ 	.short	(.L_500 - .L_499)
.L_499:
        /*01b8*/ 	.word	0x00000008
.L_500:


//--------------------- .nv.info._Z8freeSurfiiiiiPfS_S_ --------------------------
	.section	.nv.info._Z8freeSurfiiiiiPfS_S_,"",@"SHT_CUDA_INFO"
	.sectionflags	@""
	.align	4


	//----- nvinfo : EIATTR_CUDA_API_VERSION
	.align		4
        /*0000*/ 	.byte	0x04, 0x37
        /*0002*/ 	.short	(.L_502 - .L_501)
.L_501:
        /*0004*/ 	.word	0x00000082


	//----- nvinfo : EIATTR_KPARAM_INFO
	.align		4
.L_502:
        /*0008*/ 	.byte	0x04, 0x17
        /*000a*/ 	.short	(.L_504 - .L_503)
.L_503:
        /*000c*/ 	.word	0x00000000
        /*0010*/ 	.short	0x0007
        /*0012*/ 	.short	0x0028
        /*0014*/ 	.byte	0x00, 0xf5, 0x21, 0x00


	//----- nvinfo : EIATTR_KPARAM_INFO
	.align		4
.L_504:
        /*0018*/ 	.byte	0x04, 0x17
        /*001a*/ 	.short	(.L_506 - .L_505)
.L_505:
        /*001c*/ 	.word	0x00000000
        /*0020*/ 	.short	0x0006
        /*0022*/ 	.short	0x0020
        /*0024*/ 	.byte	0x00, 0xf5, 0x21, 0x00


	//----- nvinfo : EIATTR_KPARAM_INFO
	.align		4
.L_506:
        /*0028*/ 	.byte	0x04, 0x17
        /*002a*/ 	.short	(.L_508 - .L_507)
.L_507:
        /*002c*/ 	.word	0x00000000
        /*0030*/ 	.short	0x0005
        /*0032*/ 	.short	0x0018
        /*0034*/ 	.byte	0x00, 0xf5, 0x21, 0x00


	//----- nvinfo : EIATTR_KPARAM_INFO
	.align		4
.L_508:
        /*0038*/ 	.byte	0x04, 0x17
        /*003a*/ 	.short	(.L_510 - .L_509)
.L_509:
        /*003c*/ 	.word	0x00000000
        /*0040*/ 	.short	0x0004
        /*0042*/ 	.short	0x0010
        /*0044*/ 	.byte	0x00, 0xf0, 0x11, 0x00


	//----- nvinfo : EIATTR_KPARAM_INFO
	.align		4
.L_510:
        /*0048*/ 	.byte	0x04, 0x17
        /*004a*/ 	.short	(.L_512 - .L_511)
.L_511:
        /*004c*/ 	.word	0x00000000
        /*0050*/ 	.short	0x0003
        /*0052*/ 	.short	0x000c
        /*0054*/ 	.byte	0x00, 0xf0, 0x11, 0x00


	//----- nvinfo : EIATTR_KPARAM_INFO
	.align		4
.L_512:
        /*0058*/ 	.byte	0x04, 0x17
        /*005a*/ 	.short	(.L_514 - .L_513)
.L_513:
        /*005c*/ 	.word	0x00000000
        /*0060*/ 	.short	0x0002
        /*0062*/ 	.short	0x0008
        /*0064*/ 	.byte	0x00, 0xf0, 0x11, 0x00


	//----- nvinfo : EIATTR_KPARAM_INFO
	.align		4
.L_514:
        /*0068*/ 	.byte	0x04, 0x17
        /*006a*/ 	.short	(.L_516 - .L_515)
.L_515:
        /*006c*/ 	.word	0x00000000
        /*0070*/ 	.short	0x0001
        /*0072*/ 	.short	0x0004
        /*0074*/ 	.byte	0x00, 0xf0, 0x11, 0x00


	//----- nvinfo : EIATTR_KPARAM_INFO
	.align		4
.L_516:
        /*0078*/ 	.byte	0x04, 0x17
        /*007a*/ 	.short	(.L_518 - .L_517)
.L_517:
        /*007c*/ 	.word	0x00000000
        /*0080*/ 	.short	0x0000
        /*0082*/ 	.short	0x0000
        /*0084*/ 	.byte	0x00, 0xf0, 0x11, 0x00


	//----- nvinfo : EIATTR_SPARSE_MMA_MASK
	.align		4
.L_518:
        /*0088*/ 	.byte	0x03, 0x50
        /*008a*/ 	.short	0x0000


	//----- nvinfo : EIATTR_MAXREG_COUNT
	.align		4
        /*008c*/ 	.byte	0x03, 0x1b
        /*008e*/ 	.short	0x00ff


	//----- nvinfo : EIATTR_MERCURY_ISA_VERSION
	.align		4
        /*0090*/ 	.byte	0x03, 0x5f
        /*0092*/ 	.short	0x0101


	//----- nvinfo : EIATTR_VRC_CTA_INIT_COUNT
	.align		4
        /*0094*/ 	.byte	0x02, 0x4a
	.zero		1
	.zero		1


	//----- nvinfo : EIATTR_EXIT_INSTR_OFFSETS
	.align		4
        /*0098*/ 	.byte	0x04, 0x1c
        /*009a*/ 	.short	(.L_520 - .L_519)


	//   ....[0]....
.L_519:
        /*009c*/ 	.word	0x00000130


	//   ....[1]....
        /*00a0*/ 	.word	0x00000240


	//----- nvinfo : EIATTR_CBANK_PARAM_SIZE
	.align		4
.L_520:
        /*00a4*/ 	.byte	0x03, 0x19
        /*00a6*/ 	.short	0x0030


	//----- nvinfo : EIATTR_PARAM_CBANK
	.align		4
        /*00a8*/ 	.byte	0x04, 0x0a
        /*00aa*/ 	.short	(.L_522 - .L_521)
	.align		4
.L_521:
        /*00ac*/ 	.word	index@(.nv.constant0._Z8freeSurfiiiiiPfS_S_)
        /*00b0*/ 	.short	0x0380
        /*00b2*/ 	.short	0x0030


	//----- nvinfo : EIATTR_SW_WAR
	.align		4
.L_522:
        /*00b4*/ 	.byte	0x04, 0x36
        /*00b6*/ 	.short	(.L_524 - .L_523)
.L_523:
        /*00b8*/ 	.word	0x00000008
.L_524:


//--------------------- .nv.info._Z14strainToStressiiiiPfS_S_S_S_S_S_S_S_S_S_S_S_S_S_ --------------------------
	.section	.nv.info._Z14strainToStressiiiiPfS_S_S_S_S_S_S_S_S_S_S_S_S_S_,"",@"SHT_CUDA_INFO"
	.sectionflags	@""
	.align	4


	//----- nvinfo : EIATTR_CUDA_API_VERSION
	.align		4
        /*0000*/ 	.byte	0x04, 0x37
        /*0002*/ 	.short	(.L_526 - .L_525)
.L_525:
        /*0004*/ 	.word	0x00000082


	//----- nvinfo : EIATTR_KPARAM_INFO
	.align		4
.L_526:
        /*0008*/ 	.byte	0x04, 0x17
        /*000a*/ 	.short	(.L_528 - .L_527)
.L_527:
        /*000c*/ 	.word	0x00000000
        /*0010*/ 	.short	0x0012
        /*0012*/ 	.short	0x0080
        /*0014*/ 	.byte	0x00, 0xf5, 0x21, 0x00


	//----- nvinfo : EIATTR_KPARAM_INFO
	.align		4
.L_528:
        /*0018*/ 	.byte	0x04, 0x17
        /*001a*/ 	.short	(.L_530 - .L_529)
.L_529:
        /*001c*/ 	.word	0x00000000
        /*0020*/ 	.short	0x0011
        /*0022*/ 	.short	0x0078
        /*0024*/ 	.byte	0x00, 0xf5, 0x21, 0x00


	//----- nvinfo : EIATTR_KPARAM_INFO
	.align		4
.L_530:
        /*0028*/ 	.byte	0x04, 0x17
        /*002a*/ 	.short	(.L_532 - .L_531)
.L_531:
        /*002c*/ 	.word	0x00000000
        /*0030*/ 	.short	0x0010
        /*0032*/ 	.short	0x0070
        /*0034*/ 	.byte	0x00, 0xf5, 0x21, 0x00


	//----- nvinfo : EIATTR_KPARAM_INFO
	.align		4
.L_532:
        /*0038*/ 	.byte	0x04, 0x17
        /*003a*/ 	.short	(.L_534 - .L_533)
.L_533:
        /*003c*/ 	.word	0x00000000
        /*0040*/ 	.short	0x000f
        /*0042*/ 	.short	0x0068
        /*0044*/ 	.byte	0x00, 0xf5, 0x21, 0x00


	//----- nvinfo : EIATTR_KPARAM_INFO
	.align		4
.L_534:
        /*0048*/ 	.byte	0x04, 0x17
        /*004a*/ 	.short	(.L_536 - .L_535)
.L_535:
        /*004c*/ 	.word	0x00000000
        /*0050*/ 	.short	0x000e
        /*0052*/ 	.short	0x0060
        /*0054*/ 	.byte	0x00, 0xf5, 0x21, 0x00


	//----- nvinfo : EIATTR_KPARAM_INFO
	.align		4
.L_536:
        /*0058*/ 	.byte	0x04, 0x17
        /*005a*/ 	.short	(.L_538 - .L_537)
.L_537:
        /*005c*/ 	.word	0x00000000
        /*0060*/ 	.short	0x000d
        /*0062*/ 	.short	0x0058
        /*0064*/ 	.byte	0x00, 0xf5, 0x21, 0x00


	//----- nvinfo : EIATTR_KPARAM_INFO
	.align		4
.L_538:
        /*0068*/ 	.byte	0x04, 0x17
        /*006a*/ 	.short	(.L_540 - .L_539)
.L_539:
        /*006c*/ 	.word	0x00000000
        /*0070*/ 	.short	0x000c
        /*0072*/ 	.short	0x0050
        /*0074*/ 	.byte	0x00, 0xf5, 0x21, 0x00


	//----- nvinfo : EIATTR_KPARAM_INFO
	.align		4
.L_540:
        /*0078*/ 	.byte	0x04, 0x17
        /*007a*/ 	.short	(.L_542 - .L_541)
.L_541:
        /*007c*/ 	.word	0x00000000
        /*0080*/ 	.short	0x000b
        /*0082*/ 	.short	0x0048
        /*0084*/ 	.byte	0x00, 0xf5, 0x21, 0x00


	//----- nvinfo : EIATTR_KPARAM_INFO
	.align		4
.L_542:
        /*0088*/ 	.byte	0x04, 0x17
        /*008a*/ 	.short	(.L_544 - .L_543)
.L_543:
        /*008c*/ 	.word	0x00000000
        /*0090*/ 	.short	0x000a
        /*0092*/ 	.short	0x0040
        /*0094*/ 	.byte	0x00, 0xf5, 0x21, 0x00


	//----- nvinfo : EIATTR_KPARAM_INFO
	.align		4
.L_544:
        /*0098*/ 	.byte	0x04, 0x17
        /*009a*/ 	.short	(.L_546 - .L_545)
.L_545:
        /*009c*/ 	.word	0x00000000
        /*00a0*/ 	.short	0x0009
        /*00a2*/ 	.short	0x0038
        /*00a4*/ 	.byte	0x00, 0xf5, 0x21, 0x00


	//----- nvinfo : EIATTR_KPARAM_INFO
	.align		4
.L_546:
        /*00a8*/ 	.byte	0x04, 0x17
        /*00aa*/ 	.short	(.L_548 - .L_547)
.L_547:
        /*00ac*/ 	.word	0x00000000
        /*00b0*/ 	.short	0x0008
        /*00b2*/ 	.short	0x0030
        /*00b4*/ 	.byte	0x00, 0xf5, 0x21, 0x00


	//----- nvinfo : EIATTR_KPARAM_INFO
	.align		4
.L_548:
        /*00b8*/ 	.byte	0x04, 0x17
        /*00ba*/ 	.short	(.L_550 - .L_549)
.L_549:
        /*00bc*/ 	.word	0x00000000
        /*00c0*/ 	.short	0x0007
        /*00c2*/ 	.short	0x0028
        /*00c4*/ 	.byte	0x00, 0xf5, 0x21, 0x00


	//----- nvinfo : EIATTR_KPARAM_INFO
	.align		4
.L_550:
        /*00c8*/ 	.byte	0x04, 0x17
        /*00ca*/ 	.short	(.L_552 - .L_551)
.L_551:
        /*00cc*/ 	.word	0x00000000
        /*00d0*/ 	.short	0x0006
        /*00d2*/ 	.short	0x0020
        /*00d4*/ 	.byte	0x00, 0xf5, 0x21, 0x00


	//----- nvinfo : EIATTR_KPARAM_INFO
	.align		4
.L_552:
        /*00d8*/ 	.byte	0x04, 0x17
        /*00da*/ 	.short	(.L_554 - .L_553)
.L_553:
        /*00dc*/ 	.word	0x00000000
        /*00e0*/ 	.short	0x0005
        /*00e2*/ 	.short	0x0018
        /*00e4*/ 	.byte	0x00, 0xf5, 0x21, 0x00


	//----- nvinfo : EIATTR_KPARAM_INFO
	.align		4
.L_554:
        /*00e8*/ 	.byte	0x04, 0x17
        /*00ea*/ 	.short	(.L_556 - .L_555)
.L_555:
        /*00ec*/ 	.word	0x00000000
        /*00f0*/ 	.short	0x0004
        /*00f2*/ 	.short	0x0010
        /*00f4*/ 	.byte	0x00, 0xf5, 0x21, 0x00


	//----- nvinfo : EIATTR_KPARAM_INFO
	.align		4
.L_556:
        /*00f8*/ 	.byte	0x04, 0x17
        /*00fa*/ 	.short	(.L_558 - .L_557)
.L_557:
        /*00fc*/ 	.word	0x00000000
        /*0100*/ 	.short	0x0003
        /*0102*/ 	.short	0x000c
        /*0104*/ 	.byte	0x00, 0xf0, 0x11, 0x00


	//----- nvinfo : EIATTR_KPARAM_INFO
	.align		4
.L_558:
        /*0108*/ 	.byte	0x04, 0x17
        /*010a*/ 	.short	(.L_560 - .L_559)
.L_559:
        /*010c*/ 	.word	0x00000000
        /*0110*/ 	.short	0x0002
        /*0112*/ 	.short	0x0008
        /*0114*/ 	.byte	0x00, 0xf0, 0x11, 0x00


	//----- nvinfo : EIATTR_KPARAM_INFO
	.align		4
.L_560:
        /*0118*/ 	.byte	0x04, 0x17
        /*011a*/ 	.short	(.L_562 - .L_561)
.L_561:
        /*011c*/ 	.word	0x00000000
        /*0120*/ 	.short	0x0001
        /*0122*/ 	.short	0x0004
        /*0124*/ 	.byte	0x00, 0xf0, 0x11, 0x00


	//----- nvinfo : EIATTR_KPARAM_INFO
	.align		4
.L_562:
        /*0128*/ 	.byte	0x04, 0x17
        /*012a*/ 	.short	(.L_564 - .L_563)
.L_563:
        /*012c*/ 	.word	0x00000000
        /*0130*/ 	.short	0x0000
        /*0132*/ 	.short	0x0000
        /*0134*/ 	.byte	0x00, 0xf0, 0x11, 0x00


	//----- nvinfo : EIATTR_SPARSE_MMA_MASK
	.align		4
.L_564:
        /*0138*/ 	.byte	0x03, 0x50
        /*013a*/ 	.short	0x0000


	//----- nvinfo : EIATTR_MAXREG_COUNT
	.align		4
        /*013c*/ 	.byte	0x03, 0x1b
        /*013e*/ 	.short	0x00ff


	//----- nvinfo : EIATTR_MERCURY_ISA_VERSION
	.align		4
        /*0140*/ 	.byte	0x03, 0x5f
        /*0142*/ 	.short	0x0101


	//----- nvinfo : EIATTR_VRC_CTA_INIT_COUNT
	.align		4
        /*0144*/ 	.byte	0x02, 0x4a
	.zero		1
	.zero		1


	//----- nvinfo : EIATTR_EXIT_INSTR_OFFSETS
	.align		4
        /*0148*/ 	.byte	0x04, 0x1c
        /*014a*/ 	.short	(.L_566 - .L_565)


	//   ....[0]....
.L_565:
        /*014c*/ 	.word	0x00000070


	//   ....[1]....
        /*0150*/ 	.word	0x00000550


	//----- nvinfo : EIATTR_CBANK_PARAM_SIZE
	.align		4
.L_566:
        /*0154*/ 	.byte	0x03, 0x19
        /*0156*/ 	.short	0x0088


	//----- nvinfo : EIATTR_PARAM_CBANK
	.align		4
        /*0158*/ 	.byte	0x04, 0x0a
        /*015a*/ 	.short	(.L_568 - .L_567)
	.align		4
.L_567:
        /*015c*/ 	.word	index@(.nv.constant0._Z14strainToStressiiiiPfS_S_S_S_S_S_S_S_S_S_S_S_S_S_)
        /*0160*/ 	.short	0x0380
        /*0162*/ 	.short	0x0088


	//----- nvinfo : EIATTR_SW_WAR
	.align		4
.L_568:
        /*0164*/ 	.byte	0x04, 0x36
        /*0166*/ 	.short	(.L_570 - .L_569)
.L_569:
        /*0168*/ 	.word	0x00000008
.L_570:


//--------------------- .nv.info._Z12dispToStrainiiiPfS_S_S_S_S_S_S_S_fff --------------------------
	.section	.nv.info._Z12dispToStrainiiiPfS_S_S_S_S_S_S_S_fff,"",@"SHT_CUDA_INFO"
	.sectionflags	@""
	.align	4


	//----- nvinfo : EIATTR_CUDA_API_VERSION
	.align		4
        /*0000*/ 	.byte	0x04, 0x37
        /*0002*/ 	.short	(.L_572 - .L_571)
.L_571:
        /*0004*/ 	.word	0x00000082


	//----- nvinfo : EIATTR_KPARAM_INFO
	.align		4
.L_572:
        /*0008*/ 	.byte	0x04, 0x17
        /*000a*/ 	.short	(.L_574 - .L_573)
.L_573:
        /*000c*/ 	.word	0x00000000
        /*0010*/ 	.short	0x000e
        /*0012*/ 	.short	0x0060
        /*0014*/ 	.byte	0x00, 0xf0, 0x11, 0x00


	//----- nvinfo : EIATTR_KPARAM_INFO
	.align		4
.L_574:
        /*0018*/ 	.byte	0x04, 0x17
        /*001a*/ 	.short	(.L_576 - .L_575)
.L_575:
        /*001c*/ 	.word	0x00000000
        /*0020*/ 	.short	0x000d
        /*0022*/ 	.short	0x005c
        /*0024*/ 	.byte	0x00, 0xf0, 0x11, 0x00


	//----- nvinfo : EIATTR_KPARAM_INFO
	.align		4
.L_576:
        /*0028*/ 	.byte	0x04, 0x17
        /*002a*/ 	.short	(.L_578 - .L_577)
.L_577:
        /*002c*/ 	.word	0x00000000
        /*0030*/ 	.short	0x000c
        /*0032*/ 	.short	0x0058
        /*0034*/ 	.byte	0x00, 0xf0, 0x11, 0x00


	//----- nvinfo : EIATTR_KPARAM_INFO
	.align		4
.L_578:
        /*0038*/ 	.byte	0x04, 0x17
        /*003a*/ 	.short	(.L_580 - .L_579)
.L_579:
        /*003c*/ 	.word	0x00000000
        /*0040*/ 	.short	0x000b
        /*0042*/ 	.short	0x0050
        /*0044*/ 	.byte	0x00, 0xf5, 0x21, 0x00


	//----- nvinfo : EIATTR_KPARAM_INFO
	.align		4
.L_580:
        /*0048*/ 	.byte	0x04, 0x17
        /*004a*/ 	.short	(.L_582 - .L_581)
.L_581:
        /*004c*/ 	.word	0x00000000
        /*0050*/ 	.short	0x000a
        /*0052*/ 	.short	0x0048
        /*0054*/ 	.byte	0x00, 0xf5, 0x21, 0x00


	//----- nvinfo : EIATTR_KPARAM_INFO
	.align		4
.L_582:
        /*0058*/ 	.byte	0x04, 0x17
        /*005a*/ 	.short	(.L_584 - .L_583)
.L_583:
        /*005c*/ 	.word	0x00000000
        /*0060*/ 	.short	0x0009
        /*0062*/ 	.short	0x0040
        /*0064*/ 	.byte	0x00, 0xf5, 0x21, 0x00


	//----- nvinfo : EIATTR_KPARAM_INFO
	.align		4
.L_584:
        /*0068*/ 	.byte	0x04, 0x17
        /*006a*/ 	.short	(.L_586 - .L_585)
.L_585:
        /*006c*/ 	.word	0x00000000
        /*0070*/ 	.short	0x0008
        /*0072*/ 	.short	0x0038
        /*0074*/ 	.byte	0x00, 0xf5, 0x21, 0x00


	//----- nvinfo : EIATTR_KPARAM_INFO
	.align		4
.L_586:
        /*0078*/ 	.byte	0x04, 0x17
        /*007a*/ 	.short	(.L_588 - .L_587)
.L_587:
        /*007c*/ 	.word	0x00000000
        /*0080*/ 	.short	0x0007
        /*0082*/ 	.short	0x0030
        /*0084*/ 	.byte	0x00, 0xf5, 0x21, 0x00


	//----- nvinfo : EIATTR_KPARAM_INFO
	.align		4
.L_588:
        /*0088*/ 	.byte	0x04, 0x17
        /*008a*/ 	.short	(.L_590 - .L_589)
.L_589:
        /*008c*/ 	.word	0x00000000
        /*0090*/ 	.short	0x0006
        /*0092*/ 	.short	0x0028
        /*0094*/ 	.byte	0x00, 0xf5, 0x21, 0x00


	//----- nvinfo : EIATTR_KPARAM_INFO
	.align		4
.L_590:
        /*0098*/ 	.byte	0x04, 0x17
        /*009a*/ 	.short	(.L_592 - .L_591)
.L_591:
        /*009c*/ 	.word	0x00000000
        /*00a0*/ 	.short	0x0005
        /*00a2*/ 	.short	0x0020
        /*00a4*/ 	.byte	0x00, 0xf5, 0x21, 0x00


	//----- nvinfo : EIATTR_KPARAM_INFO
	.align		4
.L_592:
        /*00a8*/ 	.byte	0x04, 0x17
        /*00aa*/ 	.short	(.L_594 - .L_593)
.L_593:
        /*00ac*/ 	.word	0x00000000
        /*00b0*/ 	.short	0x0004
        /*00b2*/ 	.short	0x0018
        /*00b4*/ 	.byte	0x00, 0xf5, 0x21, 0x00


	//----- nvinfo : EIATTR_KPARAM_INFO
	.align		4
.L_594:
        /*00b8*/ 	.byte	0x04, 0x17
        /*00ba*/ 	.short	(.L_596 - .L_595)
.L_595:
        /*00bc*/ 	.word	0x00000000
        /*00c0*/ 	.short	0x0003
        /*00c2*/ 	.short	0x0010
        /*00c4*/ 	.byte	0x00, 0xf5, 0x21, 0x00


	//----- nvinfo : EIATTR_KPARAM_INFO
	.align		4
.L_596:
        /*00c8*/ 	.byte	0x04, 0x17
        /*00ca*/ 	.short	(.L_598 - .L_597)
.L_597:
        /*00cc*/ 	.word	0x00000000
        /*00d0*/ 	.short	0x0002
        /*00d2*/ 	.short	0x0008
        /*00d4*/ 	.byte	0x00, 0xf0, 0x11, 0x00


	//----- nvinfo : EIATTR_KPARAM_INFO
	.align		4
.L_598:
        /*00d8*/ 	.byte	0x04, 0x17
        /*00da*/ 	.short	(.L_600 - .L_599)
.L_599:
        /*00dc*/ 	.word	0x00000000
        /*00e0*/ 	.short	0x0001
        /*00e2*/ 	.short	0x0004
        /*00e4*/ 	.byte	0x00, 0xf0, 0x11, 0x00


	//----- nvinfo : EIATTR_KPARAM_INFO
	.align		4
.L_600:
        /*00e8*/ 	.byte	0x04, 0x17
        /*00ea*/ 	.short	(.L_602 - .L_601)
.L_601:
        /*00ec*/ 	.word	0x00000000
        /*00f0*/ 	.short	0x0000
        /*00f2*/ 	.short	0x0000
        /*00f4*/ 	.byte	0x00, 0xf0, 0x11, 0x00


	//----- nvinfo : EIATTR_SPARSE_MMA_MASK
	.align		4
.L_602:
        /*00f8*/ 	.byte	0x03, 0x50
        /*00fa*/ 	.short	0x0000


	//----- nvinfo : EIATTR_MAXREG_COUNT
	.align		4
        /*00fc*/ 	.byte	0x03, 0x1b
        /*00fe*/ 	.short	0x00ff


	//----- nvinfo : EIATTR_NUM_BARRIERS
	.align		4
        /*0100*/ 	.byte	0x02, 0x4c
        /*0102*/ 	.byte	0x01
	.zero		1


	//----- nvinfo : EIATTR_MERCURY_ISA_VERSION
	.align		4
        /*0104*/ 	.byte	0x03, 0x5f
        /*0106*/ 	.short	0x0101


	//----- nvinfo : EIATTR_VRC_CTA_INIT_COUNT
	.align		4
        /*0108*/ 	.byte	0x02, 0x4a
	.zero		1
	.zero		1


	//----- nvinfo : EIATTR_EXIT_INSTR_OFFSETS
	.align		4
        /*010c*/ 	.byte	0x04, 0x1c
        /*010e*/ 	.short	(.L_604 - .L_603)


	//   ....[0]....
.L_603:
        /*0110*/ 	.word	0x00000030


	//   ....[1]....
        /*0114*/ 	.word	0x000014c0


	//----- nvinfo : EIATTR_CBANK_PARAM_SIZE
	.align		4
.L_604:
        /*0118*/ 	.byte	0x03, 0x19
        /*011a*/ 	.short	0x0064


	//----- nvinfo : EIATTR_PARAM_CBANK
	.align		4
        /*011c*/ 	.byte	0x04, 0x0a
        /*011e*/ 	.short	(.L_606 - .L_605)
	.align		4
.L_605:
        /*0120*/ 	.word	index@(.nv.constant0._Z12dispToStrainiiiPfS_S_S_S_S_S_S_S_fff)
        /*0124*/ 	.short	0x0380
        /*0126*/ 	.short	0x0064


	//----- nvinfo : EIATTR_SW_WAR
	.align		4
.L_606:
        /*0128*/ 	.byte	0x04, 0x36
        /*012a*/ 	.short	(.L_608 - .L_607)
.L_607:
        /*012c*/ 	.word	0x00000008
.L_608:


//--------------------- .nv.info._Z9computeRoPffiii --------------------------
	.section	.nv.info._Z9computeRoPffiii,"",@"SHT_CUDA_INFO"
	.sectionflags	@""
	.align	4


	//----- nvinfo : EIATTR_CUDA_API_VERSION
	.align		4
        /*0000*/ 	.byte	0x04, 0x37
        /*0002*/ 	.short	(.L_610 - .L_609)
.L_609:
        /*0004*/ 	.word	0x00000082


	//----- nvinfo : EIATTR_KPARAM_INFO
	.align		4
.L_610:
        /*0008*/ 	.byte	0x04, 0x17
        /*000a*/ 	.short	(.L_612 - .L_611)
.L_611:
        /*000c*/ 	.word	0x00000000
        /*0010*/ 	.short	0x0004
        /*0012*/ 	.short	0x0014
        /*0014*/ 	.byte	0x00, 0xf0, 0x11, 0x00


	//----- nvinfo : EIATTR_KPARAM_INFO
	.align		4
.L_612:
        /*0018*/ 	.byte	0x04, 0x17
        /*001a*/ 	.short	(.L_614 - .L_613)
.L_613:
        /*001c*/ 	.word	0x00000000
        /*0020*/ 	.short	0x0003
        /*0022*/ 	.short	0x0010
        /*0024*/ 	.byte	0x00, 0xf0, 0x11, 0x00


	//----- nvinfo : EIATTR_KPARAM_INFO
	.align		4
.L_614:
        /*0028*/ 	.byte	0x04, 0x17
        /*002a*/ 	.short	(.L_616 - .L_615)
.L_615:
        /*002c*/ 	.word	0x00000000
        /*0030*/ 	.short	0x0002
        /*0032*/ 	.short	0x000c
        /*0034*/ 	.byte	0x00, 0xf0, 0x11, 0x00


	//----- nvinfo : EIATTR_KPARAM_INFO
	.align		4
.L_616:
        /*0038*/ 	.byte	0x04, 0x17
        /*003a*/ 	.short	(.L_618 - .L_617)
.L_617:
        /*003c*/ 	.word	0x00000000
        /*0040*/ 	.short	0x0001
        /*0042*/ 	.short	0x0008
        /*0044*/ 	.byte	0x00, 0xf0, 0x11, 0x00


	//----- nvinfo : EIATTR_KPARAM_INFO
	.align		4
.L_618:
        /*0048*/ 	.byte	0x04, 0x17
        /*004a*/ 	.short	(.L_620 - .L_619)
.L_619:
        /*004c*/ 	.word	0x00000000
        /*0050*/ 	.short	0x0000
        /*0052*/ 	.short	0x0000
        /*0054*/ 	.byte	0x00, 0xf5, 0x21, 0x00


	//----- nvinfo : EIATTR_SPARSE_MMA_MASK
	.align		4
.L_620:
        /*0058*/ 	.byte	0x03, 0x50
        /*005a*/ 	.short	0x0000


	//----- nvinfo : EIATTR_MAXREG_COUNT
	.align		4
        /*005c*/ 	.byte	0x03, 0x1b
        /*005e*/ 	.short	0x00ff


	//----- nvinfo : EIATTR_MERCURY_ISA_VERSION
	.align		4
        /*0060*/ 	.byte	0x03, 0x5f
        /*0062*/ 	.short	0x0101


	//----- nvinfo : EIATTR_VRC_CTA_INIT_COUNT
	.align		4
        /*0064*/ 	.byte	0x02, 0x4a
	.zero		1
	.zero		1


	//----- nvinfo : EIATTR_EXIT_INSTR_OFFSETS
	.align		4
        /*0068*/ 	.byte	0x04, 0x1c
        /*006a*/ 	.short	(.L_622 - .L_621)


	//   ....[0]....
.L_621:
        /*006c*/ 	.word	0x00000120


	//   ....[1]....
        /*0070*/ 	.word	0x00000290


	//----- nvinfo : EIATTR_CRS_STACK_SIZE
	.align		4
.L_622:
        /*0074*/ 	.byte	0x04, 0x1e
        /*0076*/ 	.short	(.L_624 - .L_623)
.L_623:
        /*0078*/ 	.word	0x00000000


	//----- nvinfo : EIATTR_CBANK_PARAM_SIZE
	.align		4
.L_624:
        /*007c*/ 	.byte	0x03, 0x19
        /*007e*/ 	.short	0x0018


	//----- nvinfo : EIATTR_PARAM_CBANK
	.align		4
        /*0080*/ 	.byte	0x04, 0x0a
        /*0082*/ 	.short	(.L_626 - .L_625)
	.align		4
.L_625:
        /*0084*/ 	.word	index@(.nv.constant0._Z9computeRoPffiii)
        /*0088*/ 	.short	0x0380
        /*008a*/ 	.short	0x0018


	//----- nvinfo : EIATTR_SW_WAR
	.align		4
.L_626:
        /*008c*/ 	.byte	0x04, 0x36
        /*008e*/ 	.short	(.L_628 - .L_627)
.L_627:
        /*0090*/ 	.word	0x00000008
.L_628:


//--------------------- .nv.callgraph             --------------------------
	.section	.nv.callgraph,"",@"SHT_CUDA_CALLGRAPH"
	.align	4
	.sectionentsize	8
	.align		4
        /*0000*/ 	.word	0x00000000
	.align		4
        /*0004*/ 	.word	0xffffffff
	.align		4
        /*0008*/ 	.word	0x00000000
	.align		4
        /*000c*/ 	.word	0xfffffffe
	.align		4
        /*0010*/ 	.word	0x00000000
	.align		4
        /*0014*/ 	.word	0xfffffffd
	.align		4
        /*0018*/ 	.word	0x00000000
	.align		4
        /*001c*/ 	.word	0xfffffffc


//--------------------- .nv.constant3             --------------------------
	.section	.nv.constant3,"a",@progbits
	.align	4
.nv.constant3:
	.type		C,@object
	.size		C,(.L_0 - C)
C:
        /*0000*/ 	.byte	0xcd, 0xcc, 0x4c, 0x3f, 0xcd, 0xcc, 0x4c, 0xbe, 0xc1, 0x09, 0x1c, 0x3d, 0xa1, 0x0e, 0x6a, 0xbb
.L_0:


//--------------------- .text._Z22sponge3d_apply_XZ_highPfiiii --------------------------
	.section	.text._Z22sponge3d_apply_XZ_highPfiiii,"ax",@progbits
	.align	128
        .global         _Z22sponge3d_apply_XZ_highPfiiii
        .type           _Z22sponge3d_apply_XZ_highPfiiii,@function
        .size           _Z22sponge3d_apply_XZ_highPfiiii,(.L_x_102 - _Z22sponge3d_apply_XZ_highPfiiii)
        .other          _Z22sponge3d_apply_XZ_highPfiiii,@"STO_CUDA_ENTRY STV_DEFAULT"
_Z22sponge3d_apply_XZ_highPfiiii:
.text._Z22sponge3d_apply_XZ_highPfiiii:
[----:B------:R-:W-:Y:S01]  /*0000*/  LDC R1, c[0x0][0x37c] ;  /* 0x0000df00ff017b82 */ /* 0x000fe20000000800 */
[----:B------:R-:W0:Y:S07]  /*0010*/  S2R R26, SR_TID.Z ;  /* 0x00000000001a7919 */ /* 0x000e2e0000002300 */
[----:B------:R-:W1:Y:S01]  /*0020*/  LDC R3, c[0x0][0x360] ;  /* 0x0000d800ff037b82 */ /* 0x000e620000000800 */
[----:B------:R-:W2:Y:S01]  /*0030*/  LDCU.64 UR16, c[0x0][0x390] ;  /* 0x00007200ff1077ac */ /* 0x000ea20008000a00 */
[----:B------:R-:W1:Y:S01]  /*0040*/  S2R R24, SR_TID.X ;  /* 0x0000000000187919 */ /* 0x000e620000002100 */
[----:B------:R-:W3:Y:S05]  /*0050*/  LDCU UR13, c[0x0][0x388] ;  /* 0x00007100ff0d77ac */ /* 0x000eea0008000800 */
[----:B------:R-:W0:Y:S08]  /*0060*/  S2UR UR5, SR_CTAID.Z ;  /* 0x00000000000579c3 */ /* 0x000e300000002700 */
[----:B------:R-:W0:Y:S01]  /*0070*/  LDC R5, c[0x0][0x368] ;  /* 0x0000da00ff057b82 */ /* 0x000e220000000800 */
[----:B--2---:R-:W-:-:S07]  /*0080*/  MOV R0, UR17 ;  /* 0x0000001100007c02 */ /* 0x004fce0008000f00 */
[----:B------:R-:W1:Y:S01]  /*0090*/  S2UR UR4, SR_CTAID.X ;  /* 0x00000000000479c3 */ /* 0x000e620000002500 */
[----:B0-----:R-:W-:-:S05]  /*00a0*/  IMAD R26, R5, UR5, R26 ;  /* 0x00000005051a7c24 */ /* 0x001fca000f8e021a */
[----:B------:R-:W-:Y:S01]  /*00b0*/  ISETP.GE.AND P0, PT, R26, UR16, PT ;  /* 0x000000101a007c0c */ /* 0x000fe2000bf06270 */
[----:B-1----:R-:W-:-:S05]  /*00c0*/  IMAD R24, R3, UR4, R24 ;  /* 0x0000000403187c24 */ /* 0x002fca000f8e0218 */
[----:B---3--:R-:W-:-:S04]  /*00d0*/  ISETP.GE.OR P0, PT, R24, UR13, P0 ;  /* 0x0000000d18007c0c */ /* 0x008fc80008706670 */
[----:B------:R-:W-:-:S13]  /*00e0*/  ISETP.LT.OR P0, PT, R0, 0x1, P0 ;  /* 0x000000010000780c */ /* 0x000fda0000701670 */
[----:B------:R-:W-:Y:S05]  /*00f0*/  @P0 EXIT ;  /* 0x000000000000094d */ /* 0x000fea0003800000 */
[----:B------:R-:W0:Y:S01]  /*0100*/  I2F.F64.U32 R8, UR17 ;  /* 0x0000001100087d12 */ /* 0x000e220008201800 */
[----:B------:R-:W-:Y:S01]  /*0110*/  UISETP.GE.U32.AND UP0, UPT, UR17, 0x4, UPT ;  /* 0x000000041100788c */ /* 0x000fe2000bf06070 */
[----:B------:R-:W-:Y:S01]  /*0120*/  UMOV UR4, 0x667f3bcd ;  /* 0x667f3bcd00047882 */ /* 0x000fe20000000000 */
[----:B------:R-:W-:Y:S01]  /*0130*/  UMOV UR5, 0x4016a09e ;  /* 0x4016a09e00057882 */ /* 0x000fe20000000000 */
[----:B------:R-:W1:Y:S01]  /*0140*/  LDCU.64 UR14, c[0x0][0x358] ;  /* 0x00006b00ff0e77ac */ /* 0x000e620008000a00 */
[----:B------:R-:W-:Y:S01]  /*0150*/  ULOP3.LUT UR6, UR17, 0x3, URZ, 0xc0, !UPT ;  /* 0x0000000311067892 */ /* 0x000fe2000f8ec0ff */
[----:B0-----:R-:W-:Y:S01]  /*0160*/  DMUL R8, R8, UR4 ;  /* 0x0000000408087c28 */ /* 0x001fe20008000000 */
[----:B------:R-:W-:-:S03]  /*0170*/  UMOV UR4, URZ ;  /* 0x000000ff00047c82 */ /* 0x000fc60008000000 */
[----:B------:R-:W-:Y:S07]  /*0180*/  BRA.U !UP0, `(.L_x_0) ;  /* 0x0000000908d87547 */ /* 0x000fee000b800000 */
[----:B------:R-:W0:Y:S01]  /*0190*/  LDCU UR5, c[0x0][0x38c] ;  /* 0x00007180ff0577ac */ /* 0x000e220008000800 */
[----:B------:R-:W2:Y:S01]  /*01a0*/  LDC.64 R6, c[0x0][0x380] ;  /* 0x0000e000ff067b82 */ /* 0x000ea20000000a00 */
[----:B------:R-:W-:Y:S01]  /*01b0*/  IMAD.U32 R5, RZ, RZ, UR16 ;  /* 0x00000010ff057e24 */ /* 0x000fe2000f8e00ff */
[----:B------:R-:W-:Y:S02]  /*01c0*/  ULOP3.LUT UR4, UR17, 0x7ffffffc, URZ, 0xc0, !UPT ;  /* 0x7ffffffc11047892 */ /* 0x000fe4000f8ec0ff */
[----:B------:R-:W-:Y:S02]  /*01d0*/  UIMAD UR8, UR16, UR13, URZ ;  /* 0x0000000d100872a4 */ /* 0x000fe4000f8e02ff */
[----:B------:R-:W-:Y:S02]  /*01e0*/  UIADD3 UR12, UPT, UPT, UR17, -0x4, URZ ;  /* 0xfffffffc110c7890 */ /* 0x000fe4000fffe0ff */
[----:B------:R-:W-:Y:S02]  /*01f0*/  UIADD3 UR11, UPT, UPT, -UR4, URZ, URZ ;  /* 0x000000ff040b7290 */ /* 0x000fe4000fffe1ff */
[----:B0-----:R-:W-:-:S02]  /*0200*/  UIADD3 UR7, UPT, UPT, UR5, -0x2, URZ ;  /* 0xfffffffe05077890 */ /* 0x001fc4000fffe0ff */
[----:B------:R-:W-:Y:S02]  /*0210*/  UIADD3 UR9, UPT, UPT, UR5, -0x3, URZ ;  /* 0xfffffffd05097890 */ /* 0x000fe4000fffe0ff */
[----:B------:R-:W-:Y:S02]  /*0220*/  UIADD3 UR10, UPT, UPT, UR5, -0x4, URZ ;  /* 0xfffffffc050a7890 */ /* 0x000fe4000fffe0ff */
[----:B------:R-:W-:Y:S01]  /*0230*/  UIADD3 UR5, UPT, UPT, UR5, -0x1, URZ ;  /* 0xffffffff05057890 */ /* 0x000fe2000fffe0ff */
[C-C-:B------:R-:W-:Y:S02]  /*0240*/  IMAD R29, R5.reuse, UR7, R26.reuse ;  /* 0x00000007051d7c24 */ /* 0x140fe4000f8e021a */
[C-C-:B------:R-:W-:Y:S02]  /*0250*/  IMAD R27, R5.reuse, UR9, R26.reuse ;  /* 0x00000009051b7c24 */ /* 0x140fe4000f8e021a */
[C-C-:B------:R-:W-:Y:S02]  /*0260*/  IMAD R25, R5.reuse, UR10, R26.reuse ;  /* 0x0000000a05197c24 */ /* 0x140fe4000f8e021a */
[----:B------:R-:W-:-:S02]  /*0270*/  IMAD R5, R5, UR5, R26 ;  /* 0x0000000505057c24 */ /* 0x000fc4000f8e021a */
[--C-:B------:R-:W-:Y:S02]  /*0280*/  IMAD R29, R29, UR13, R24.reuse ;  /* 0x0000000d1d1d7c24 */ /* 0x100fe4000f8e0218 */
[--C-:B------:R-:W-:Y:S02]  /*0290*/  IMAD R27, R27, UR13, R24.reuse ;  /* 0x0000000d1b1b7c24 */ /* 0x100fe4000f8e0218 */
[--C-:B------:R-:W-:Y:S02]  /*02a0*/  IMAD R25, R25, UR13, R24.reuse ;  /* 0x0000000d19197c24 */ /* 0x100fe4000f8e0218 */
[----:B------:R-:W-:-:S07]  /*02b0*/  IMAD R5, R5, UR13, R24 ;  /* 0x0000000d05057c24 */ /* 0x000fce000f8e0218 */
.L_x_5:
[----:B0-----:R-:W0:Y:S01]  /*02c0*/  MUFU.RCP64H R3, R9 ;  /* 0x0000000900037308 */ /* 0x001e220000001800 */
[----:B------:R-:W-:Y:S01]  /*02d0*/  HFMA2 R2, -RZ, RZ, 0, 5.9604644775390625e-08 ;  /* 0x00000001ff027431 */ /* 0x000fe200000001ff */
[----:B------:R-:W-:-:S09]  /*02e0*/  UIADD3 UR5, UPT, UPT, UR12, 0x3, URZ ;  /* 0x000000030c057890 */ /* 0x000fd2000fffe0ff */
[----:B------:R-:W3:Y:S01]  /*02f0*/  I2F.F64 R14, UR5 ;  /* 0x00000005000e7d12 */ /* 0x000ee20008201c00 */
[----:B------:R-:W-:Y:S01]  /*0300*/  UIADD3 UR5, UPT, UPT, UR12, 0x2, URZ ;  /* 0x000000020c057890 */ /* 0x000fe2000fffe0ff */
[----:B0-----:R-:W-:-:S08]  /*0310*/  DFMA R10, -R8, R2, 1 ;  /* 0x3ff00000080a742b */ /* 0x001fd00000000102 */
[----:B------:R-:W-:Y:S01]  /*0320*/  DFMA R10, R10, R10, R10 ;  /* 0x0000000a0a0a722b */ /* 0x000fe2000000000a */
[----:B---3--:R-:W-:-:S07]  /*0330*/  FSETP.GEU.AND P1, PT, |R15|, 6.5827683646048100446e-37, PT ;  /* 0x036000000f00780b */ /* 0x008fce0003f2e200 */
[----:B------:R-:W-:-:S08]  /*0340*/  DFMA R10, R2, R10, R2 ;  /* 0x0000000a020a722b */ /* 0x000fd00000000002 */
[----:B------:R-:W-:-:S08]  /*0350*/  DFMA R2, -R8, R10, 1 ;  /* 0x3ff000000802742b */ /* 0x000fd0000000010a */
[----:B------:R-:W-:-:S08]  /*0360*/  DFMA R2, R10, R2, R10 ;  /* 0x000000020a02722b */ /* 0x000fd0000000000a */
[----:B------:R-:W-:-:S08]  /*0370*/  DMUL R10, R14, R2 ;  /* 0x000000020e0a7228 */ /* 0x000fd00000000000 */
[----:B------:R-:W-:-:S08]  /*0380*/  DFMA R12, -R8, R10, R14 ;  /* 0x0000000a080c722b */ /* 0x000fd0000000010e */
[----:B------:R-:W-:-:S10]  /*0390*/  DFMA R2, R2, R12, R10 ;  /* 0x0000000c0202722b */ /* 0x000fd4000000000a */
[----:B------:R-:W-:-:S05]  /*03a0*/  FFMA R0, RZ, R9, R3 ;  /* 0x00000009ff007223 */ /* 0x000fca0000000003 */
[----:B------:R-:W-:-:S13]  /*03b0*/  FSETP.GT.AND P0, PT, |R0|, 1.469367938527859385e-39, PT ;  /* 0x001000000000780b */ /* 0x000fda0003f04200 */
[----:B------:R-:W-:Y:S05]  /*03c0*/  @P0 BRA P1, `(.L_x_1) ;  /* 0x0000000000180947 */ /* 0x000fea0000800000 */
[----:B------:R-:W-:Y:S01]  /*03d0*/  IMAD.MOV.U32 R12, RZ, RZ, R8 ;  /* 0x000000ffff0c7224 */ /* 0x000fe200078e0008 */
[----:B------:R-:W-:Y:S02]  /*03e0*/  MOV R13, R9 ;  /* 0x00000009000d7202 */ /* 0x000fe40000000f00 */
[----:B------:R-:W-:-:S07]  /*03f0*/  MOV R28, 0x410 ;  /* 0x00000410001c7802 */ /* 0x000fce0000000f00 */
[----:B-12---:R-:W-:Y:S05]  /*0400*/  CALL.REL.NOINC `($__internal_0_$__cuda_sm20_div_rn_f64_full) ;  /* 0x0000001000887944 */ /* 0x006fea0003c00000 */
[----:B------:R-:W-:Y:S01]  /*0410*/  IMAD.MOV.U32 R2, RZ, RZ, R0 ;  /* 0x000000ffff027224 */ /* 0x000fe200078e0000 */
[----:B------:R-:W-:-:S07]  /*0420*/  MOV R3, R11 ;  /* 0x0000000b00037202 */ /* 0x000fce0000000f00 */
.L_x_1:
[----:B--2---:R-:W-:-:S05]  /*0430*/  IMAD.WIDE R10, R5, 0x4, R6 ;  /* 0x00000004050a7825 */ /* 0x004fca00078e0206 */
[----:B-1----:R-:W2:Y:S01]  /*0440*/  LDG.E R0, desc[UR14][R10.64] ;  /* 0x0000000e0a007981 */ /* 0x002ea2000c1e1900 */
[----:B------:R-:W0:Y:S01]  /*0450*/  MUFU.RCP64H R13, R9 ;  /* 0x00000009000d7308 */ /* 0x000e220000001800 */
[----:B------:R-:W-:Y:S01]  /*0460*/  IMAD.MOV.U32 R12, RZ, RZ, 0x1 ;  /* 0x00000001ff0c7424 */ /* 0x000fe200078e00ff */
[----:B------:R-:W-:Y:S01]  /*0470*/  MOV R17, 0x3bbb989d ;  /* 0x3bbb989d00117802 */ /* 0x000fe20000000f00 */
[----:B------:R-:W-:-:S05]  /*0480*/  IMAD.MOV.U32 R19, RZ, RZ, 0x437c0000 ;  /* 0x437c0000ff137424 */ /* 0x000fca00078e00ff */
[----:B------:R-:W1:Y:S01]  /*0490*/  F2F.F32.F64 R2, R2 ;  /* 0x0000000200027310 */ /* 0x000e620000301000 */
[----:B0-----:R-:W-:Y:S01]  /*04a0*/  DFMA R14, -R8, R12, 1 ;  /* 0x3ff00000080e742b */ /* 0x001fe2000000010c */
[----:B-1----:R-:W-:-:S07]  /*04b0*/  FMUL R4, R2, -R2 ;  /* 0x8000000202047220 */ /* 0x002fce0000400000 */
[----:B------:R-:W-:Y:S01]  /*04c0*/  DFMA R14, R14, R14, R14 ;  /* 0x0000000e0e0e722b */ /* 0x000fe2000000000e */
[----:B------:R-:W-:-:S04]  /*04d0*/  FFMA.SAT R16, R4, R17, 0.5 ;  /* 0x3f00000004107423 */ /* 0x000fc80000002011 */
[----:B------:R-:W-:-:S03]  /*04e0*/  FFMA.RM R16, R16, R19, 12582913 ;  /* 0x4b40000110107423 */ /* 0x000fc60000004013 */
[----:B------:R-:W-:Y:S02]  /*04f0*/  DFMA R12, R12, R14, R12 ;  /* 0x0000000e0c0c722b */ /* 0x000fe4000000000c */
[----:B------:R-:W0:Y:S01]  /*0500*/  I2F.F64 R14, UR5 ;  /* 0x00000005000e7d12 */ /* 0x000e220008201c00 */
[C---:B------:R-:W-:Y:S01]  /*0510*/  FADD R17, R16.reuse, -12583039 ;  /* 0xcb40007f10117421 */ /* 0x040fe20000000000 */
[----:B------:R-:W-:-:S03]  /*0520*/  SHF.L.U32 R18, R16, 0x17, RZ ;  /* 0x0000001710127819 */ /* 0x000fc600000006ff */
[----:B------:R-:W-:Y:S01]  /*0530*/  FFMA R17, R4, 1.4426950216293334961, -R17 ;  /* 0x3fb8aa3b04117823 */ /* 0x000fe20000000811 */
[----:B------:R-:W-:-:S03]  /*0540*/  DFMA R2, -R8, R12, 1 ;  /* 0x3ff000000802742b */ /* 0x000fc6000000010c */
[----:B------:R-:W-:-:S04]  /*0550*/  FFMA R4, R4, 1.925963033500011079e-08, R17 ;  /* 0x32a5706004047823 */ /* 0x000fc80000000011 */
[----:B------:R-:W1:Y:S01]  /*0560*/  MUFU.EX2 R19, R4 ;  /* 0x0000000400137308 */ /* 0x000e620000000800 */
[----:B------:R-:W-:Y:S01]  /*0570*/  DFMA R2, R12, R2, R12 ;  /* 0x000000020c02722b */ /* 0x000fe2000000000c */
[----:B0-----:R-:W-:-:S07]  /*0580*/  FSETP.GEU.AND P1, PT, |R15|, 6.5827683646048100446e-37, PT ;  /* 0x036000000f00780b */ /* 0x001fce0003f2e200 */
[----:B------:R-:W-:-:S08]  /*0590*/  DMUL R12, R2, R14 ;  /* 0x0000000e020c7228 */ /* 0x000fd00000000000 */
[----:B------:R-:W-:Y:S01]  /*05a0*/  DFMA R16, -R8, R12, R14 ;  /* 0x0000000c0810722b */ /* 0x000fe2000000010e */
[----:B-1----:R-:W-:-:S07]  /*05b0*/  FMUL R19, R18, R19 ;  /* 0x0000001312137220 */ /* 0x002fce0000400000 */
[----:B------:R-:W-:Y:S01]  /*05c0*/  DFMA R2, R2, R16, R12 ;  /* 0x000000100202722b */ /* 0x000fe2000000000c */
[----:B--2---:R-:W-:-:S09]  /*05d0*/  FMUL R19, R19, R0 ;  /* 0x0000000013137220 */ /* 0x004fd20000400000 */
[----:B------:R-:W-:Y:S01]  /*05e0*/  FFMA R0, RZ, R9, R3 ;  /* 0x00000009ff007223 */ /* 0x000fe20000000003 */
[----:B------:R0:W-:Y:S04]  /*05f0*/  STG.E desc[UR14][R10.64], R19 ;  /* 0x000000130a007986 */ /* 0x0001e8000c10190e */
[----:B------:R-:W-:-:S13]  /*0600*/  FSETP.GT.AND P0, PT, |R0|, 1.469367938527859385e-39, PT ;  /* 0x001000000000780b */ /* 0x000fda0003f04200 */
[----:B0-----:R-:W-:Y:S05]  /*0610*/  @P0 BRA P1, `(.L_x_2) ;  /* 0x0000000000180947 */ /* 0x001fea0000800000 */
[----:B------:R-:W-:Y:S01]  /*0620*/  IMAD.MOV.U32 R12, RZ, RZ, R8 ;  /* 0x000000ffff0c7224 */ /* 0x000fe200078e0008 */
[----:B------:R-:W-:Y:S02]  /*0630*/  MOV R13, R9 ;  /* 0x00000009000d7202 */ /* 0x000fe40000000f00 */
[----:B------:R-:W-:-:S07]  /*0640*/  MOV R28, 0x660 ;  /* 0x00000660001c7802 */ /* 0x000fce0000000f00 */
[----:B------:R-:W-:Y:S05]  /*0650*/  CALL.REL.NOINC `($__internal_0_$__cuda_sm20_div_rn_f64_full) ;  /* 0x0000000c00f47944 */ /* 0x000fea0003c00000 */
[----:B------:R-:W-:Y:S01]  /*0660*/  IMAD.MOV.U32 R2, RZ, RZ, R0 ;  /* 0x000000ffff027224 */ /* 0x000fe200078e0000 */
[----:B------:R-:W-:-:S07]  /*0670*/  MOV R3, R11 ;  /* 0x0000000b00037202 */ /* 0x000fce0000000f00 */
.L_x_2:
[----:B------:R-:W-:-:S05]  /*0680*/  IMAD.WIDE R10, R29, 0x4, R6 ;  /* 0x000000041d0a7825 */ /* 0x000fca00078e0206 */
[----:B------:R-:W2:Y:S01]  /*0690*/  LDG.E R0, desc[UR14][R10.64] ;  /* 0x0000000e0a007981 */ /* 0x000ea2000c1e1900 */
[----:B------:R-:W0:Y:S01]  /*06a0*/  MUFU.RCP64H R13, R9 ;  /* 0x00000009000d7308 */ /* 0x000e220000001800 */
[----:B------:R-:W-:Y:S01]  /*06b0*/  IMAD.MOV.U32 R12, RZ, RZ, 0x1 ;  /* 0x00000001ff0c7424 */ /* 0x000fe200078e00ff */
[----:B------:R-:W-:Y:S01]  /*06c0*/  MOV R17, 0x3bbb989d ;  /* 0x3bbb989d00117802 */ /* 0x000fe20000000f00 */
[----:B------:R-:W-:Y:S01]  /*06d0*/  UIADD3 UR5, UPT, UPT, UR12, 0x1, URZ ;  /* 0x000000010c057890 */ /* 0x000fe2000fffe0ff */
[----:B------:R-:W-:-:S04]  /*06e0*/  IMAD.MOV.U32 R19, RZ, RZ, 0x437c0000 ;  /* 0x437c0000ff137424 */ /* 0x000fc800078e00ff */
        /* <DEDUP_REMOVED lines=29> */
[----:B------:R-:W-:Y:S01]  /*08c0*/  MOV R2, R0 ;  /* 0x0000000000027202 */ /* 0x000fe20000000f00 */
[----:B------:R-:W-:-:S07]  /*08d0*/  IMAD.MOV.U32 R3, RZ, RZ, R11 ;  /* 0x000000ffff037224 */ /* 0x000fce00078e000b */
.L_x_3:
[----:B------:R-:W-:-:S05]  /*08e0*/  IMAD.WIDE R10, R27, 0x4, R6 ;  /* 0x000000041b0a7825 */ /* 0x000fca00078e0206 */
[----:B------:R-:W2:Y:S01]  /*08f0*/  LDG.E R0, desc[UR14][R10.64] ;  /* 0x0000000e0a007981 */ /* 0x000ea2000c1e1900 */
[----:B------:R-:W0:Y:S01]  /*0900*/  MUFU.RCP64H R13, R9 ;  /* 0x00000009000d7308 */ /* 0x000e220000001800 */
[----:B------:R-:W-:Y:S01]  /*0910*/  MOV R12, 0x1 ;  /* 0x00000001000c7802 */ /* 0x000fe20000000f00 */
[----:B------:R-:W-:Y:S01]  /*0920*/  IMAD.MOV.U32 R19, RZ, RZ, 0x437c0000 ;  /* 0x437c0000ff137424 */ /* 0x000fe200078e00ff */
[----:B------:R-:W-:-:S05]  /*0930*/  MOV R17, 0x3bbb989d ;  /* 0x3bbb989d00117802 */ /* 0x000fca0000000f00 */
        /* <DEDUP_REMOVED lines=25> */
[----:B------:R-:W-:Y:S01]  /*0ad0*/  MOV R12, R8 ;  /* 0x00000008000c7202 */ /* 0x000fe20000000f00 */
[----:B------:R-:W-:Y:S01]  /*0ae0*/  IMAD.MOV.U32 R13, RZ, RZ, R9 ;  /* 0x000000ffff0d7224 */ /* 0x000fe200078e0009 */
[----:B------:R-:W-:-:S07]  /*0af0*/  MOV R28, 0xb10 ;  /* 0x00000b10001c7802 */ /* 0x000fce0000000f00 */
[----:B------:R-:W-:Y:S05]  /*0b00*/  CALL.REL.NOINC `($__internal_0_$__cuda_sm20_div_rn_f64_full) ;  /* 0x0000000800c87944 */ /* 0x000fea0003c00000 */
[----:B------:R-:W-:Y:S02]  /*0b10*/  MOV R2, R0 ;  /* 0x0000000000027202 */ /* 0x000fe40000000f00 */
[----:B------:R-:W-:-:S07]  /*0b20*/  MOV R3, R11 ;  /* 0x0000000b00037202 */ /* 0x000fce0000000f00 */
.L_x_4:
[----:B------:R-:W-:-:S05]  /*0b30*/  IMAD.WIDE R10, R25, 0x4, R6 ;  /* 0x00000004190a7825 */ /* 0x000fca00078e0206 */
[----:B------:R-:W2:Y:S01]  /*0b40*/  LDG.E R15, desc[UR14][R10.64] ;  /* 0x0000000e0a0f7981 */ /* 0x000ea2000c1e1900 */
[----:B------:R-:W0:Y:S01]  /*0b50*/  F2F.F32.F64 R2, R2 ;  /* 0x0000000200027310 */ /* 0x000e220000301000 */
[----:B------:R-:W-:Y:S01]  /*0b60*/  IMAD.MOV.U32 R13, RZ, RZ, 0x3bbb989d ;  /* 0x3bbb989dff0d7424 */ /* 0x000fe200078e00ff */
[----:B------:R-:W-:Y:S01]  /*0b70*/  MOV R17, 0x437c0000 ;  /* 0x437c000000117802 */ /* 0x000fe20000000f00 */
[----:B------:R-:W-:Y:S01]  /*0b80*/  UIADD3 UR11, UPT, UPT, UR11, 0x4, URZ ;  /* 0x000000040b0b7890 */ /* 0x000fe2000fffe0ff */
[----:B------:R-:W-:Y:S01]  /*0b90*/  IMAD.U32 R12, RZ, RZ, UR8 ;  /* 0x00000008ff0c7e24 */ /* 0x000fe2000f8e00ff */
[----:B------:R-:W-:Y:S02]  /*0ba0*/  UIADD3 UR12, UPT, UPT, UR12, -0x4, URZ ;  /* 0xfffffffc0c0c7890 */ /* 0x000fe4000fffe0ff */
[----:B------:R-:W-:Y:S01]  /*0bb0*/  UISETP.NE.AND UP0, UPT, UR11, URZ, UPT ;  /* 0x000000ff0b00728c */ /* 0x000fe2000bf05270 */
[----:B------:R-:W-:Y:S02]  /*0bc0*/  IMAD R5, R12, -0x4, R5 ;  /* 0xfffffffc0c057824 */ /* 0x000fe400078e0205 */
[----:B0-----:R-:W-:Y:S01]  /*0bd0*/  FMUL R0, R2, -R2 ;  /* 0x8000000202007220 */ /* 0x001fe20000400000 */
[----:B------:R-:W-:-:S03]  /*0be0*/  MOV R2, UR8 ;  /* 0x0000000800027c02 */ /* 0x000fc60008000f00 */
[----:B------:R-:W-:Y:S02]  /*0bf0*/  FFMA.SAT R4, R0, R13, 0.5 ;  /* 0x3f00000000047423 */ /* 0x000fe4000000200d */
[----:B------:R-:W-:Y:S02]  /*0c00*/  IMAD R27, R2, -0x4, R27 ;  /* 0xfffffffc021b7824 */ /* 0x000fe400078e021b */
[----:B------:R-:W-:-:S04]  /*0c10*/  FFMA.RM R4, R4, R17, 12582913 ;  /* 0x4b40000104047423 */ /* 0x000fc80000004011 */
[C---:B------:R-:W-:Y:S01]  /*0c20*/  FADD R13, R4.reuse, -12583039 ;  /* 0xcb40007f040d7421 */ /* 0x040fe20000000000 */
[----:B------:R-:W-:-:S03]  /*0c30*/  SHF.L.U32 R4, R4, 0x17, RZ ;  /* 0x0000001704047819 */ /* 0x000fc600000006ff */
[----:B------:R-:W-:-:S04]  /*0c40*/  FFMA R13, R0, 1.4426950216293334961, -R13 ;  /* 0x3fb8aa3b000d7823 */ /* 0x000fc8000000080d */
[----:B------:R-:W-:Y:S01]  /*0c50*/  FFMA R13, R0, 1.925963033500011079e-08, R13 ;  /* 0x32a57060000d7823 */ /* 0x000fe2000000000d */
[----:B------:R-:W-:-:S04]  /*0c60*/  IMAD.U32 R0, RZ, RZ, UR8 ;  /* 0x00000008ff007e24 */ /* 0x000fc8000f8e00ff */
[----:B------:R-:W-:Y:S01]  /*0c70*/  IMAD R29, R0, -0x4, R29 ;  /* 0xfffffffc001d7824 */ /* 0x000fe200078e021d */
[----:B------:R-:W0:Y:S02]  /*0c80*/  MUFU.EX2 R13, R13 ;  /* 0x0000000d000d7308 */ /* 0x000e240000000800 */
[----:B0-----:R-:W-:-:S04]  /*0c90*/  FMUL R4, R4, R13 ;  /* 0x0000000d04047220 */ /* 0x001fc80000400000 */
[----:B--2---:R-:W-:Y:S01]  /*0ca0*/  FMUL R15, R4, R15 ;  /* 0x0000000f040f7220 */ /* 0x004fe20000400000 */
[----:B------:R-:W-:-:S04]  /*0cb0*/  MOV R4, UR8 ;  /* 0x0000000800047c02 */ /* 0x000fc80008000f00 */
[----:B------:R0:W-:Y:S01]  /*0cc0*/  STG.E desc[UR14][R10.64], R15 ;  /* 0x0000000f0a007986 */ /* 0x0001e2000c10190e */
[----:B------:R-:W-:Y:S01]  /*0cd0*/  IMAD R25, R4, -0x4, R25 ;  /* 0xfffffffc04197824 */ /* 0x000fe200078e0219 */
[----:B------:R-:W-:Y:S06]  /*0ce0*/  BRA.U UP0, `(.L_x_5) ;  /* 0xfffffff500747547 */ /* 0x000fec000b83ffff */
.L_x_0:
[----:B------:R-:W-:-:S13]  /*0cf0*/  ISETP.NE.AND P0, PT, RZ, UR6, PT ;  /* 0x00000006ff007c0c */ /* 0x000fda000bf05270 */
[----:B-1----:R-:W-:Y:S05]  /*0d00*/  @!P0 EXIT ;  /* 0x000000000000894d */ /* 0x002fea0003800000 */
[----:B------:R-:W-:-:S09]  /*0d10*/  UISETP.NE.AND UP0, UPT, UR6, 0x1, UPT ;  /* 0x000000010600788c */ /* 0x000fd2000bf05270 */
[----:B------:R-:W-:Y:S05]  /*0d20*/  BRA.U !UP0, `(.L_x_6) ;  /* 0x0000000508747547 */ /* 0x000fea000b800000 */
[----:B------:R-:W1:Y:S01]  /*0d30*/  MUFU.RCP64H R3, R9 ;  /* 0x0000000900037308 */ /* 0x000e620000001800 */
[----:B------:R-:W-:Y:S01]  /*0d40*/  HFMA2 R2, -RZ, RZ, 0, 5.9604644775390625e-08 ;  /* 0x00000001ff027431 */ /* 0x000fe200000001ff */
[----:B------:R-:W2:Y:S01]  /*0d50*/  LDCU UR6, c[0x0][0x394] ;  /* 0x00007280ff0677ac */ /* 0x000ea20008000800 */
[----:B------:R-:W-:-:S04]  /*0d60*/  ULOP3.LUT UR5, URZ, UR4, URZ, 0x33, !UPT ;  /* 0x00000004ff057292 */ /* 0x000fc8000f8e33ff */
[----:B-1----:R-:W-:Y:S01]  /*0d70*/  DFMA R4, -R8, R2, 1 ;  /* 0x3ff000000804742b */ /* 0x002fe20000000102 */
[----:B--2---:R-:W-:-:S07]  /*0d80*/  UIADD3 UR6, UPT, UPT, UR5, UR6, URZ ;  /* 0x0000000605067290 */ /* 0x004fce000fffe0ff */
[----:B------:R-:W-:Y:S02]  /*0d90*/  DFMA R4, R4, R4, R4 ;  /* 0x000000040404722b */ /* 0x000fe40000000004 */
[----:B0-----:R-:W0:Y:S06]  /*0da0*/  I2F.F64 R14, UR6 ;  /* 0x00000006000e7d12 */ /* 0x001e2c0008201c00 */
[----:B------:R-:W-:-:S08]  /*0db0*/  DFMA R4, R2, R4, R2 ;  /* 0x000000040204722b */ /* 0x000fd00000000002 */
[----:B------:R-:W-:Y:S01]  /*0dc0*/  DFMA R2, -R8, R4, 1 ;  /* 0x3ff000000802742b */ /* 0x000fe20000000104 */
[----:B0-----:R-:W-:-:S07]  /*0dd0*/  FSETP.GEU.AND P1, PT, |R15|, 6.5827683646048100446e-37, PT ;  /* 0x036000000f00780b */ /* 0x001fce0003f2e200 */
[----:B------:R-:W-:-:S08]  /*0de0*/  DFMA R6, R4, R2, R4 ;  /* 0x000000020406722b */ /* 0x000fd00000000004 */
[----:B------:R-:W-:-:S08]  /*0df0*/  DMUL R2, R6, R14 ;  /* 0x0000000e06027228 */ /* 0x000fd00000000000 */
[----:B------:R-:W-:-:S08]  /*0e00*/  DFMA R4, -R8, R2, R14 ;  /* 0x000000020804722b */ /* 0x000fd0000000010e */
[----:B------:R-:W-:-:S10]  /*0e10*/  DFMA R2, R6, R4, R2 ;  /* 0x000000040602722b */ /* 0x000fd40000000002 */
[----:B------:R-:W-:-:S05]  /*0e20*/  FFMA R0, RZ, R9, R3 ;  /* 0x00000009ff007223 */ /* 0x000fca0000000003 */
[----:B------:R-:W-:-:S13]  /*0e30*/  FSETP.GT.AND P0, PT, |R0|, 1.469367938527859385e-39, PT ;  /* 0x001000000000780b */ /* 0x000fda0003f04200 */
[----:B------:R-:W-:Y:S05]  /*0e40*/  @P0 BRA P1, `(.L_x_7) ;  /* 0x0000000000180947 */ /* 0x000fea0000800000 */
[----:B------:R-:W-:Y:S01]  /*0e50*/  MOV R12, R8 ;  /* 0x00000008000c7202 */ /* 0x000fe20000000f00 */
[----:B------:R-:W-:Y:S01]  /*0e60*/  IMAD.MOV.U32 R13, RZ, RZ, R9 ;  /* 0x000000ffff0d7224 */ /* 0x000fe200078e0009 */
[----:B------:R-:W-:-:S07]  /*0e70*/  MOV R28, 0xe90 ;  /* 0x00000e90001c7802 */ /* 0x000fce0000000f00 */
[----:B------:R-:W-:Y:S05]  /*0e80*/  CALL.REL.NOINC `($__internal_0_$__cuda_sm20_div_rn_f64_full) ;  /* 0x0000000400e87944 */ /* 0x000fea0003c00000 */
[----:B------:R-:W-:Y:S02]  /*0e90*/  MOV R2, R0 ;  /* 0x0000000000027202 */ /* 0x000fe40000000f00 */
[----:B------:R-:W-:-:S07]  /*0ea0*/  MOV R3, R11 ;  /* 0x0000000b00037202 */ /* 0x000fce0000000f00 */
.L_x_7:
[----:B------:R-:W0:Y:S01]  /*0eb0*/  LDCU.64 UR10, c[0x0][0x388] ;  /* 0x00007100ff0a77ac */ /* 0x000e220008000a00 */
[----:B------:R-:W1:Y:S01]  /*0ec0*/  LDC.64 R4, c[0x0][0x380] ;  /* 0x0000e000ff047b82 */ /* 0x000e620000000a00 */
[----:B------:R-:W2:Y:S01]  /*0ed0*/  LDCU UR8, c[0x0][0x390] ;  /* 0x00007200ff0877ac */ /* 0x000ea20008000800 */
[----:B0-----:R-:W-:Y:S01]  /*0ee0*/  UIADD3 UR7, UPT, UPT, UR5, UR11, URZ ;  /* 0x0000000b05077290 */ /* 0x001fe2000fffe0ff */
[----:B--2---:R-:W-:-:S05]  /*0ef0*/  IMAD.U32 R7, RZ, RZ, UR8 ;  /* 0x00000008ff077e24 */ /* 0x004fca000f8e00ff */
[----:B------:R-:W-:-:S04]  /*0f00*/  IMAD R7, R7, UR7, R26 ;  /* 0x0000000707077c24 */ /* 0x000fc8000f8e021a */
[----:B------:R-:W-:-:S04]  /*0f10*/  IMAD R7, R7, UR10, R24 ;  /* 0x0000000a07077c24 */ /* 0x000fc8000f8e0218 */
[----:B-1----:R-:W-:-:S05]  /*0f20*/  IMAD.WIDE R4, R7, 0x4, R4 ;  /* 0x0000000407047825 */ /* 0x002fca00078e0204 */
[----:B------:R-:W2:Y:S01]  /*0f30*/  LDG.E R0, desc[UR14][R4.64] ;  /* 0x0000000e04007981 */ /* 0x000ea2000c1e1900 */
[----:B------:R-:W0:Y:S01]  /*0f40*/  MUFU.RCP64H R7, R9 ;  /* 0x0000000900077308 */ /* 0x000e220000001800 */
[----:B------:R-:W-:Y:S01]  /*0f50*/  MOV R6, 0x1 ;  /* 0x0000000100067802 */ /* 0x000fe20000000f00 */
[----:B------:R-:W-:Y:S01]  /*0f60*/  UIADD3 UR5, UPT, UPT, UR6, -0x1, URZ ;  /* 0xffffffff06057890 */ /* 0x000fe2000fffe0ff */
[----:B------:R-:W-:Y:S01]  /*0f70*/  MOV R13, 0x3bbb989d ;  /* 0x3bbb989d000d7802 */ /* 0x000fe20000000f00 */
[----:B------:R-:W-:-:S04]  /*0f80*/  IMAD.MOV.U32 R14, RZ, RZ, 0x437c0000 ;  /* 0x437c0000ff0e7424 */ /* 0x000fc800078e00ff */
[----:B------:R-:W1:Y:S01]  /*0f90*/  F2F.F32.F64 R2, R2 ;  /* 0x0000000200027310 */ /* 0x000e620000301000 */
[----:B0-----:R-:W-:Y:S01]  /*0fa0*/  DFMA R10, -R8, R6, 1 ;  /* 0x3ff00000080a742b */ /* 0x001fe20000000106 */
[----:B-1----:R-:W-:-:S07]  /*0fb0*/  FMUL R12, R2, -R2 ;  /* 0x80000002020c7220 */ /* 0x002fce0000400000 */
[----:B------:R-:W-:Y:S01]  /*0fc0*/  DFMA R10, R10, R10, R10 ;  /* 0x0000000a0a0a722b */ /* 0x000fe2000000000a */
[----:B------:R-:W-:-:S04]  /*0fd0*/  FFMA.SAT R13, R12, R13, 0.5 ;  /* 0x3f0000000c0d7423 */ /* 0x000fc8000000200d */
[----:B------:R-:W-:-:S03]  /*0fe0*/  FFMA.RM R13, R13, R14, 12582913 ;  /* 0x4b4000010d0d7423 */ /* 0x000fc6000000400e */
[----:B------:R-:W-:Y:S01]  /*0ff0*/  DFMA R6, R6, R10, R6 ;  /* 0x0000000a0606722b */ /* 0x000fe20000000006 */
[----:B------:R-:W0:Y:S01]  /*1000*/  I2F.F64 R14, UR5 ;  /* 0x00000005000e7d12 */ /* 0x000e220008201c00 */
[C---:B------:R-:W-:Y:S01]  /*1010*/  FADD R11, R13.reuse, -12583039 ;  /* 0xcb40007f0d0b7421 */ /* 0x040fe20000000000 */
[----:B------:R-:W-:-:S03]  /*1020*/  SHF.L.U32 R13, R13, 0x17, RZ ;  /* 0x000000170d0d7819 */ /* 0x000fc600000006ff */
[C---:B------:R-:W-:Y:S02]  /*1030*/  FFMA R11, R12.reuse, 1.4426950216293334961, -R11 ;  /* 0x3fb8aa3b0c0b7823 */ /* 0x040fe4000000080b */
[----:B------:R-:W-:Y:S02]  /*1040*/  DFMA R2, -R8, R6, 1 ;  /* 0x3ff000000802742b */ /* 0x000fe40000000106 */
[----:B------:R-:W-:-:S06]  /*1050*/  FFMA R12, R12, 1.925963033500011079e-08, R11 ;  /* 0x32a570600c0c7823 */ /* 0x000fcc000000000b */
[----:B------:R-:W-:Y:S01]  /*1060*/  DFMA R2, R6, R2, R6 ;  /* 0x000000020602722b */ /* 0x000fe20000000006 */
[----:B------:R-:W1:Y:S01]  /*1070*/  MUFU.EX2 R12, R12 ;  /* 0x0000000c000c7308 */ /* 0x000e620000000800 */
[----:B0-----:R-:W-:-:S06]  /*1080*/  FSETP.GEU.AND P1, PT, |R15|, 6.5827683646048100446e-37, PT ;  /* 0x036000000f00780b */ /* 0x001fcc0003f2e200 */
        /* <DEDUP_REMOVED lines=15> */
.L_x_8:
[----:B------:R-:W0:Y:S01]  /*1180*/  LDCU UR6, c[0x0][0x390] ;  /* 0x00007200ff0677ac */ /* 0x000e220008000800 */
[----:B------:R-:W1:Y:S01]  /*1190*/  LDC.64 R4, c[0x0][0x380] ;  /* 0x0000e000ff047b82 */ /* 0x000e620000000a00 */
[----:B------:R-:W2:Y:S01]  /*11a0*/  LDCU UR8, c[0x0][0x388] ;  /* 0x00007100ff0877ac */ /* 0x000ea20008000800 */
[----:B------:R-:W-:Y:S01]  /*11b0*/  UIADD3 UR5, UPT, UPT, UR7, -0x1, URZ ;  /* 0xffffffff07057890 */ /* 0x000fe2000fffe0ff */
[----:B0-----:R-:W-:-:S05]  /*11c0*/  IMAD.U32 R7, RZ, RZ, UR6 ;  /* 0x00000006ff077e24 */ /* 0x001fca000f8e00ff */
[----:B------:R-:W-:-:S04]  /*11d0*/  IMAD R7, R7, UR5, R26 ;  /* 0x0000000507077c24 */ /* 0x000fc8000f8e021a */
[----:B--2---:R-:W-:-:S04]  /*11e0*/  IMAD R7, R7, UR8, R24 ;  /* 0x0000000807077c24 */ /* 0x004fc8000f8e0218 */
[----:B-1----:R-:W-:-:S05]  /*11f0*/  IMAD.WIDE R4, R7, 0x4, R4 ;  /* 0x0000000407047825 */ /* 0x002fca00078e0204 */
[----:B------:R-:W2:Y:S01]  /*1200*/  LDG.E R11, desc[UR14][R4.64] ;  /* 0x0000000e040b7981 */ /* 0x000ea2000c1e1900 */
[----:B------:R-:W0:Y:S01]  /*1210*/  F2F.F32.F64 R2, R2 ;  /* 0x0000000200027310 */ /* 0x000e220000301000 */
[----:B------:R-:W-:Y:S01]  /*1220*/  MOV R7, 0x3bbb989d ;  /* 0x3bbb989d00077802 */ /* 0x000fe20000000f00 */
[----:B------:R-:W-:Y:S01]  /*1230*/  UIADD3 UR4, UPT, UPT, UR4, 0x2, URZ ;  /* 0x0000000204047890 */ /* 0x000fe2000fffe0ff */
[----:B------:R-:W-:Y:S01]  /*1240*/  MOV R13, 0x437c0000 ;  /* 0x437c0000000d7802 */ /* 0x000fe20000000f00 */
[----:B0-----:R-:W-:-:S04]  /*1250*/  FMUL R0, R2, -R2 ;  /* 0x8000000202007220 */ /* 0x001fc80000400000 */
[----:B------:R-:W-:-:S04]  /*1260*/  FFMA.SAT R6, R0, R7, 0.5 ;  /* 0x3f00000000067423 */ /* 0x000fc80000002007 */
[----:B------:R-:W-:-:S04]  /*1270*/  FFMA.RM R6, R6, R13, 12582913 ;  /* 0x4b40000106067423 */ /* 0x000fc8000000400d */
[C---:B------:R-:W-:Y:S01]  /*1280*/  FADD R7, R6.reuse, -12583039 ;  /* 0xcb40007f06077421 */ /* 0x040fe20000000000 */
[----:B------:R-:W-:-:S03]  /*1290*/  IMAD.SHL.U32 R6, R6, 0x800000, RZ ;  /* 0x0080000006067824 */ /* 0x000fc600078e00ff */
[----:B------:R-:W-:-:S04]  /*12a0*/  FFMA R7, R0, 1.4426950216293334961, -R7 ;  /* 0x3fb8aa3b00077823 */ /* 0x000fc80000000807 */
[----:B------:R-:W-:-:S06]  /*12b0*/  FFMA R7, R0, 1.925963033500011079e-08, R7 ;  /* 0x32a5706000077823 */ /* 0x000fcc0000000007 */
[----:B------:R-:W0:Y:S02]  /*12c0*/  MUFU.EX2 R7, R7 ;  /* 0x0000000700077308 */ /* 0x000e240000000800 */
[----:B0-----:R-:W-:-:S04]  /*12d0*/  FMUL R6, R6, R7 ;  /* 0x0000000706067220 */ /* 0x001fc80000400000 */
[----:B--2---:R-:W-:-:S05]  /*12e0*/  FMUL R11, R6, R11 ;  /* 0x0000000b060b7220 */ /* 0x004fca0000400000 */
[----:B------:R1:W-:Y:S02]  /*12f0*/  STG.E desc[UR14][R4.64], R11 ;  /* 0x0000000b04007986 */ /* 0x0003e4000c10190e */
.L_x_6:
[----:B------:R-:W2:Y:S02]  /*1300*/  LDC R14, c[0x0][0x394] ;  /* 0x0000e500ff0e7b82 */ /* 0x000ea40000000800 */
[----:B--2---:R-:W-:-:S04]  /*1310*/  LOP3.LUT R0, R14, 0x1, RZ, 0xc0, !PT ;  /* 0x000000010e007812 */ /* 0x004fc800078ec0ff */
[----:B------:R-:W-:-:S13]  /*1320*/  ISETP.NE.U32.AND P0, PT, R0, 0x1, PT ;  /* 0x000000010000780c */ /* 0x000fda0003f05070 */
[----:B------:R-:W-:Y:S05]  /*1330*/  @P0 EXIT ;  /* 0x000000000000094d */ /* 0x000fea0003800000 */
[----:B------:R-:W1:Y:S01]  /*1340*/  MUFU.RCP64H R3, R9 ;  /* 0x0000000900037308 */ /* 0x000e620000001800 */
[----:B------:R-:W-:Y:S01]  /*1350*/  HFMA2 R2, -RZ, RZ, 0, 5.9604644775390625e-08 ;  /* 0x00000001ff027431 */ /* 0x000fe200000001ff */
[----:B------:R-:W-:-:S06]  /*1360*/  ULOP3.LUT UR5, URZ, UR4, URZ, 0x33, !UPT ;  /* 0x00000004ff057292 */ /* 0x000fcc000f8e33ff */
[----:B------:R-:W-:-:S06]  /*1370*/  IADD3 R14, PT, PT, R14, UR5, RZ ;  /* 0x000000050e0e7c10 */ /* 0x000fcc000fffe0ff */
[----:B0-----:R-:W0:Y:S01]  /*1380*/  I2F.F64 R14, R14 ;  /* 0x0000000e000e7312 */ /* 0x001e220000201c00 */
[----:B-1----:R-:W-:-:S08]  /*1390*/  DFMA R4, -R8, R2, 1 ;  /* 0x3ff000000804742b */ /* 0x002fd00000000102 */
[----:B------:R-:W-:Y:S01]  /*13a0*/  DFMA R4, R4, R4, R4 ;  /* 0x000000040404722b */ /* 0x000fe20000000004 */
[----:B0-----:R-:W-:-:S07]  /*13b0*/  FSETP.GEU.AND P1, PT, |R15|, 6.5827683646048100446e-37, PT ;  /* 0x036000000f00780b */ /* 0x001fce0003f2e200 */
        /* <DEDUP_REMOVED lines=12> */
[----:B------:R-:W-:Y:S05]  /*1480*/  CALL.REL.NOINC `($__internal_0_$__cuda_sm20_div_rn_f64_full) ;  /* 0x0000000000687944 */ /* 0x000fea0003c00000 */
[----:B------:R-:W-:Y:S01]  /*1490*/  MOV R2, R0 ;  /* 0x0000000000027202 */ /* 0x000fe20000000f00 */
[----:B------:R-:W-:-:S07]  /*14a0*/  IMAD.MOV.U32 R3, RZ, RZ, R11 ;  /* 0x000000ffff037224 */ /* 0x000fce00078e000b */
.L_x_9:
[----:B------:R-:W0:Y:S01]  /*14b0*/  LDCU.64 UR8, c[0x0][0x388] ;  /* 0x00007100ff0877ac */ /* 0x000e220008000a00 */
[----:B------:R-:W1:Y:S01]  /*14c0*/  LDC.64 R4, c[0x0][0x380] ;  /* 0x0000e000ff047b82 */ /* 0x000e620000000a00 */
[----:B------:R-:W2:Y:S01]  /*14d0*/  LDCU UR6, c[0x0][0x390] ;  /* 0x00007200ff0677ac */ /* 0x000ea20008000800 */
[----:B0-----:R-:W-:Y:S01]  /*14e0*/  UIADD3 UR4, UPT, UPT, UR5, UR9, URZ ;  /* 0x0000000905047290 */ /* 0x001fe2000fffe0ff */
[----:B--2---:R-:W-:-:S05]  /*14f0*/  MOV R7, UR6 ;  /* 0x0000000600077c02 */ /* 0x004fca0008000f00 */
[----:B------:R-:W-:-:S04]  /*1500*/  IMAD R7, R7, UR4, R26 ;  /* 0x0000000407077c24 */ /* 0x000fc8000f8e021a */
[----:B------:R-:W-:-:S04]  /*1510*/  IMAD R7, R7, UR8, R24 ;  /* 0x0000000807077c24 */ /* 0x000fc8000f8e0218 */
[----:B-1----:R-:W-:-:S05]  /*1520*/  IMAD.WIDE R4, R7, 0x4, R4 ;  /* 0x0000000407047825 */ /* 0x002fca00078e0204 */
[----:B------:R-:W2:Y:S01]  /*1530*/  LDG.E R9, desc[UR14][R4.64] ;  /* 0x0000000e04097981 */ /* 0x000ea2000c1e1900 */
[----:B------:R-:W0:Y:S01]  /*1540*/  F2F.F32.F64 R2, R2 ;  /* 0x0000000200027310 */ /* 0x000e220000301000 */
[----:B------:R-:W-:Y:S01]  /*1550*/  MOV R7, 0x3bbb989d ;  /* 0x3bbb989d00077802 */ /* 0x000fe20000000f00 */
[----:B------:R-:W-:Y:S02]  /*1560*/  IMAD.MOV.U32 R11, RZ, RZ, 0x437c0000 ;  /* 0x437c0000ff0b7424 */ /* 0x000fe400078e00ff */
[----:B0-----:R-:W-:-:S04]  /*1570*/  FMUL R0, R2, -R2 ;  /* 0x8000000202007220 */ /* 0x001fc80000400000 */
[----:B------:R-:W-:-:S04]  /*1580*/  FFMA.SAT R6, R0, R7, 0.5 ;  /* 0x3f00000000067423 */ /* 0x000fc80000002007 */
[----:B------:R-:W-:-:S04]  /*1590*/  FFMA.RM R6, R6, R11, 12582913 ;  /* 0x4b40000106067423 */ /* 0x000fc8000000400b */
[C---:B------:R-:W-:Y:S01]  /*15a0*/  FADD R7, R6.reuse, -12583039 ;  /* 0xcb40007f06077421 */ /* 0x040fe20000000000 */
[----:B------:R-:W-:-:S03]  /*15b0*/  SHF.L.U32 R6, R6, 0x17, RZ ;  /* 0x0000001706067819 */ /* 0x000fc600000006ff */
[----:B------:R-:W-:-:S04]  /*15c0*/  FFMA R7, R0, 1.4426950216293334961, -R7 ;  /* 0x3fb8aa3b00077823 */ /* 0x000fc80000000807 */
[----:B------:R-:W-:-:S06]  /*15d0*/  FFMA R7, R0, 1.925963033500011079e-08, R7 ;  /* 0x32a5706000077823 */ /* 0x000fcc0000000007 */
[----:B------:R-:W0:Y:S02]  /*15e0*/  MUFU.EX2 R7, R7 ;  /* 0x0000000700077308 */ /* 0x000e240000000800 */
[----:B0-----:R-:W-:-:S04]  /*15f0*/  FMUL R6, R6, R7 ;  /* 0x0000000706067220 */ /* 0x001fc80000400000 */
[----:B--2---:R-:W-:-:S05]  /*1600*/  FMUL R9, R6, R9 ;  /* 0x0000000906097220 */ /* 0x004fca0000400000 */
[----:B------:R-:W-:Y:S01]  /*1610*/  STG.E desc[UR14][R4.64], R9 ;  /* 0x0000000904007986 */ /* 0x000fe2000c10190e */
[----:B------:R-:W-:Y:S05]  /*1620*/  EXIT ;  /* 0x000000000000794d */ /* 0x000fea0003800000 */
        .weak           $__internal_0_$__cuda_sm20_div_rn_f64_full
        .type           $__internal_0_$__cuda_sm20_div_rn_f64_full,@function
        .size           $__internal_0_$__cuda_sm20_div_rn_f64_full,(.L_x_102 - $__internal_0_$__cuda_sm20_div_rn_f64_full)
$__internal_0_$__cuda_sm20_div_rn_f64_full:
[C---:B------:R-:W-:Y:S01]  /*1630*/  FSETP.GEU.AND P0, PT, |R13|.reuse, 1.469367938527859385e-39, PT ;  /* 0x001000000d00780b */ /* 0x040fe20003f0e200 */
[----:B------:R-:W-:Y:S01]  /*1640*/  IMAD.MOV.U32 R20, RZ, RZ, 0x1 ;  /* 0x00000001ff147424 */ /* 0x000fe200078e00ff */
[C---:B------:R-:W-:Y:S01]  /*1650*/  LOP3.LUT R10, R13.reuse, 0x800fffff, RZ, 0xc0, !PT ;  /* 0x800fffff0d0a7812 */ /* 0x040fe200078ec0ff */
[----:B------:R-:W-:Y:S01]  /*1660*/  IMAD.MOV.U32 R16, RZ, RZ, R14 ;  /* 0x000000ffff107224 */ /* 0x000fe200078e000e */
[----:B------:R-:W-:Y:S02]  /*1670*/  LOP3.LUT R4, R13, 0x7ff00000, RZ, 0xc0, !PT ;  /* 0x7ff000000d047812 */ /* 0x000fe400078ec0ff */
[----:B------:R-:W-:Y:S02]  /*1680*/  LOP3.LUT R11, R10, 0x3ff00000, RZ, 0xfc, !PT ;  /* 0x3ff000000a0b7812 */ /* 0x000fe400078efcff */
[----:B------:R-:W-:-:S05]  /*1690*/  MOV R10, R12 ;  /* 0x0000000c000a7202 */ /* 0x000fca0000000f00 */
[----:B------:R-:W-:-:S06]  /*16a0*/  @!P0 DMUL R10, R12, 8.98846567431157953865e+307 ;  /* 0x7fe000000c0a8828 */ /* 0x000fcc0000000000 */
[----:B------:R-:W0:Y:S02]  /*16b0*/  MUFU.RCP64H R21, R11 ;  /* 0x0000000b00157308 */ /* 0x000e240000001800 */
[----:B0-----:R-:W-:-:S08]  /*16c0*/  DFMA R2, R20, -R10, 1 ;  /* 0x3ff000001402742b */ /* 0x001fd0000000080a */
[----:B------:R-:W-:-:S08]  /*16d0*/  DFMA R2, R2, R2, R2 ;  /* 0x000000020202722b */ /* 0x000fd00000000002 */
[----:B------:R-:W-:Y:S01]  /*16e0*/  DFMA R20, R20, R2, R20 ;  /* 0x000000021414722b */ /* 0x000fe20000000014 */
[----:B------:R-:W-:Y:S02]  /*16f0*/  LOP3.LUT R3, R15, 0x7ff00000, RZ, 0xc0, !PT ;  /* 0x7ff000000f037812 */ /* 0x000fe400078ec0ff */
[----:B------:R-:W-:Y:S02]  /*1700*/  MOV R2, 0x1ca00000 ;  /* 0x1ca0000000027802 */ /* 0x000fe40000000f00 */
[----:B------:R-:W-:-:S03]  /*1710*/  ISETP.GE.U32.AND P1, PT, R3, R4, PT ;  /* 0x000000040300720c */ /* 0x000fc60003f26070 */
[C---:B------:R-:W-:Y:S01]  /*1720*/  DFMA R18, R20.reuse, -R10, 1 ;  /* 0x3ff000001412742b */ /* 0x040fe2000000080a */
[----:B------:R-:W-:Y:S02]  /*1730*/  MOV R0, R3 ;  /* 0x0000000300007202 */ /* 0x000fe40000000f00 */
[----:B------:R-:W-:Y:S02]  /*1740*/  SEL R17, R2, 0x63400000, !P1 ;  /* 0x6340000002117807 */ /* 0x000fe40004800000 */
[----:B------:R-:W-:Y:S02]  /*1750*/  FSETP.GEU.AND P1, PT, |R15|, 1.469367938527859385e-39, PT ;  /* 0x001000000f00780b */ /* 0x000fe40003f2e200 */
[----:B------:R-:W-:Y:S01]  /*1760*/  LOP3.LUT R17, R17, 0x800fffff, R15, 0xf8, !PT ;  /* 0x800fffff11117812 */ /* 0x000fe200078ef80f */
[----:B------:R-:W-:-:S10]  /*1770*/  DFMA R18, R20, R18, R20 ;  /* 0x000000121412722b */ /* 0x000fd40000000014 */
[----:B------:R-:W-:Y:S05]  /*1780*/  @P1 BRA `(.L_x_10) ;  /* 0x0000000000201947 */ /* 0x000fea0003800000 */
[----:B------:R-:W-:Y:S02]  /*1790*/  LOP3.LUT R0, R13, 0x7ff00000, RZ, 0xc0, !PT ;  /* 0x7ff000000d007812 */ /* 0x000fe400078ec0ff */
[----:B------:R-:W-:Y:S02]  /*17a0*/  MOV R20, RZ ;  /* 0x000000ff00147202 */ /* 0x000fe40000000f00 */
[----:B------:R-:W-:-:S04]  /*17b0*/  ISETP.GE.U32.AND P1, PT, R3, R0, PT ;  /* 0x000000000300720c */ /* 0x000fc80003f26070 */
[----:B------:R-:W-:-:S04]  /*17c0*/  SEL R21, R2, 0x63400000, !P1 ;  /* 0x6340000002157807 */ /* 0x000fc80004800000 */
[----:B------:R-:W-:-:S04]  /*17d0*/  LOP3.LUT R21, R21, 0x80000000, R15, 0xf8, !PT ;  /* 0x8000000015157812 */ /* 0x000fc800078ef80f */
[----:B------:R-:W-:-:S06]  /*17e0*/  LOP3.LUT R21, R21, 0x100000, RZ, 0xfc, !PT ;  /* 0x0010000015157812 */ /* 0x000fcc00078efcff */
[----:B------:R-:W-:-:S10]  /*17f0*/  DFMA R16, R16, 2, -R20 ;  /* 0x400000001010782b */ /* 0x000fd40000000814 */
[----:B------:R-:W-:-:S07]  /*1800*/  LOP3.LUT R0, R17, 0x7ff00000, RZ, 0xc0, !PT ;  /* 0x7ff0000011007812 */ /* 0x000fce00078ec0ff */
.L_x_10:
[----:B------:R-:W-:Y:S01]  /*1810*/  DMUL R20, R18, R16 ;  /* 0x0000001012147228 */ /* 0x000fe20000000000 */
[----:B------:R-:W-:-:S07]  /*1820*/  @!P0 LOP3.LUT R4, R11, 0x7ff00000, RZ, 0xc0, !PT ;  /* 0x7ff000000b048812 */ /* 0x000fce00078ec0ff */
[----:B------:R-:W-:-:S08]  /*1830*/  DFMA R22, R20, -R10, R16 ;  /* 0x8000000a1416722b */ /* 0x000fd00000000010 */
[----:B------:R-:W-:Y:S01]  /*1840*/  DFMA R22, R18, R22, R20 ;  /* 0x000000161216722b */ /* 0x000fe20000000014 */
[----:B------:R-:W-:-:S04]  /*1850*/  IADD3 R18, PT, PT, R0, -0x1, RZ ;  /* 0xffffffff00127810 */ /* 0x000fc80007ffe0ff */
[----:B------:R-:W-:Y:S01]  /*1860*/  ISETP.GT.U32.AND P0, PT, R18, 0x7feffffe, PT ;  /* 0x7feffffe1200780c */ /* 0x000fe20003f04070 */
[----:B------:R-:W-:-:S05]  /*1870*/  VIADD R18, R4, 0xffffffff ;  /* 0xffffffff04127836 */ /* 0x000fca0000000000 */
[----:B------:R-:W-:-:S13]  /*1880*/  ISETP.GT.U32.OR P0, PT, R18, 0x7feffffe, P0 ;  /* 0x7feffffe1200780c */ /* 0x000fda0000704470 */
[----:B------:R-:W-:Y:S05]  /*1890*/  @P0 BRA `(.L_x_11) ;  /* 0x00000000006c0947 */ /* 0x000fea0003800000 */
[----:B------:R-:W-:Y:S01]  /*18a0*/  LOP3.LUT R4, R13, 0x7ff00000, RZ, 0xc0, !PT ;  /* 0x7ff000000d047812 */ /* 0x000fe200078ec0ff */
[----:B------:R-:W-:-:S03]  /*18b0*/  IMAD.MOV.U32 R14, RZ, RZ, RZ ;  /* 0x000000ffff0e7224 */ /* 0x000fc600078e00ff */
[CC--:B------:R-:W-:Y:S02]  /*18c0*/  VIADDMNMX R0, R3.reuse, -R4.reuse, 0xb9600000, !PT ;  /* 0xb960000003007446 */ /* 0x0c0fe40007800904 */
[----:B------:R-:W-:Y:S02]  /*18d0*/  ISETP.GE.U32.AND P0, PT, R3, R4, PT ;  /* 0x000000040300720c */ /* 0x000fe40003f06070 */
[----:B------:R-:W-:Y:S02]  /*18e0*/  VIMNMX R0, PT, PT, R0, 0x46a00000, PT ;  /* 0x46a0000000007848 */ /* 0x000fe40003fe0100 */
[----:B------:R-:W-:-:S04]  /*18f0*/  SEL R3, R2, 0x63400000, !P0 ;  /* 0x6340000002037807 */ /* 0x000fc80004000000 */
[----:B------:R-:W-:-:S04]  /*1900*/  IADD3 R0, PT, PT, -R3, R0, RZ ;  /* 0x0000000003007210 */ /* 0x000fc80007ffe1ff */
[----:B------:R-:W-:-:S06]  /*1910*/  IADD3 R15, PT, PT, R0, 0x7fe00000, RZ ;  /* 0x7fe00000000f7810 */ /* 0x000fcc0007ffe0ff */
[----:B------:R-:W-:-:S10]  /*1920*/  DMUL R2, R22, R14 ;  /* 0x0000000e16027228 */ /* 0x000fd40000000000 */
[----:B------:R-:W-:-:S13]  /*1930*/  FSETP.GTU.AND P0, PT, |R3|, 1.469367938527859385e-39, PT ;  /* 0x001000000300780b */ /* 0x000fda0003f0c200 */
[----:B------:R-:W-:Y:S05]  /*1940*/  @P0 BRA `(.L_x_12) ;  /* 0x0000000000940947 */ /* 0x000fea0003800000 */
[----:B------:R-:W-:Y:S01]  /*1950*/  DFMA R10, R22, -R10, R16 ;  /* 0x8000000a160a722b */ /* 0x000fe20000000010 */
[----:B------:R-:W-:-:S09]  /*1960*/  MOV R14, RZ ;  /* 0x000000ff000e7202 */ /* 0x000fd20000000f00 */
[C---:B------:R-:W-:Y:S02]  /*1970*/  FSETP.NEU.AND P0, PT, R11.reuse, RZ, PT ;  /* 0x000000ff0b00720b */ /* 0x040fe40003f0d000 */
[----:B------:R-:W-:-:S04]  /*1980*/  LOP3.LUT R13, R11, 0x80000000, R13, 0x48, !PT ;  /* 0x800000000b0d7812 */ /* 0x000fc800078e480d */
[----:B------:R-:W-:-:S07]  /*1990*/  LOP3.LUT R15, R13, R15, RZ, 0xfc, !PT ;  /* 0x0000000f0d0f7212 */ /* 0x000fce00078efcff */
[----:B------:R-:W-:Y:S05]  /*19a0*/  @!P0 BRA `(.L_x_12) ;  /* 0x00000000007c8947 */ /* 0x000fea0003800000 */
[----:B------:R-:W-:Y:S01]  /*19b0*/  IADD3 R11, PT, PT, -R0, RZ, RZ ;  /* 0x000000ff000b7210 */ /* 0x000fe20007ffe1ff */
[----:B------:R-:W-:Y:S01]  /*19c0*/  IMAD.MOV.U32 R10, RZ, RZ, RZ ;  /* 0x000000ffff0a7224 */ /* 0x000fe200078e00ff */
[----:B------:R-:W-:-:S05]  /*19d0*/  DMUL.RP R14, R22, R14 ;  /* 0x0000000e160e7228 */ /* 0x000fca0000008000 */
[----:B------:R-:W-:-:S05]  /*19e0*/  DFMA R10, R2, -R10, R22 ;  /* 0x8000000a020a722b */ /* 0x000fca0000000016 */
[----:B------:R-:W-:Y:S02]  /*19f0*/  LOP3.LUT R13, R15, R13, RZ, 0x3c, !PT ;  /* 0x0000000d0f0d7212 */ /* 0x000fe400078e3cff */
[----:B------:R-:W-:-:S04]  /*1a00*/  IADD3 R10, PT, PT, -R0, -0x43300000, RZ ;  /* 0xbcd00000000a7810 */ /* 0x000fc80007ffe1ff */
[----:B------:R-:W-:-:S04]  /*1a10*/  FSETP.NEU.AND P0, PT, |R11|, R10, PT ;  /* 0x0000000a0b00720b */ /* 0x000fc80003f0d200 */
[----:B------:R-:W-:Y:S02]  /*1a20*/  FSEL R2, R14, R2, !P0 ;  /* 0x000000020e027208 */ /* 0x000fe40004000000 */
[----:B------:R-:W-:Y:S01]  /*1a30*/  FSEL R3, R13, R3, !P0 ;  /* 0x000000030d037208 */ /* 0x000fe20004000000 */
[----:B------:R-:W-:Y:S06]  /*1a40*/  BRA `(.L_x_12) ;  /* 0x0000000000547947 */ /* 0x000fec0003800000 */
.L_x_11:
[----:B------:R-:W-:-:S14]  /*1a50*/  DSETP.NAN.AND P0, PT, R14, R14, PT ;  /* 0x0000000e0e00722a */ /* 0x000fdc0003f08000 */
[----:B------:R-:W-:Y:S05]  /*1a60*/  @P0 BRA `(.L_x_13) ;  /* 0x0000000000440947 */ /* 0x000fea0003800000 */
[----:B------:R-:W-:-:S14]  /*1a70*/  DSETP.NAN.AND P0, PT, R12, R12, PT ;  /* 0x0000000c0c00722a */ /* 0x000fdc0003f08000 */
[----:B------:R-:W-:Y:S05]  /*1a80*/  @P0 BRA `(.L_x_14) ;  /* 0x0000000000300947 */ /* 0x000fea0003800000 */
[----:B------:R-:W-:Y:S02]  /*1a90*/  ISETP.NE.AND P0, PT, R0, R4, PT ;  /* 0x000000040000720c */ /* 0x000fe40003f05270 */
[----:B------:R-:W-:Y:S02]  /*1aa0*/  MOV R2, 0x0 ;  /* 0x0000000000027802 */ /* 0x000fe40000000f00 */
[----:B------:R-:W-:-:S09]  /*1ab0*/  MOV R3, 0xfff80000 ;  /* 0xfff8000000037802 */ /* 0x000fd20000000f00 */
[----:B------:R-:W-:Y:S05]  /*1ac0*/  @!P0 BRA `(.L_x_12) ;  /* 0x0000000000348947 */ /* 0x000fea0003800000 */
[----:B------:R-:W-:Y:S02]  /*1ad0*/  ISETP.NE.AND P0, PT, R0, 0x7ff00000, PT ;  /* 0x7ff000000000780c */ /* 0x000fe40003f05270 */
[----:B------:R-:W-:Y:S02]  /*1ae0*/  LOP3.LUT R3, R15, 0x80000000, R13, 0x48, !PT ;  /* 0x800000000f037812 */ /* 0x000fe400078e480d */
[----:B------:R-:W-:-:S13]  /*1af0*/  ISETP.EQ.OR P0, PT, R4, RZ, !P0 ;  /* 0x000000ff0400720c */ /* 0x000fda0004702670 */
[----:B------:R-:W-:Y:S01]  /*1b00*/  @P0 LOP3.LUT R0, R3, 0x7ff00000, RZ, 0xfc, !PT ;  /* 0x7ff0000003000812 */ /* 0x000fe200078efcff */
[----:B------:R-:W-:Y:S01]  /*1b10*/  @!P0 IMAD.MOV.U32 R2, RZ, RZ, RZ ;  /* 0x000000ffff028224 */ /* 0x000fe200078e00ff */
[----:B------:R-:W-:Y:S02]  /*1b20*/  @P0 MOV R2, RZ ;  /* 0x000000ff00020202 */ /* 0x000fe40000000f00 */
[----:B------:R-:W-:Y:S01]  /*1b30*/  @P0 MOV R3, R0 ;  /* 0x0000000000030202 */ /* 0x000fe20000000f00 */
[----:B------:R-:W-:Y:S06]  /*1b40*/  BRA `(.L_x_12) ;  /* 0x0000000000147947 */ /* 0x000fec0003800000 */
.L_x_14:
[----:B------:R-:W-:Y:S01]  /*1b50*/  LOP3.LUT R3, R13, 0x80000, RZ, 0xfc, !PT ;  /* 0x000800000d037812 */ /* 0x000fe200078efcff */
[----:B------:R-:W-:Y:S01]  /*1b60*/  IMAD.MOV.U32 R2, RZ, RZ, R12 ;  /* 0x000000ffff027224 */ /* 0x000fe200078e000c */
[----:B------:R-:W-:Y:S06]  /*1b70*/  BRA `(.L_x_12) ;  /* 0x0000000000087947 */ /* 0x000fec0003800000 */
.L_x_13:
[----:B------:R-:W-:Y:S02]  /*1b80*/  LOP3.LUT R3, R15, 0x80000, RZ, 0xfc, !PT ;  /* 0x000800000f037812 */ /* 0x000fe400078efcff */
[----:B------:R-:W-:-:S07]  /*1b90*/  MOV R2, R14 ;  /* 0x0000000e00027202 */ /* 0x000fce0000000f00 */
.L_x_12:
[----:B------:R-:W-:Y:S01]  /*1ba0*/  MOV R0, R2 ;  /* 0x0000000200007202 */ /* 0x000fe20000000f00 */
[----:B------:R-:W-:Y:S01]  /*1bb0*/  IMAD.MOV.U32 R11, RZ, RZ, R3 ;  /* 0x000000ffff0b7224 */ /* 0x000fe200078e0003 */
[----:B------:R-:W-:Y:S02]  /*1bc0*/  MOV R2, R28 ;  /* 0x0000001c00027202 */ /* 0x000fe40000000f00 */
[----:B------:R-:W-:-:S04]  /*1bd0*/  MOV R3, 0x0 ;  /* 0x0000000000037802 */ /* 0x000fc80000000f00 */
[----:B------:R-:W-:Y:S05]  /*1be0*/  RET.REL.NODEC R2 `(_Z22sponge3d_apply_XZ_highPfiiii) ;  /* 0xffffffe402047950 */ /* 0x000fea0003c3ffff */
.L_x_15:
[----:B------:R-:W-:-:S00]  /*1bf0*/  BRA `(.L_x_15) ;  /* 0xfffffffc00fc7947 */ /* 0x000fc0000383ffff */
[----:B------:R-:W-:-:S00]  /*1c00*/  NOP ;  /* 0x0000000000007918 */ /* 0x000fc00000000000 */
[----:B------:R-:W-:-:S00]  /*1c10*/  NOP ;  /* 0x0000000000007918 */ /* 0x000fc00000000000 */
[----:B------:R-:W-:-:S00]  /*1c20*/  NOP ;  /* 0x0000000000007918 */ /* 0x000fc00000000000 */
[----:B------:R-:W-:-:S00]  /*1c30*/  NOP ;  /* 0x0000000000007918 */ /* 0x000fc00000000000 */
[----:B------:R-:W-:-:S00]  /*1c40*/  NOP ;  /* 0x0000000000007918 */ /* 0x000fc00000000000 */
[----:B------:R-:W-:-:S00]  /*1c50*/  NOP ;  /* 0x0000000000007918 */ /* 0x000fc00000000000 */
[----:B------:R-:W-:-:S00]  /*1c60*/  NOP ;  /* 0x0000000000007918 */ /* 0x000fc00000000000 */
[----:B------:R-:W-:-:S00]  /*1c70*/  NOP ;  /* 0x0000000000007918 */ /* 0x000fc00000000000 */
.L_x_102:


//--------------------- .text._Z21sponge3d_apply_XZ_lowPfiii --------------------------
	.section	.text._Z21sponge3d_apply_XZ_lowPfiii,"ax",@progbits
	.align	128
        .global         _Z21sponge3d_apply_XZ_lowPfiii
        .type           _Z21sponge3d_apply_XZ_lowPfiii,@function
        .size           _Z21sponge3d_apply_XZ_lowPfiii,(.L_x_103 - _Z21sponge3d_apply_XZ_lowPfiii)
        .other          _Z21sponge3d_apply_XZ_lowPfiii,@"STO_CUDA_ENTRY STV_DEFAULT"
_Z21sponge3d_apply_XZ_lowPfiii:
.text._Z21sponge3d_apply_XZ_lowPfiii:
[----:B------:R-:W-:Y:S01]  /*0000*/  LDC R1, c[0x0][0x37c] ;  /* 0x0000df00ff017b82 */ /* 0x000fe20000000800 */
[----:B------:R-:W0:Y:S07]  /*0010*/  S2R R8, SR_TID.Z ;  /* 0x0000000000087919 */ /* 0x000e2e0000002300 */
[----:B------:R-:W1:Y:S01]  /*0020*/  S2UR UR5, SR_CTAID.Z ;  /* 0x00000000000579c3 */ /* 0x000e620000002700 */
[----:B------:R-:W2:Y:S01]  /*0030*/  LDCU UR12, c[0x0][0x390] ;  /* 0x00007200ff0c77ac */ /* 0x000ea20008000800 */
[----:B------:R-:W3:Y:S06]  /*0040*/  S2R R9, SR_TID.X ;  /* 0x0000000000097919 */ /* 0x000eec0000002100 */
[----:B------:R-:W3:Y:S01]  /*0050*/  LDC R2, c[0x0][0x360] ;  /* 0x0000d800ff027b82 */ /* 0x000ee20000000800 */
[----:B------:R-:W1:Y:S07]  /*0060*/  LDCU UR4, c[0x0][0x368] ;  /* 0x00006d00ff0477ac */ /* 0x000e6e0008000800 */
[----:B------:R-:W3:Y:S08]  /*0070*/  S2UR UR6, SR_CTAID.X ;  /* 0x00000000000679c3 */ /* 0x000ef00000002500 */
[----:B------:R-:W4:Y:S01]  /*0080*/  LDC.64 R10, c[0x0][0x388] ;  /* 0x0000e200ff0a7b82 */ /* 0x000f220000000a00 */
[----:B-1----:R-:W-:-:S06]  /*0090*/  UIMAD UR5, UR5, UR4, URZ ;  /* 0x00000004050572a4 */ /* 0x002fcc000f8e02ff */
[----:B0-----:R-:W-:Y:S01]  /*00a0*/  IADD3 R0, PT, PT, R8, UR5, RZ ;  /* 0x0000000508007c10 */ /* 0x001fe2000fffe0ff */
[----:B---3--:R-:W-:Y:S02]  /*00b0*/  IMAD R9, R2, UR6, R9 ;  /* 0x0000000602097c24 */ /* 0x008fe4000f8e0209 */
[----:B--2---:R-:W-:Y:S01]  /*00c0*/  IMAD.U32 R2, RZ, RZ, UR12 ;  /* 0x0000000cff027e24 */ /* 0x004fe2000f8e00ff */
[----:B----4-:R-:W-:-:S04]  /*00d0*/  ISETP.GE.AND P0, PT, R0, R11, PT ;  /* 0x0000000b0000720c */ /* 0x010fc80003f06270 */
[----:B------:R-:W-:-:S04]  /*00e0*/  ISETP.GE.OR P0, PT, R9, R10, P0 ;  /* 0x0000000a0900720c */ /* 0x000fc80000706670 */
        /* <DEDUP_REMOVED lines=8> */
[----:B------:R-:W-:Y:S01]  /*0170*/  UMOV UR4, URZ ;  /* 0x000000ff00047c82 */ /* 0x000fe20008000000 */
[----:B0-----:R-:W-:-:S03]  /*0180*/  DMUL R4, R4, UR8 ;  /* 0x0000000804047c28 */ /* 0x001fc60008000000 */
[----:B------:R-:W-:Y:S08]  /*0190*/  BRA.U !UP0, `(.L_x_16) ;  /* 0x0000000908cc7547 */ /* 0x000ff0000b800000 */
[----:B------:R-:W0:Y:S01]  /*01a0*/  LDC.64 R6, c[0x0][0x380] ;  /* 0x0000e000ff067b82 */ /* 0x000e220000000a00 */
[C---:B------:R-:W-:Y:S01]  /*01b0*/  IADD3 R25, PT, PT, R11.reuse, UR5, R8 ;  /* 0x000000050b197c10 */ /* 0x040fe2000fffe008 */
[C---:B------:R-:W-:Y:S01]  /*01c0*/  IMAD R21, R11.reuse, 0x3, R0 ;  /* 0x000000030b157824 */ /* 0x040fe200078e0200 */
[C---:B------:R-:W-:Y:S01]  /*01d0*/  LEA R23, R11.reuse, R0, 0x1 ;  /* 0x000000000b177211 */ /* 0x040fe200078e08ff */
[----:B------:R-:W-:Y:S01]  /*01e0*/  ULOP3.LUT UR4, UR12, 0x7ffffffc, URZ, 0xc0, !UPT ;  /* 0x7ffffffc0c047892 */ /* 0x000fe2000f8ec0ff */
[-C--:B------:R-:W-:Y:S01]  /*01f0*/  IMAD R8, R11, R10.reuse, RZ ;  /* 0x0000000a0b087224 */ /* 0x080fe200078e02ff */
[----:B------:R-:W-:Y:S01]  /*0200*/  UIADD3 UR8, UPT, UPT, UR12, -0x2, URZ ;  /* 0xfffffffe0c087890 */ /* 0x000fe2000fffe0ff */
[-CC-:B------:R-:W-:Y:S01]  /*0210*/  IMAD R25, R25, R10.reuse, R9.reuse ;  /* 0x0000000a19197224 */ /* 0x180fe200078e0209 */
[----:B------:R-:W-:Y:S01]  /*0220*/  UIADD3 UR7, UPT, UPT, -UR4, URZ, URZ ;  /* 0x000000ff04077290 */ /* 0x000fe2000fffe1ff */
[-CC-:B------:R-:W-:Y:S02]  /*0230*/  IMAD R23, R23, R10.reuse, R9.reuse ;  /* 0x0000000a17177224 */ /* 0x180fe400078e0209 */
[----:B------:R-:W-:-:S02]  /*0240*/  IMAD R21, R21, R10, R9 ;  /* 0x0000000a15157224 */ /* 0x000fc400078e0209 */
[----:B------:R-:W-:-:S07]  /*0250*/  IMAD R19, R0, R10, R9 ;  /* 0x0000000a00137224 */ /* 0x000fce00078e0209 */
.L_x_21:
[----:B--2---:R-:W2:Y:S01]  /*0260*/  MUFU.RCP64H R3, R5 ;  /* 0x0000000500037308 */ /* 0x004ea20000001800 */
[----:B------:R-:W-:Y:S01]  /*0270*/  IMAD.MOV.U32 R2, RZ, RZ, 0x1 ;  /* 0x00000001ff027424 */ /* 0x000fe200078e00ff */
[----:B------:R-:W-:-:S09]  /*0280*/  UIADD3 UR9, UPT, UPT, UR8, 0x1, URZ ;  /* 0x0000000108097890 */ /* 0x000fd2000fffe0ff */
[----:B------:R-:W3:Y:S01]  /*0290*/  I2F.F64 R14, UR9 ;  /* 0x00000009000e7d12 */ /* 0x000ee20008201c00 */
[----:B--2---:R-:W-:-:S08]  /*02a0*/  DFMA R10, -R4, R2, 1 ;  /* 0x3ff00000040a742b */ /* 0x004fd00000000102 */
        /* <DEDUP_REMOVED lines=13> */
[----:B------:R-:W-:Y:S01]  /*0380*/  MOV R10, R4 ;  /* 0x00000004000a7202 */ /* 0x000fe20000000f00 */
[----:B------:R-:W-:Y:S01]  /*0390*/  IMAD.MOV.U32 R11, RZ, RZ, R5 ;  /* 0x000000ffff0b7224 */ /* 0x000fe200078e0005 */
[----:B------:R-:W-:-:S07]  /*03a0*/  MOV R18, 0x3c0 ;  /* 0x000003c000127802 */ /* 0x000fce0000000f00 */
[----:B01----:R-:W-:Y:S05]  /*03b0*/  CALL.REL.NOINC `($__internal_1_$__cuda_sm20_div_rn_f64_full) ;  /* 0x0000001000947944 */ /* 0x003fea0003c00000 */
[----:B------:R-:W-:Y:S01]  /*03c0*/  MOV R2, R14 ;  /* 0x0000000e00027202 */ /* 0x000fe20000000f00 */
[----:B------:R-:W-:-:S07]  /*03d0*/  IMAD.MOV.U32 R3, RZ, RZ, R15 ;  /* 0x000000ffff037224 */ /* 0x000fce00078e000f */
.L_x_17:
[----:B0-----:R-:W-:-:S05]  /*03e0*/  IMAD.WIDE R12, R19, 0x4, R6 ;  /* 0x00000004130c7825 */ /* 0x001fca00078e0206 */
[----:B-1----:R-:W2:Y:S01]  /*03f0*/  LDG.E R14, desc[UR10][R12.64] ;  /* 0x0000000a0c0e7981 */ /* 0x002ea2000c1e1900 */
[----:B------:R-:W0:Y:S01]  /*0400*/  MUFU.RCP64H R17, R5 ;  /* 0x0000000500117308 */ /* 0x000e220000001800 */
[----:B------:R-:W-:Y:S01]  /*0410*/  MOV R16, 0x1 ;  /* 0x0000000100107802 */ /* 0x000fe20000000f00 */
[----:B------:R-:W-:Y:S01]  /*0420*/  IMAD.MOV.U32 R18, RZ, RZ, 0x3bbb989d ;  /* 0x3bbb989dff127424 */ /* 0x000fe200078e00ff */
[----:B------:R-:W-:Y:S01]  /*0430*/  MOV R27, 0x437c0000 ;  /* 0x437c0000001b7802 */ /* 0x000fe20000000f00 */
[----:B------:R-:W-:-:S04]  /*0440*/  UIADD3 UR13, UPT, UPT, UR8, -0x2, URZ ;  /* 0xfffffffe080d7890 */ /* 0x000fc8000fffe0ff */
        /* <DEDUP_REMOVED lines=9> */
[----:B------:R-:W-:-:S03]  /*04e0*/  IMAD.SHL.U32 R18, R18, 0x800000, RZ ;  /* 0x0080000012127824 */ /* 0x000fc600078e00ff */
        /* <DEDUP_REMOVED lines=17> */
[----:B------:R-:W-:Y:S01]  /*0600*/  MOV R10, R4 ;  /* 0x00000004000a7202 */ /* 0x000fe20000000f00 */
[----:B------:R-:W-:Y:S01]  /*0610*/  IMAD.MOV.U32 R11, RZ, RZ, R5 ;  /* 0x000000ffff0b7224 */ /* 0x000fe200078e0005 */
[----:B------:R-:W-:-:S07]  /*0620*/  MOV R18, 0x640 ;  /* 0x0000064000127802 */ /* 0x000fce0000000f00 */
[----:B------:R-:W-:Y:S05]  /*0630*/  CALL.REL.NOINC `($__internal_1_$__cuda_sm20_div_rn_f64_full) ;  /* 0x0000000c00f47944 */ /* 0x000fea0003c00000 */
[----:B------:R-:W-:Y:S01]  /*0640*/  MOV R2, R14 ;  /* 0x0000000e00027202 */ /* 0x000fe20000000f00 */
[----:B------:R-:W-:-:S07]  /*0650*/  IMAD.MOV.U32 R3, RZ, RZ, R15 ;  /* 0x000000ffff037224 */ /* 0x000fce00078e000f */
.L_x_18:
[----:B------:R-:W-:-:S05]  /*0660*/  IMAD.WIDE R12, R25, 0x4, R6 ;  /* 0x00000004190c7825 */ /* 0x000fca00078e0206 */
[----:B------:R-:W2:Y:S01]  /*0670*/  LDG.E R14, desc[UR10][R12.64] ;  /* 0x0000000a0c0e7981 */ /* 0x000ea2000c1e1900 */
[----:B------:R-:W0:Y:S01]  /*0680*/  MUFU.RCP64H R17, R5 ;  /* 0x0000000500117308 */ /* 0x000e220000001800 */
[----:B------:R-:W-:Y:S01]  /*0690*/  MOV R16, 0x1 ;  /* 0x0000000100107802 */ /* 0x000fe20000000f00 */
[----:B------:R-:W-:Y:S01]  /*06a0*/  IMAD.MOV.U32 R18, RZ, RZ, 0x3bbb989d ;  /* 0x3bbb989dff127424 */ /* 0x000fe200078e00ff */
[----:B------:R-:W-:Y:S01]  /*06b0*/  UIADD3 UR9, UPT, UPT, UR8, -0x1, URZ ;  /* 0xffffffff08097890 */ /* 0x000fe2000fffe0ff */
[----:B------:R-:W-:-:S04]  /*06c0*/  MOV R27, 0x437c0000 ;  /* 0x437c0000001b7802 */ /* 0x000fc80000000f00 */
        /* <DEDUP_REMOVED lines=33> */
.L_x_19:
        /* <DEDUP_REMOVED lines=39> */
.L_x_20:
[----:B------:R-:W-:-:S05]  /*0b50*/  IMAD.WIDE R10, R21, 0x4, R6 ;  /* 0x00000004150a7825 */ /* 0x000fca00078e0206 */
[----:B------:R-:W2:Y:S01]  /*0b60*/  LDG.E R17, desc[UR10][R10.64] ;  /* 0x0000000a0a117981 */ /* 0x000ea2000c1e1900 */
[----:B------:R-:W0:Y:S01]  /*0b70*/  F2F.F32.F64 R2, R2 ;  /* 0x0000000200027310 */ /* 0x000e220000301000 */
[----:B------:R-:W-:Y:S01]  /*0b80*/  MOV R13, 0x3bbb989d ;  /* 0x3bbb989d000d7802 */ /* 0x000fe20000000f00 */
[----:B------:R-:W-:Y:S01]  /*0b90*/  IMAD.MOV.U32 R14, RZ, RZ, 0x437c0000 ;  /* 0x437c0000ff0e7424 */ /* 0x000fe200078e00ff */
[----:B------:R-:W-:Y:S01]  /*0ba0*/  UIADD3 UR7, UPT, UPT, UR7, 0x4, URZ ;  /* 0x0000000407077890 */ /* 0x000fe2000fffe0ff */
[C---:B------:R-:W-:Y:S01]  /*0bb0*/  IMAD R25, R8.reuse, 0x4, R25 ;  /* 0x0000000408197824 */ /* 0x040fe200078e0219 */
[C---:B------:R-:W-:Y:S01]  /*0bc0*/  LEA R23, R8.reuse, R23, 0x2 ;  /* 0x0000001708177211 */ /* 0x040fe200078e10ff */
[C---:B------:R-:W-:Y:S01]  /*0bd0*/  IMAD R19, R8.reuse, 0x4, R19 ;  /* 0x0000000408137824 */ /* 0x040fe200078e0213 */
[----:B------:R-:W-:Y:S01]  /*0be0*/  UISETP.NE.AND UP0, UPT, UR7, URZ, UPT ;  /* 0x000000ff0700728c */ /* 0x000fe2000bf05270 */
[----:B------:R-:W-:Y:S01]  /*0bf0*/  LEA R21, R8, R21, 0x2 ;  /* 0x0000001508157211 */ /* 0x000fe200078e10ff */
[----:B------:R-:W-:Y:S01]  /*0c00*/  UIADD3 UR8, UPT, UPT, UR8, -0x4, URZ ;  /* 0xfffffffc08087890 */ /* 0x000fe2000fffe0ff */
[----:B0-----:R-:W-:-:S04]  /*0c10*/  FMUL R12, R2, -R2 ;  /* 0x80000002020c7220 */ /* 0x001fc80000400000 */
[----:B------:R-:W-:-:S04]  /*0c20*/  FFMA.SAT R13, R12, R13, 0.5 ;  /* 0x3f0000000c0d7423 */ /* 0x000fc8000000200d */
[----:B------:R-:W-:-:S04]  /*0c30*/  FFMA.RM R13, R13, R14, 12582913 ;  /* 0x4b4000010d0d7423 */ /* 0x000fc8000000400e */
[C---:B------:R-:W-:Y:S01]  /*0c40*/  FADD R15, R13.reuse, -12583039 ;  /* 0xcb40007f0d0f7421 */ /* 0x040fe20000000000 */
[----:B------:R-:W-:-:S03]  /*0c50*/  SHF.L.U32 R13, R13, 0x17, RZ ;  /* 0x000000170d0d7819 */ /* 0x000fc600000006ff */
[----:B------:R-:W-:-:S04]  /*0c60*/  FFMA R15, R12, 1.4426950216293334961, -R15 ;  /* 0x3fb8aa3b0c0f7823 */ /* 0x000fc8000000080f */
[----:B------:R-:W-:-:S04]  /*0c70*/  FFMA R15, R12, 1.925963033500011079e-08, R15 ;  /* 0x32a570600c0f7823 */ /* 0x000fc8000000000f */
[----:B------:R-:W0:Y:S02]  /*0c80*/  MUFU.EX2 R12, R15 ;  /* 0x0000000f000c7308 */ /* 0x000e240000000800 */
[----:B0-----:R-:W-:-:S04]  /*0c90*/  FMUL R12, R13, R12 ;  /* 0x0000000c0d0c7220 */ /* 0x001fc80000400000 */
[----:B--2---:R-:W-:-:S05]  /*0ca0*/  FMUL R17, R12, R17 ;  /* 0x000000110c117220 */ /* 0x004fca0000400000 */
[----:B------:R2:W-:Y:S01]  /*0cb0*/  STG.E desc[UR10][R10.64], R17 ;  /* 0x000000110a007986 */ /* 0x0005e2000c10190a */
[----:B------:R-:W-:Y:S05]  /*0cc0*/  BRA.U UP0, `(.L_x_21) ;  /* 0xfffffff500647547 */ /* 0x000fea000b83ffff */
.L_x_16:
[----:B------:R-:W-:-:S13]  /*0cd0*/  ISETP.NE.AND P0, PT, RZ, UR6, PT ;  /* 0x00000006ff007c0c */ /* 0x000fda000bf05270 */
[----:B-1----:R-:W-:Y:S05]  /*0ce0*/  @!P0 EXIT ;  /* 0x000000000000894d */ /* 0x002fea0003800000 */
[----:B------:R-:W-:-:S09]  /*0cf0*/  UISETP.NE.AND UP0, UPT, UR6, 0x1, UPT ;  /* 0x000000010600788c */ /* 0x000fd2000bf05270 */
[----:B------:R-:W-:Y:S05]  /*0d00*/  BRA.U !UP0, `(.L_x_22) ;  /* 0x0000000508747547 */ /* 0x000fea000b800000 */
[----:B------:R-:W0:Y:S01]  /*0d10*/  MUFU.RCP64H R3, R5 ;  /* 0x0000000500037308 */ /* 0x000e220000001800 */
[----:B------:R-:W-:Y:S01]  /*0d20*/  IMAD.MOV.U32 R2, RZ, RZ, 0x1 ;  /* 0x00000001ff027424 */ /* 0x000fe200078e00ff */
[----:B------:R-:W1:Y:S01]  /*0d30*/  LDCU UR6, c[0x0][0x390] ;  /* 0x00007200ff0677ac */ /* 0x000e620008000800 */
[----:B------:R-:W-:-:S04]  /*0d40*/  ULOP3.LUT UR5, URZ, UR4, URZ, 0x33, !UPT ;  /* 0x00000004ff057292 */ /* 0x000fc8000f8e33ff */
[----:B0-----:R-:W-:Y:S01]  /*0d50*/  DFMA R6, -R4, R2, 1 ;  /* 0x3ff000000406742b */ /* 0x001fe20000000102 */
[----:B-1----:R-:W-:-:S07]  /*0d60*/  UIADD3 UR5, UPT, UPT, UR5, UR6, URZ ;  /* 0x0000000605057290 */ /* 0x002fce000fffe0ff */
[----:B------:R-:W-:Y:S02]  /*0d70*/  DFMA R6, R6, R6, R6 ;  /* 0x000000060606722b */ /* 0x000fe40000000006 */
[----:B--2---:R-:W0:Y:S06]  /*0d80*/  I2F.F64 R10, UR5 ;  /* 0x00000005000a7d12 */ /* 0x004e2c0008201c00 */
        /* <DEDUP_REMOVED lines=18> */
.L_x_23:
[----:B------:R-:W0:Y:S01]  /*0eb0*/  LDCU.64 UR6, c[0x0][0x388] ;  /* 0x00007100ff0677ac */ /* 0x000e220008000a00 */
[----:B------:R-:W1:Y:S01]  /*0ec0*/  LDC.64 R10, c[0x0][0x380] ;  /* 0x0000e000ff0a7b82 */ /* 0x000e620000000a00 */
[----:B------:R-:W2:Y:S01]  /*0ed0*/  MUFU.RCP64H R13, R5 ;  /* 0x00000005000d7308 */ /* 0x000ea20000001800 */
[----:B------:R-:W3:Y:S01]  /*0ee0*/  LDCU UR5, c[0x0][0x390] ;  /* 0x00007200ff0577ac */ /* 0x000ee20008000800 */
[----:B0-----:R-:W-:-:S05]  /*0ef0*/  MOV R7, UR7 ;  /* 0x0000000700077c02 */ /* 0x001fca0008000f00 */
[----:B------:R-:W-:-:S04]  /*0f00*/  IMAD R6, R7, UR4, R0 ;  /* 0x0000000407067c24 */ /* 0x000fc8000f8e0200 */
[----:B------:R-:W-:-:S04]  /*0f10*/  IMAD R7, R6, UR6, R9 ;  /* 0x0000000606077c24 */ /* 0x000fc8000f8e0209 */
[----:B-1----:R-:W-:-:S05]  /*0f20*/  IMAD.WIDE R10, R7, 0x4, R10 ;  /* 0x00000004070a7825 */ /* 0x002fca00078e020a */
[----:B------:R-:W4:Y:S01]  /*0f30*/  LDG.E R7, desc[UR10][R10.64] ;  /* 0x0000000a0a077981 */ /* 0x000f22000c1e1900 */
[----:B------:R-:W-:Y:S01]  /*0f40*/  IMAD.MOV.U32 R12, RZ, RZ, 0x1 ;  /* 0x00000001ff0c7424 */ /* 0x000fe200078e00ff */
[----:B------:R-:W0:Y:S01]  /*0f50*/  F2F.F32.F64 R2, R2 ;  /* 0x0000000200027310 */ /* 0x000e220000301000 */
[----:B------:R-:W-:Y:S01]  /*0f60*/  MOV R17, 0x3bbb989d ;  /* 0x3bbb989d00117802 */ /* 0x000fe20000000f00 */
[----:B------:R-:W-:Y:S01]  /*0f70*/  IMAD.MOV.U32 R19, RZ, RZ, 0x437c0000 ;  /* 0x437c0000ff137424 */ /* 0x000fe200078e00ff */
[----:B---3--:R-:W-:Y:S02]  /*0f80*/  UIADD3 UR5, UPT, UPT, -UR4, -0x2, UR5 ;  /* 0xfffffffe04057890 */ /* 0x008fe4000fffe105 */
[----:B--2---:R-:W-:-:S08]  /*0f90*/  DFMA R14, -R4, R12, 1 ;  /* 0x3ff00000040e742b */ /* 0x004fd0000000010c */
[----:B------:R-:W-:Y:S01]  /*0fa0*/  DFMA R14, R14, R14, R14 ;  /* 0x0000000e0e0e722b */ /* 0x000fe2000000000e */
[----:B0-----:R-:W-:-:S04]  /*0fb0*/  FMUL R8, R2, -R2 ;  /* 0x8000000202087220 */ /* 0x001fc80000400000 */
[----:B------:R-:W-:-:S03]  /*0fc0*/  FFMA.SAT R16, R8, R17, 0.5 ;  /* 0x3f00000008107423 */ /* 0x000fc60000002011 */
[----:B------:R-:W-:Y:S01]  /*0fd0*/  DFMA R14, R12, R14, R12 ;  /* 0x0000000e0c0e722b */ /* 0x000fe2000000000c */
[----:B------:R-:W-:Y:S01]  /*0fe0*/  FFMA.RM R18, R16, R19, 12582913 ;  /* 0x4b40000110127423 */ /* 0x000fe20000004013 */
[----:B------:R-:W0:Y:S03]  /*0ff0*/  I2F.F64 R12, UR5 ;  /* 0x00000005000c7d12 */ /* 0x000e260008201c00 */
[C---:B------:R-:W-:Y:S01]  /*1000*/  FADD R17, R18.reuse, -12583039 ;  /* 0xcb40007f12117421 */ /* 0x040fe20000000000 */
[----:B------:R-:W-:Y:S02]  /*1010*/  SHF.L.U32 R18, R18, 0x17, RZ ;  /* 0x0000001712127819 */ /* 0x000fe400000006ff */
[----:B------:R-:W-:Y:S01]  /*1020*/  DFMA R2, -R4, R14, 1 ;  /* 0x3ff000000402742b */ /* 0x000fe2000000010e */
[----:B------:R-:W-:-:S04]  /*1030*/  FFMA R17, R8, 1.4426950216293334961, -R17 ;  /* 0x3fb8aa3b08117823 */ /* 0x000fc80000000811 */
[----:B------:R-:W-:-:S03]  /*1040*/  FFMA R8, R8, 1.925963033500011079e-08, R17 ;  /* 0x32a5706008087823 */ /* 0x000fc60000000011 */
[----:B------:R-:W-:Y:S01]  /*1050*/  DFMA R16, R14, R2, R14 ;  /* 0x000000020e10722b */ /* 0x000fe2000000000e */
[----:B------:R-:W1:Y:S01]  /*1060*/  MUFU.EX2 R19, R8 ;  /* 0x0000000800137308 */ /* 0x000e620000000800 */
[----:B0-----:R-:W-:-:S06]  /*1070*/  FSETP.GEU.AND P1, PT, |R13|, 6.5827683646048100446e-37, PT ;  /* 0x036000000d00780b */ /* 0x001fcc0003f2e200 */
[----:B------:R-:W-:-:S08]  /*1080*/  DMUL R2, R16, R12 ;  /* 0x0000000c10027228 */ /* 0x000fd00000000000 */
[----:B------:R-:W-:Y:S01]  /*1090*/  DFMA R14, -R4, R2, R12 ;  /* 0x00000002040e722b */ /* 0x000fe2000000010c */
[----:B-1----:R-:W-:-:S07]  /*10a0*/  FMUL R18, R18, R19 ;  /* 0x0000001312127220 */ /* 0x002fce0000400000 */
[----:B------:R-:W-:-:S10]  /*10b0*/  DFMA R2, R16, R14, R2 ;  /* 0x0000000e1002722b */ /* 0x000fd40000000002 */
[----:B------:R-:W-:-:S05]  /*10c0*/  FFMA R14, RZ, R5, R3 ;  /* 0x00000005ff0e7223 */ /* 0x000fca0000000003 */
[----:B------:R-:W-:Y:S01]  /*10d0*/  FSETP.GT.AND P0, PT, |R14|, 1.469367938527859385e-39, PT ;  /* 0x001000000e00780b */ /* 0x000fe20003f04200 */
[----:B----4-:R-:W-:-:S05]  /*10e0*/  FMUL R7, R18, R7 ;  /* 0x0000000712077220 */ /* 0x010fca0000400000 */
[----:B------:R0:W-:Y:S07]  /*10f0*/  STG.E desc[UR10][R10.64], R7 ;  /* 0x000000070a007986 */ /* 0x0001ee000c10190a */
[----:B------:R-:W-:Y:S05]  /*1100*/  @P0 BRA P1, `(.L_x_24) ;  /* 0x0000000000200947 */ /* 0x000fea0000800000 */
[----:B------:R-:W-:Y:S01]  /*1110*/  IMAD.MOV.U32 R2, RZ, RZ, R12 ;  /* 0x000000ffff027224 */ /* 0x000fe200078e000c */
[----:B------:R-:W-:Y:S01]  /*1120*/  MOV R3, R13 ;  /* 0x0000000d00037202 */ /* 0x000fe20000000f00 */
[----:B0-----:R-:W-:Y:S01]  /*1130*/  IMAD.MOV.U32 R10, RZ, RZ, R4 ;  /* 0x000000ffff0a7224 */ /* 0x001fe200078e0004 */
[----:B------:R-:W-:Y:S02]  /*1140*/  MOV R11, R5 ;  /* 0x00000005000b7202 */ /* 0x000fe40000000f00 */
[----:B------:R-:W-:-:S07]  /*1150*/  MOV R18, 0x1170 ;  /* 0x0000117000127802 */ /* 0x000fce0000000f00 */
[----:B------:R-:W-:Y:S05]  /*1160*/  CALL.REL.NOINC `($__internal_1_$__cuda_sm20_div_rn_f64_full) ;  /* 0x0000000400287944 */ /* 0x000fea0003c00000 */
[----:B------:R-:W-:Y:S01]  /*1170*/  IMAD.MOV.U32 R2, RZ, RZ, R14 ;  /* 0x000000ffff027224 */ /* 0x000fe200078e000e */
[----:B------:R-:W-:-:S07]  /*1180*/  MOV R3, R15 ;  /* 0x0000000f00037202 */ /* 0x000fce0000000f00 */
.L_x_24:
[----:B------:R-:W1:Y:S01]  /*1190*/  LDCU.64 UR6, c[0x0][0x388] ;  /* 0x00007100ff0677ac */ /* 0x000e620008000a00 */
[----:B0-----:R-:W0:Y:S01]  /*11a0*/  LDC.64 R10, c[0x0][0x380] ;  /* 0x0000e000ff0a7b82 */ /* 0x001e220000000a00 */
[----:B-1----:R-:W-:-:S04]  /*11b0*/  VIADD R6, R6, UR7 ;  /* 0x0000000706067c36 */ /* 0x002fc80008000000 */
[----:B------:R-:W-:-:S04]  /*11c0*/  IMAD R7, R6, UR6, R9 ;  /* 0x0000000606077c24 */ /* 0x000fc8000f8e0209 */
[----:B0-----:R-:W-:-:S05]  /*11d0*/  IMAD.WIDE R6, R7, 0x4, R10 ;  /* 0x0000000407067825 */ /* 0x001fca00078e020a */
        /* <DEDUP_REMOVED lines=16> */
.L_x_22:
[----:B--2---:R-:W1:Y:S02]  /*12e0*/  LDC R11, c[0x0][0x390] ;  /* 0x0000e400ff0b7b82 */ /* 0x004e640000000800 */
[----:B-1----:R-:W-:-:S04]  /*12f0*/  LOP3.LUT R2, R11, 0x1, RZ, 0xc0, !PT ;  /* 0x000000010b027812 */ /* 0x002fc800078ec0ff */
[----:B------:R-:W-:-:S13]  /*1300*/  ISETP.NE.U32.AND P0, PT, R2, 0x1, PT ;  /* 0x000000010200780c */ /* 0x000fda0003f05070 */
[----:B------:R-:W-:Y:S05]  /*1310*/  @P0 EXIT ;  /* 0x000000000000094d */ /* 0x000fea0003800000 */
[----:B------:R-:W0:Y:S01]  /*1320*/  MUFU.RCP64H R3, R5 ;  /* 0x0000000500037308 */ /* 0x000e220000001800 */
[----:B------:R-:W-:-:S06]  /*1330*/  HFMA2 R2, -RZ, RZ, 0, 5.9604644775390625e-08 ;  /* 0x00000001ff027431 */ /* 0x000fcc00000001ff */
[----:B0-----:R-:W-:-:S08]  /*1340*/  DFMA R6, -R4, R2, 1 ;  /* 0x3ff000000406742b */ /* 0x001fd00000000102 */
[----:B------:R-:W-:-:S08]  /*1350*/  DFMA R6, R6, R6, R6 ;  /* 0x000000060606722b */ /* 0x000fd00000000006 */
[----:B------:R-:W-:Y:S01]  /*1360*/  DFMA R6, R2, R6, R2 ;  /* 0x000000060206722b */ /* 0x000fe20000000002 */
[----:B------:R-:W-:-:S04]  /*1370*/  LOP3.LUT R2, RZ, UR4, RZ, 0x33, !PT ;  /* 0x00000004ff027c12 */ /* 0x000fc8000f8e33ff */
[----:B------:R-:W-:-:S03]  /*1380*/  IADD3 R10, PT, PT, R2, R11, RZ ;  /* 0x0000000b020a7210 */ /* 0x000fc60007ffe0ff */
[----:B------:R-:W-:-:S03]  /*1390*/  DFMA R2, -R4, R6, 1 ;  /* 0x3ff000000402742b */ /* 0x000fc60000000106 */
[----:B------:R-:W0:Y:S05]  /*13a0*/  I2F.F64 R10, R10 ;  /* 0x0000000a000a7312 */ /* 0x000e2a0000201c00 */
[----:B------:R-:W-:-:S08]  /*13b0*/  DFMA R12, R6, R2, R6 ;  /* 0x00000002060c722b */ /* 0x000fd00000000006 */
[----:B0-----:R-:W-:Y:S01]  /*13c0*/  DMUL R2, R12, R10 ;  /* 0x0000000a0c027228 */ /* 0x001fe20000000000 */
[----:B------:R-:W-:-:S07]  /*13d0*/  FSETP.GEU.AND P1, PT, |R11|, 6.5827683646048100446e-37, PT ;  /* 0x036000000b00780b */ /* 0x000fce0003f2e200 */
[----:B------:R-:W-:-:S08]  /*13e0*/  DFMA R6, -R4, R2, R10 ;  /* 0x000000020406722b */ /* 0x000fd0000000010a */
[----:B------:R-:W-:-:S10]  /*13f0*/  DFMA R2, R12, R6, R2 ;  /* 0x000000060c02722b */ /* 0x000fd40000000002 */
[----:B------:R-:W-:-:S05]  /*1400*/  FFMA R6, RZ, R5, R3 ;  /* 0x00000005ff067223 */ /* 0x000fca0000000003 */
[----:B------:R-:W-:-:S13]  /*1410*/  FSETP.GT.AND P0, PT, |R6|, 1.469367938527859385e-39, PT ;  /* 0x001000000600780b */ /* 0x000fda0003f04200 */
[----:B------:R-:W-:Y:S05]  /*1420*/  @P0 BRA P1, `(.L_x_25) ;  /* 0x0000000000200947 */ /* 0x000fea0000800000 */
[----:B------:R-:W-:Y:S01]  /*1430*/  IMAD.MOV.U32 R2, RZ, RZ, R10 ;  /* 0x000000ffff027224 */ /* 0x000fe200078e000a */
[----:B------:R-:W-:Y:S01]  /*1440*/  MOV R3, R11 ;  /* 0x0000000b00037202 */ /* 0x000fe20000000f00 */
[----:B------:R-:W-:Y:S01]  /*1450*/  IMAD.MOV.U32 R11, RZ, RZ, R5 ;  /* 0x000000ffff0b7224 */ /* 0x000fe200078e0005 */
[----:B------:R-:W-:Y:S02]  /*1460*/  MOV R10, R4 ;  /* 0x00000004000a7202 */ /* 0x000fe40000000f00 */
[----:B------:R-:W-:-:S07]  /*1470*/  MOV R18, 0x1490 ;  /* 0x0000149000127802 */ /* 0x000fce0000000f00 */
[----:B------:R-:W-:Y:S05]  /*1480*/  CALL.REL.NOINC `($__internal_1_$__cuda_sm20_div_rn_f64_full) ;  /* 0x0000000000607944 */ /* 0x000fea0003c00000 */
[----:B------:R-:W-:Y:S02]  /*1490*/  MOV R2, R14 ;  /* 0x0000000e00027202 */ /* 0x000fe40000000f00 */
[----:B------:R-:W-:-:S07]  /*14a0*/  MOV R3, R15 ;  /* 0x0000000f00037202 */ /* 0x000fce0000000f00 */
.L_x_25:
[----:B------:R-:W0:Y:S01]  /*14b0*/  LDCU.64 UR6, c[0x0][0x388] ;  /* 0x00007100ff0677ac */ /* 0x000e220008000a00 */
[----:B------:R-:W1:Y:S01]  /*14c0*/  LDC.64 R4, c[0x0][0x380] ;  /* 0x0000e000ff047b82 */ /* 0x000e620000000a00 */
[----:B0-----:R-:W-:-:S04]  /*14d0*/  IMAD.U32 R7, RZ, RZ, UR7 ;  /* 0x00000007ff077e24 */ /* 0x001fc8000f8e00ff */
[----:B------:R-:W-:-:S04]  /*14e0*/  IMAD R0, R7, UR4, R0 ;  /* 0x0000000407007c24 */ /* 0x000fc8000f8e0200 */
[----:B------:R-:W-:-:S04]  /*14f0*/  IMAD R9, R0, UR6, R9 ;  /* 0x0000000600097c24 */ /* 0x000fc8000f8e0209 */
[----:B-1----:R-:W-:-:S05]  /*1500*/  IMAD.WIDE R4, R9, 0x4, R4 ;  /* 0x0000000409047825 */ /* 0x002fca00078e0204 */
[----:B------:R-:W2:Y:S01]  /*1510*/  LDG.E R9, desc[UR10][R4.64] ;  /* 0x0000000a04097981 */ /* 0x000ea2000c1e1900 */
[----:B------:R-:W0:Y:S01]  /*1520*/  F2F.F32.F64 R2, R2 ;  /* 0x0000000200027310 */ /* 0x000e220000301000 */
[----:B------:R-:W-:Y:S02]  /*1530*/  MOV R7, 0x3bbb989d ;  /* 0x3bbb989d00077802 */ /* 0x000fe40000000f00 */
        /* <DEDUP_REMOVED lines=11> */
[----:B------:R-:W-:Y:S01]  /*15f0*/  STG.E desc[UR10][R4.64], R9 ;  /* 0x0000000904007986 */ /* 0x000fe2000c10190a */
[----:B------:R-:W-:Y:S05]  /*1600*/  EXIT ;  /* 0x000000000000794d */ /* 0x000fea0003800000 */
        .weak           $__internal_1_$__cuda_sm20_div_rn_f64_full
        .type           $__internal_1_$__cuda_sm20_div_rn_f64_full,@function
        .size           $__internal_1_$__cuda_sm20_div_rn_f64_full,(.L_x_103 - $__internal_1_$__cuda_sm20_div_rn_f64_full)
$__internal_1_$__cuda_sm20_div_rn_f64_full:
[C---:B------:R-:W-:Y:S01]  /*1610*/  FSETP.GEU.AND P0, PT, |R11|.reuse, 1.469367938527859385e-39, PT ;  /* 0x001000000b00780b */ /* 0x040fe20003f0e200 */
[----:B------:R-:W-:Y:S01]  /*1620*/  IMAD.MOV.U32 R22, RZ, RZ, 0x1ca00000 ;  /* 0x1ca00000ff167424 */ /* 0x000fe200078e00ff */
[C---:B------:R-:W-:Y:S02]  /*1630*/  LOP3.LUT R12, R11.reuse, 0x800fffff, RZ, 0xc0, !PT ;  /* 0x800fffff0b0c7812 */ /* 0x040fe400078ec0ff */
[----:B------:R-:W-:Y:S02]  /*1640*/  MOV R14, 0x1 ;  /* 0x00000001000e7802 */ /* 0x000fe40000000f00 */
[----:B------:R-:W-:Y:S02]  /*1650*/  LOP3.LUT R13, R12, 0x3ff00000, RZ, 0xfc, !PT ;  /* 0x3ff000000c0d7812 */ /* 0x000fe400078efcff */
[----:B------:R-:W-:Y:S02]  /*1660*/  MOV R12, R10 ;  /* 0x0000000a000c7202 */ /* 0x000fe40000000f00 */
[----:B------:R-:W-:-:S02]  /*1670*/  LOP3.LUT R20, R11, 0x7ff00000, RZ, 0xc0, !PT ;  /* 0x7ff000000b147812 */ /* 0x000fc400078ec0ff */
[----:B------:R-:W-:Y:S01]  /*1680*/  LOP3.LUT R31, R3, 0x7ff00000, RZ, 0xc0, !PT ;  /* 0x7ff00000031f7812 */ /* 0x000fe200078ec0ff */
[----:B------:R-:W-:-:S03]  /*1690*/  @!P0 DMUL R12, R10, 8.98846567431157953865e+307 ;  /* 0x7fe000000a0c8828 */ /* 0x000fc60000000000 */
[----:B------:R-:W-:Y:S02]  /*16a0*/  ISETP.GE.U32.AND P1, PT, R31, R20, PT ;  /* 0x000000141f00720c */ /* 0x000fe40003f26070 */
[----:B------:R-:W-:Y:S01]  /*16b0*/  MOV R24, R31 ;  /* 0x0000001f00187202 */ /* 0x000fe20000000f00 */
[----:B------:R-:W0:Y:S01]  /*16c0*/  MUFU.RCP64H R15, R13 ;  /* 0x0000000d000f7308 */ /* 0x000e220000001800 */
[----:B------:R-:W-:Y:S02]  /*16d0*/  SEL R27, R22, 0x63400000, !P1 ;  /* 0x63400000161b7807 */ /* 0x000fe40004800000 */
[----:B------:R-:W-:Y:S01]  /*16e0*/  FSETP.GEU.AND P1, PT, |R3|, 1.469367938527859385e-39, PT ;  /* 0x001000000300780b */ /* 0x000fe20003f2e200 */
[----:B0-----:R-:W-:-:S08]  /*16f0*/  DFMA R16, R14, -R12, 1 ;  /* 0x3ff000000e10742b */ /* 0x001fd0000000080c */
[----:B------:R-:W-:-:S08]  /*1700*/  DFMA R16, R16, R16, R16 ;  /* 0x000000101010722b */ /* 0x000fd00000000010 */
[----:B------:R-:W-:-:S08]  /*1710*/  DFMA R14, R14, R16, R14 ;  /* 0x000000100e0e722b */ /* 0x000fd0000000000e */
[----:B------:R-:W-:-:S08]  /*1720*/  DFMA R16, R14, -R12, 1 ;  /* 0x3ff000000e10742b */ /* 0x000fd0000000080c */
[----:B------:R-:W-:Y:S01]  /*1730*/  DFMA R14, R14, R16, R14 ;  /* 0x000000100e0e722b */ /* 0x000fe2000000000e */
[----:B------:R-:W-:Y:S02]  /*1740*/  LOP3.LUT R17, R27, 0x800fffff, R3, 0xf8, !PT ;  /* 0x800fffff1b117812 */ /* 0x000fe400078ef803 */
[----:B------:R-:W-:Y:S01]  /*1750*/  MOV R16, R2 ;  /* 0x0000000200107202 */ /* 0x000fe20000000f00 */
[----:B------:R-:W-:Y:S07]  /*1760*/  @P1 BRA `(.L_x_26) ;  /* 0x0000000000201947 */ /* 0x000fee0003800000 */
[----:B------:R-:W-:Y:S01]  /*1770*/  LOP3.LUT R24, R11, 0x7ff00000, RZ, 0xc0, !PT ;  /* 0x7ff000000b187812 */ /* 0x000fe200078ec0ff */
[----:B------:R-:W-:-:S03]  /*1780*/  IMAD.MOV.U32 R26, RZ, RZ, RZ ;  /* 0x000000ffff1a7224 */ /* 0x000fc600078e00ff */
[----:B------:R-:W-:-:S04]  /*1790*/  ISETP.GE.U32.AND P1, PT, R31, R24, PT ;  /* 0x000000181f00720c */ /* 0x000fc80003f26070 */
[----:B------:R-:W-:-:S04]  /*17a0*/  SEL R27, R22, 0x63400000, !P1 ;  /* 0x63400000161b7807 */ /* 0x000fc80004800000 */
[----:B------:R-:W-:-:S04]  /*17b0*/  LOP3.LUT R27, R27, 0x80000000, R3, 0xf8, !PT ;  /* 0x800000001b1b7812 */ /* 0x000fc800078ef803 */
[----:B------:R-:W-:-:S06]  /*17c0*/  LOP3.LUT R27, R27, 0x100000, RZ, 0xfc, !PT ;  /* 0x001000001b1b7812 */ /* 0x000fcc00078efcff */
[----:B------:R-:W-:-:S10]  /*17d0*/  DFMA R16, R16, 2, -R26 ;  /* 0x400000001010782b */ /* 0x000fd4000000081a */
[----:B------:R-:W-:-:S07]  /*17e0*/  LOP3.LUT R24, R17, 0x7ff00000, RZ, 0xc0, !PT ;  /* 0x7ff0000011187812 */ /* 0x000fce00078ec0ff */
.L_x_26:
[----:B------:R-:W-:Y:S01]  /*17f0*/  DMUL R26, R14, R16 ;  /* 0x000000100e1a7228 */ /* 0x000fe20000000000 */
[----:B------:R-:W-:-:S07]  /*1800*/  @!P0 LOP3.LUT R20, R13, 0x7ff00000, RZ, 0xc0, !PT ;  /* 0x7ff000000d148812 */ /* 0x000fce00078ec0ff */
[----:B------:R-:W-:-:S08]  /*1810*/  DFMA R28, R26, -R12, R16 ;  /* 0x8000000c1a1c722b */ /* 0x000fd00000000010 */
[----:B------:R-:W-:Y:S01]  /*1820*/  DFMA R28, R14, R28, R26 ;  /* 0x0000001c0e1c722b */ /* 0x000fe2000000001a */
[----:B------:R-:W-:-:S04]  /*1830*/  IADD3 R14, PT, PT, R24, -0x1, RZ ;  /* 0xffffffff180e7810 */ /* 0x000fc80007ffe0ff */
[----:B------:R-:W-:Y:S02]  /*1840*/  ISETP.GT.U32.AND P0, PT, R14, 0x7feffffe, PT ;  /* 0x7feffffe0e00780c */ /* 0x000fe40003f04070 */
[----:B------:R-:W-:-:S04]  /*1850*/  IADD3 R14, PT, PT, R20, -0x1, RZ ;  /* 0xffffffff140e7810 */ /* 0x000fc80007ffe0ff */
[----:B------:R-:W-:-:S13]  /*1860*/  ISETP.GT.U32.OR P0, PT, R14, 0x7feffffe, P0 ;  /* 0x7feffffe0e00780c */ /* 0x000fda0000704470 */
[----:B------:R-:W-:Y:S05]  /*1870*/  @P0 BRA `(.L_x_27) ;  /* 0x00000000006c0947 */ /* 0x000fea0003800000 */
[----:B------:R-:W-:-:S04]  /*1880*/  LOP3.LUT R14, R11, 0x7ff00000, RZ, 0xc0, !PT ;  /* 0x7ff000000b0e7812 */ /* 0x000fc800078ec0ff */
[CC--:B------:R-:W-:Y:S02]  /*1890*/  VIADDMNMX R2, R31.reuse, -R14.reuse, 0xb9600000, !PT ;  /* 0xb96000001f027446 */ /* 0x0c0fe4000780090e */
[----:B------:R-:W-:Y:S02]  /*18a0*/  ISETP.GE.U32.AND P0, PT, R31, R14, PT ;  /* 0x0000000e1f00720c */ /* 0x000fe40003f06070 */
[----:B------:R-:W-:Y:S02]  /*18b0*/  VIMNMX R2, PT, PT, R2, 0x46a00000, PT ;  /* 0x46a0000002027848 */ /* 0x000fe40003fe0100 */
[----:B------:R-:W-:-:S05]  /*18c0*/  SEL R3, R22, 0x63400000, !P0 ;  /* 0x6340000016037807 */ /* 0x000fca0004000000 */
[----:B------:R-:W-:Y:S01]  /*18d0*/  IMAD.IADD R20, R2, 0x1, -R3 ;  /* 0x0000000102147824 */ /* 0x000fe200078e0a03 */
[----:B------:R-:W-:-:S04]  /*18e0*/  MOV R2, RZ ;  /* 0x000000ff00027202 */ /* 0x000fc80000000f00 */
[----:B------:R-:W-:-:S06]  /*18f0*/  IADD3 R3, PT, PT, R20, 0x7fe00000, RZ ;  /* 0x7fe0000014037810 */ /* 0x000fcc0007ffe0ff */
[----:B------:R-:W-:-:S10]  /*1900*/  DMUL R14, R28, R2 ;  /* 0x000000021c0e7228 */ /* 0x000fd40000000000 */
[----:B------:R-:W-:-:S13]  /*1910*/  FSETP.GTU.AND P0, PT, |R15|, 1.469367938527859385e-39, PT ;  /* 0x001000000f00780b */ /* 0x000fda0003f0c200 */
[----:B------:R-:W-:Y:S05]  /*1920*/  @P0 BRA `(.L_x_28) ;  /* 0x0000000000940947 */ /* 0x000fea0003800000 */
[----:B------:R-:W-:Y:S01]  /*1930*/  DFMA R12, R28, -R12, R16 ;  /* 0x8000000c1c0c722b */ /* 0x000fe20000000010 */
[----:B------:R-:W-:-:S09]  /*1940*/  IMAD.MOV.U32 R10, RZ, RZ, RZ ;  /* 0x000000ffff0a7224 */ /* 0x000fd200078e00ff */
[C---:B------:R-:W-:Y:S02]  /*1950*/  FSETP.NEU.AND P0, PT, R13.reuse, RZ, PT ;  /* 0x000000ff0d00720b */ /* 0x040fe40003f0d000 */
[----:B------:R-:W-:-:S04]  /*1960*/  LOP3.LUT R17, R13, 0x80000000, R11, 0x48, !PT ;  /* 0x800000000d117812 */ /* 0x000fc800078e480b */
[----:B------:R-:W-:-:S07]  /*1970*/  LOP3.LUT R11, R17, R3, RZ, 0xfc, !PT ;  /* 0x00000003110b7212 */ /* 0x000fce00078efcff */
[----:B------:R-:W-:Y:S05]  /*1980*/  @!P0 BRA `(.L_x_28) ;  /* 0x00000000007c8947 */ /* 0x000fea0003800000 */
[----:B------:R-:W-:Y:S01]  /*1990*/  IADD3 R3, PT, PT, -R20, RZ, RZ ;  /* 0x000000ff14037210 */ /* 0x000fe20007ffe1ff */
[----:B------:R-:W-:Y:S01]  /*19a0*/  DMUL.RP R10, R28, R10 ;  /* 0x0000000a1c0a7228 */ /* 0x000fe20000008000 */
[----:B------:R-:W-:-:S06]  /*19b0*/  MOV R2, RZ ;  /* 0x000000ff00027202 */ /* 0x000fcc0000000f00 */
[----:B------:R-:W-:-:S03]  /*19c0*/  DFMA R2, R14, -R2, R28 ;  /* 0x800000020e02722b */ /* 0x000fc6000000001c */
[----:B------:R-:W-:-:S03]  /*19d0*/  LOP3.LUT R17, R11, R17, RZ, 0x3c, !PT ;  /* 0x000000110b117212 */ /* 0x000fc600078e3cff */
[----:B------:R-:W-:-:S04]  /*19e0*/  IADD3 R2, PT, PT, -R20, -0x43300000, RZ ;  /* 0xbcd0000014027810 */ /* 0x000fc80007ffe1ff */
[----:B------:R-:W-:-:S04]  /*19f0*/  FSETP.NEU.AND P0, PT, |R3|, R2, PT ;  /* 0x000000020300720b */ /* 0x000fc80003f0d200 */
[----:B------:R-:W-:Y:S02]  /*1a00*/  FSEL R14, R10, R14, !P0 ;  /* 0x0000000e0a0e7208 */ /* 0x000fe40004000000 */
[----:B------:R-:W-:Y:S01]  /*1a10*/  FSEL R15, R17, R15, !P0 ;  /* 0x0000000f110f7208 */ /* 0x000fe20004000000 */
[----:B------:R-:W-:Y:S06]  /*1a20*/  BRA `(.L_x_28) ;  /* 0x0000000000547947 */ /* 0x000fec0003800000 */
.L_x_27:
[----:B------:R-:W-:-:S14]  /*1a30*/  DSETP.NAN.AND P0, PT, R2, R2, PT ;  /* 0x000000020200722a */ /* 0x000fdc0003f08000 */
[----:B------:R-:W-:Y:S05]  /*1a40*/  @P0 BRA `(.L_x_29) ;  /* 0x0000000000440947 */ /* 0x000fea0003800000 */
[----:B------:R-:W-:-:S14]  /*1a50*/  DSETP.NAN.AND P0, PT, R10, R10, PT ;  /* 0x0000000a0a00722a */ /* 0x000fdc0003f08000 */
[----:B------:R-:W-:Y:S05]  /*1a60*/  @P0 BRA `(.L_x_30) ;  /* 0x0000000000300947 */ /* 0x000fea0003800000 */
[----:B------:R-:W-:Y:S01]  /*1a70*/  ISETP.NE.AND P0, PT, R24, R20, PT ;  /* 0x000000141800720c */ /* 0x000fe20003f05270 */
[----:B------:R-:W-:Y:S01]  /*1a80*/  IMAD.MOV.U32 R14, RZ, RZ, 0x0 ;  /* 0x00000000ff0e7424 */ /* 0x000fe200078e00ff */
[----:B------:R-:W-:-:S11]  /*1a90*/  MOV R15, 0xfff80000 ;  /* 0xfff80000000f7802 */ /* 0x000fd60000000f00 */
[----:B------:R-:W-:Y:S05]  /*1aa0*/  @!P0 BRA `(.L_x_28) ;  /* 0x0000000000348947 */ /* 0x000fea0003800000 */
[----:B------:R-:W-:Y:S02]  /*1ab0*/  ISETP.NE.AND P0, PT, R24, 0x7ff00000, PT ;  /* 0x7ff000001800780c */ /* 0x000fe40003f05270 */
[----:B------:R-:W-:Y:S02]  /*1ac0*/  LOP3.LUT R15, R3, 0x80000000, R11, 0x48, !PT ;  /* 0x80000000030f7812 */ /* 0x000fe400078e480b */
[----:B------:R-:W-:-:S13]  /*1ad0*/  ISETP.EQ.OR P0, PT, R20, RZ, !P0 ;  /* 0x000000ff1400720c */ /* 0x000fda0004702670 */
[----:B------:R-:W-:Y:S02]  /*1ae0*/  @P0 LOP3.LUT R2, R15, 0x7ff00000, RZ, 0xfc, !PT ;  /* 0x7ff000000f020812 */ /* 0x000fe400078efcff */
[----:B------:R-:W-:Y:S01]  /*1af0*/  @!P0 MOV R14, RZ ;  /* 0x000000ff000e8202 */ /* 0x000fe20000000f00 */
[----:B------:R-:W-:Y:S01]  /*1b00*/  @P0 IMAD.MOV.U32 R14, RZ, RZ, RZ ;  /* 0x000000ffff0e0224 */ /* 0x000fe200078e00ff */
[----:B------:R-:W-:Y:S01]  /*1b10*/  @P0 MOV R15, R2 ;  /* 0x00000002000f0202 */ /* 0x000fe20000000f00 */
[----:B------:R-:W-:Y:S06]  /*1b20*/  BRA `(.L_x_28) ;  /* 0x0000000000147947 */ /* 0x000fec0003800000 */
.L_x_30:
[----:B------:R-:W-:Y:S02]  /*1b30*/  LOP3.LUT R15, R11, 0x80000, RZ, 0xfc, !PT ;  /* 0x000800000b0f7812 */ /* 0x000fe400078efcff */
[----:B------:R-:W-:Y:S01]  /*1b40*/  MOV R14, R10 ;  /* 0x0000000a000e7202 */ /* 0x000fe20000000f00 */
[----:B------:R-:W-:Y:S06]  /*1b50*/  BRA `(.L_x_28) ;  /* 0x0000000000087947 */ /* 0x000fec0003800000 */
.L_x_29:
[----:B------:R-:W-:Y:S01]  /*1b60*/  LOP3.LUT R15, R3, 0x80000, RZ, 0xfc, !PT ;  /* 0x00080000030f7812 */ /* 0x000fe200078efcff */
[----:B------:R-:W-:-:S07]  /*1b70*/  IMAD.MOV.U32 R14, RZ, RZ, R2 ;  /* 0x000000ffff0e7224 */ /* 0x000fce00078e0002 */
.L_x_28:
[----:B------:R-:W-:Y:S02]  /*1b80*/  MOV R2, R18 ;  /* 0x0000001200027202 */ /* 0x000fe40000000f00 */
[----:B------:R-:W-:-:S04]  /*1b90*/  MOV R3, 0x0 ;  /* 0x0000000000037802 */ /* 0x000fc80000000f00 */
[----:B------:R-:W-:Y:S05]  /*1ba0*/  RET.REL.NODEC R2 `(_Z21sponge3d_apply_XZ_lowPfiii) ;  /* 0xffffffe402147950 */ /* 0x000fea0003c3ffff */
.L_x_31:
        /* <DEDUP_REMOVED lines=13> */
.L_x_103:


//--------------------- .text._Z17sponge3d_apply_ZYiPfiiiiif --------------------------
	.section	.text._Z17sponge3d_apply_ZYiPfiiiiif,"ax",@progbits
	.align	128
        .global         _Z17sponge3d_apply_ZYiPfiiiiif
        .type           _Z17sponge3d_apply_ZYiPfiiiiif,@function
        .size           _Z17sponge3d_apply_ZYiPfiiiiif,(.L_x_104 - _Z17sponge3d_apply_ZYiPfiiiiif)
        .other          _Z17sponge3d_apply_ZYiPfiiiiif,@"STO_CUDA_ENTRY STV_DEFAULT"
_Z17sponge3d_apply_ZYiPfiiiiif:
.text._Z17sponge3d_apply_ZYiPfiiiiif:
[----:B------:R-:W-:Y:S01]  /*0000*/  LDC R1, c[0x0][0x37c] ;  /* 0x0000df00ff017b82 */ /* 0x000fe20000000800 */
[----:B------:R-:W0:Y:S07]  /*0010*/  S2R R5, SR_TID.Z ;  /* 0x0000000000057919 */ /* 0x000e2e0000002300 */
[----:B------:R-:W1:Y:S01]  /*0020*/  LDC R3, c[0x0][0x360] ;  /* 0x0000d800ff037b82 */ /* 0x000e620000000800 */
[----:B------:R-:W2:Y:S01]  /*0030*/  LDCU UR7, c[0x0][0x394] ;  /* 0x00007280ff0777ac */ /* 0x000ea20008000800 */
[----:B------:R-:W1:Y:S01]  /*0040*/  S2R R4, SR_TID.X ;  /* 0x0000000000047919 */ /* 0x000e620000002100 */
[----:B------:R-:W3:Y:S01]  /*0050*/  LDCU.64 UR8, c[0x0][0x398] ;  /* 0x00007300ff0877ac */ /* 0x000ee20008000a00 */
[----:B------:R-:W4:Y:S04]  /*0060*/  S2R R6, SR_TID.Y ;  /* 0x0000000000067919 */ /* 0x000f280000002200 */
[----:B------:R-:W4:Y:S08]  /*0070*/  LDC R7, c[0x0][0x364] ;  /* 0x0000d900ff077b82 */ /* 0x000f300000000800 */
[----:B------:R-:W0:Y:S08]  /*0080*/  S2UR UR6, SR_CTAID.Z ;  /* 0x00000000000679c3 */ /* 0x000e300000002700 */
[----:B------:R-:W0:Y:S08]  /*0090*/  LDC R0, c[0x0][0x368] ;  /* 0x0000da00ff007b82 */ /* 0x000e300000000800 */
[----:B------:R-:W1:Y:S08]  /*00a0*/  S2UR UR4, SR_CTAID.X ;  /* 0x00000000000479c3 */ /* 0x000e700000002500 */
[----:B------:R-:W4:Y:S01]  /*00b0*/  S2UR UR5, SR_CTAID.Y ;  /* 0x00000000000579c3 */ /* 0x000f220000002600 */
[----:B0-----:R-:W-:-:S05]  /*00c0*/  IMAD R5, R0, UR6, R5 ;  /* 0x0000000600057c24 */ /* 0x001fca000f8e0205 */
[----:B--2---:R-:W-:Y:S01]  /*00d0*/  ISETP.GE.AND P0, PT, R5, UR7, PT ;  /* 0x0000000705007c0c */ /* 0x004fe2000bf06270 */
[----:B-1----:R-:W-:-:S05]  /*00e0*/  IMAD R4, R3, UR4, R4 ;  /* 0x0000000403047c24 */ /* 0x002fca000f8e0204 */
[----:B---3--:R-:W-:Y:S01]  /*00f0*/  ISETP.GE.OR P0, PT, R4, UR9, P0 ;  /* 0x0000000904007c0c */ /* 0x008fe20008706670 */
[----:B----4-:R-:W-:-:S05]  /*0100*/  IMAD R6, R7, UR5, R6 ;  /* 0x0000000507067c24 */ /* 0x010fca000f8e0206 */
[----:B------:R-:W-:-:S13]  /*0110*/  ISETP.GE.OR P0, PT, R6, UR8, P0 ;  /* 0x0000000806007c0c */ /* 0x000fda0008706670 */
[----:B------:R-:W-:Y:S05]  /*0120*/  @P0 EXIT ;  /* 0x000000000000094d */ /* 0x000fea0003800000 */
[----:B------:R-:W0:Y:S01]  /*0130*/  LDC R9, c[0x0][0x3a4] ;  /* 0x0000e900ff097b82 */ /* 0x000e220000000800 */
[----:B------:R-:W1:Y:S01]  /*0140*/  LDCU UR4, c[0x0][0x380] ;  /* 0x00007000ff0477ac */ /* 0x000e620008000800 */
[----:B------:R-:W-:Y:S01]  /*0150*/  I2FP.F32.S32 R0, R4 ;  /* 0x0000000400007245 */ /* 0x000fe20000201400 */
[----:B------:R-:W-:Y:S01]  /*0160*/  BSSY.RECONVERGENT B0, `(.L_x_32) ;  /* 0x000000f000007945 */ /* 0x000fe20003800200 */
[----:B-1----:R-:W-:Y:S01]  /*0170*/  ISETP.NE.AND P1, PT, RZ, UR4, PT ;  /* 0x00000004ff007c0c */ /* 0x002fe2000bf25270 */
[----:B------:R-:W1:Y:S01]  /*0180*/  LDCU.64 UR4, c[0x0][0x358] ;  /* 0x00006b00ff0477ac */ /* 0x000e620008000a00 */
[----:B0-----:R-:W0:Y:S08]  /*0190*/  MUFU.RCP R2, R9 ;  /* 0x0000000900027308 */ /* 0x001e300000001000 */
[----:B------:R-:W2:Y:S03]  /*01a0*/  FCHK P0, R0, R9 ;  /* 0x0000000900007302 */ /* 0x000ea60000000000 */
[----:B------:R-:W-:-:S02]  /*01b0*/  @P1 VIADD R5, R5, 0x4 ;  /* 0x0000000405051836 */ /* 0x000fc40000000000 */
[----:B0-----:R-:W-:-:S04]  /*01c0*/  FFMA R3, R2, -R9, 1 ;  /* 0x3f80000002037423 */ /* 0x001fc80000000809 */
[----:B------:R-:W-:-:S04]  /*01d0*/  FFMA R3, R2, R3, R2 ;  /* 0x0000000302037223 */ /* 0x000fc80000000002 */
[----:B------:R-:W-:-:S04]  /*01e0*/  FFMA R2, R0, R3, RZ ;  /* 0x0000000300027223 */ /* 0x000fc800000000ff */
[----:B------:R-:W-:-:S04]  /*01f0*/  FFMA R7, R2, -R9, R0 ;  /* 0x8000000902077223 */ /* 0x000fc80000000000 */
[----:B------:R-:W-:Y:S01]  /*0200*/  FFMA R8, R3, R7, R2 ;  /* 0x0000000703087223 */ /* 0x000fe20000000002 */
[----:B-12---:R-:W-:Y:S06]  /*0210*/  @!P0 BRA `(.L_x_33) ;  /* 0x00000000000c8947 */ /* 0x006fec0003800000 */
[----:B------:R-:W-:-:S07]  /*0220*/  MOV R2, 0x240 ;  /* 0x0000024000027802 */ /* 0x000fce0000000f00 */
[----:B------:R-:W-:Y:S05]  /*0230*/  CALL.REL.NOINC `($__internal_2_$__cuda_sm3x_div_rn_noftz_f32_slowpath) ;  /* 0x0000000000807944 */ /* 0x000fea0003c00000 */
[----:B------:R-:W-:-:S07]  /*0240*/  IMAD.MOV.U32 R8, RZ, RZ, R0 ;  /* 0x000000ffff087224 */ /* 0x000fce00078e0000 */
.L_x_33:
[----:B------:R-:W-:Y:S05]  /*0250*/  BSYNC.RECONVERGENT B0 ;  /* 0x0000000000007941 */ /* 0x000fea0003800200 */
.L_x_32:
[----:B------:R-:W0:Y:S01]  /*0260*/  LDCU.64 UR8, c[0x0][0x398] ;  /* 0x00007300ff0877ac */ /* 0x000e220008000a00 */
[----:B------:R-:W1:Y:S01]  /*0270*/  LDC.64 R2, c[0x0][0x388] ;  /* 0x0000e200ff027b82 */ /* 0x000e620000000a00 */
[----:B------:R-:W-:Y:S01]  /*0280*/  LOP3.LUT R0, RZ, R4, RZ, 0x33, !PT ;  /* 0x00000004ff007212 */ /* 0x000fe200078e33ff */
[----:B------:R-:W2:Y:S04]  /*0290*/  LDCU UR6, c[0x0][0x390] ;  /* 0x00007200ff0677ac */ /* 0x000ea80008000800 */
[----:B0-----:R-:W-:Y:S02]  /*02a0*/  VIADD R0, R0, UR9 ;  /* 0x0000000900007c36 */ /* 0x001fe40008000000 */
[----:B------:R-:W-:-:S04]  /*02b0*/  IMAD R9, R5, UR8, R6 ;  /* 0x0000000805097c24 */ /* 0x000fc8000f8e0206 */
[----:B--2---:R-:W-:-:S04]  /*02c0*/  IMAD R7, R9, UR6, R0 ;  /* 0x0000000609077c24 */ /* 0x004fc8000f8e0200 */
[----:B-1----:R-:W-:-:S05]  /*02d0*/  IMAD.WIDE R6, R7, 0x4, R2 ;  /* 0x0000000407067825 */ /* 0x002fca00078e0202 */
[----:B------:R-:W2:Y:S01]  /*02e0*/  LDG.E R11, desc[UR4][R6.64] ;  /* 0x00000004060b7981 */ /* 0x000ea2000c1e1900 */
[----:B------:R-:W-:Y:S02]  /*02f0*/  IMAD.MOV.U32 R5, RZ, RZ, 0x3bbb989d ;  /* 0x3bbb989dff057424 */ /* 0x000fe400078e00ff */
[----:B------:R-:W-:Y:S01]  /*0300*/  FMUL R8, R8, -R8 ;  /* 0x8000000808087220 */ /* 0x000fe20000400000 */
[----:B------:R-:W-:-:S03]  /*0310*/  IMAD.MOV.U32 R13, RZ, RZ, 0x437c0000 ;  /* 0x437c0000ff0d7424 */ /* 0x000fc600078e00ff */
[----:B------:R-:W-:-:S04]  /*0320*/  FFMA.SAT R0, R8, R5, 0.5 ;  /* 0x3f00000008007423 */ /* 0x000fc80000002005 */
[----:B------:R-:W-:Y:S02]  /*0330*/  FFMA.RM R0, R0, R13, 12582913 ;  /* 0x4b40000100007423 */ /* 0x000fe4000000400d */
[----:B------:R-:W0:Y:S02]  /*0340*/  LDC R13, c[0x0][0x3a0] ;  /* 0x0000e800ff0d7b82 */ /* 0x000e240000000800 */
[C---:B------:R-:W-:Y:S01]  /*0350*/  FADD R5, R0.reuse, -12583039 ;  /* 0xcb40007f00057421 */ /* 0x040fe20000000000 */
[----:B------:R-:W-:-:S03]  /*0360*/  IMAD.SHL.U32 R0, R0, 0x800000, RZ ;  /* 0x0080000000007824 */ /* 0x000fc600078e00ff */
[----:B------:R-:W-:-:S04]  /*0370*/  FFMA R5, R8, 1.4426950216293334961, -R5 ;  /* 0x3fb8aa3b08057823 */ /* 0x000fc80000000805 */
[----:B------:R-:W-:-:S06]  /*0380*/  FFMA R5, R8, 1.925963033500011079e-08, R5 ;  /* 0x32a5706008057823 */ /* 0x000fcc0000000005 */
[----:B------:R-:W1:Y:S01]  /*0390*/  MUFU.EX2 R5, R5 ;  /* 0x0000000500057308 */ /* 0x000e620000000800 */
[----:B0-----:R-:W-:-:S05]  /*03a0*/  IADD3 R4, PT, PT, R13, UR9, R4 ;  /* 0x000000090d047c10 */ /* 0x001fca000fffe004 */
[----:B------:R-:W-:Y:S02]  /*03b0*/  IMAD R9, R9, UR6, R4 ;  /* 0x0000000609097c24 */ /* 0x000fe4000f8e0204 */
[----:B-1----:R-:W-:Y:S02]  /*03c0*/  FMUL R0, R0, R5 ;  /* 0x0000000500007220 */ /* 0x002fe40000400000 */
[----:B------:R-:W-:-:S04]  /*03d0*/  IMAD.WIDE R2, R9, 0x4, R2 ;  /* 0x0000000409027825 */ /* 0x000fc800078e0202 */
[----:B--2---:R-:W-:-:S05]  /*03e0*/  FMUL R11, R0, R11 ;  /* 0x0000000b000b7220 */ /* 0x004fca0000400000 */
[----:B------:R-:W-:Y:S04]  /*03f0*/  STG.E desc[UR4][R6.64], R11 ;  /* 0x0000000b06007986 */ /* 0x000fe8000c101904 */
[----:B------:R-:W2:Y:S02]  /*0400*/  LDG.E R9, desc[UR4][R2.64] ;  /* 0x0000000402097981 */ /* 0x000ea4000c1e1900 */
[----:B--2---:R-:W-:-:S05]  /*0410*/  FMUL R9, R0, R9 ;  /* 0x0000000900097220 */ /* 0x004fca0000400000 */
[----:B------:R-:W-:Y:S01]  /*0420*/  STG.E desc[UR4][R2.64], R9 ;  /* 0x0000000902007986 */ /* 0x000fe2000c101904 */
[----:B------:R-:W-:Y:S05]  /*0430*/  EXIT ;  /* 0x000000000000794d */ /* 0x000fea0003800000 */
        .weak           $__internal_2_$__cuda_sm3x_div_rn_noftz_f32_slowpath
        .type           $__internal_2_$__cuda_sm3x_div_rn_noftz_f32_slowpath,@function
        .size           $__internal_2_$__cuda_sm3x_div_rn_noftz_f32_slowpath,(.L_x_104 - $__internal_2_$__cuda_sm3x_div_rn_noftz_f32_slowpath)
$__internal_2_$__cuda_sm3x_div_rn_noftz_f32_slowpath:
[----:B------:R-:W0:Y:S01]  /*0440*/  LDC R3, c[0x0][0x3a4] ;  /* 0x0000e900ff037b82 */ /* 0x000e220000000800 */
[--C-:B------:R-:W-:Y:S01]  /*0450*/  SHF.R.U32.HI R7, RZ, 0x17, R0.reuse ;  /* 0x00000017ff077819 */ /* 0x100fe20000011600 */
[----:B------:R-:W1:Y:S01]  /*0460*/  LDCU UR6, c[0x0][0x3a4] ;  /* 0x00007480ff0677ac */ /* 0x000e620008000800 */
[----:B------:R-:W-:Y:S01]  /*0470*/  BSSY.RECONVERGENT B1, `(.L_x_34) ;  /* 0x0000064000017945 */ /* 0x000fe20003800200 */
[----:B------:R-:W-:Y:S01]  /*0480*/  IMAD.MOV.U32 R9, RZ, RZ, R0 ;  /* 0x000000ffff097224 */ /* 0x000fe200078e0000 */
[----:B------:R-:W-:-:S05]  /*0490*/  LOP3.LUT R7, R7, 0xff, RZ, 0xc0, !PT ;  /* 0x000000ff07077812 */ /* 0x000fca00078ec0ff */
[----:B------:R-:W-:Y:S02]  /*04a0*/  VIADD R12, R7, 0xffffffff ;  /* 0xffffffff070c7836 */ /* 0x000fe40000000000 */
[----:B-1----:R-:W-:Y:S01]  /*04b0*/  IMAD.U32 R10, RZ, RZ, UR6 ;  /* 0x00000006ff0a7e24 */ /* 0x002fe2000f8e00ff */
[----:B0-----:R-:W-:-:S04]  /*04c0*/  SHF.R.U32.HI R8, RZ, 0x17, R3 ;  /* 0x00000017ff087819 */ /* 0x001fc80000011603 */
[----:B------:R-:W-:-:S04]  /*04d0*/  LOP3.LUT R8, R8, 0xff, RZ, 0xc0, !PT ;  /* 0x000000ff08087812 */ /* 0x000fc800078ec0ff */
[----:B------:R-:W-:-:S04]  /*04e0*/  IADD3 R13, PT, PT, R8, -0x1, RZ ;  /* 0xffffffff080d7810 */ /* 0x000fc80007ffe0ff */
[----:B------:R-:W-:-:S04]  /*04f0*/  ISETP.GT.U32.AND P0, PT, R13, 0xfd, PT ;  /* 0x000000fd0d00780c */ /* 0x000fc80003f04070 */
[----:B------:R-:W-:-:S13]  /*0500*/  ISETP.GT.U32.OR P0, PT, R12, 0xfd, P0 ;  /* 0x000000fd0c00780c */ /* 0x000fda0000704470 */
[----:B------:R-:W-:Y:S01]  /*0510*/  @!P0 IMAD.MOV.U32 R11, RZ, RZ, RZ ;  /* 0x000000ffff0b8224 */ /* 0x000fe200078e00ff */
[----:B------:R-:W-:Y:S06]  /*0520*/  @!P0 BRA `(.L_x_35) ;  /* 0x00000000005c8947 */ /* 0x000fec0003800000 */
[----:B------:R-:W-:Y:S02]  /*0530*/  FSETP.GTU.FTZ.AND P1, PT, |R3|, +INF , PT ;  /* 0x7f8000000300780b */ /* 0x000fe40003f3c200 */
[----:B------:R-:W-:-:S04]  /*0540*/  FSETP.GTU.FTZ.AND P0, PT, |R0|, +INF , PT ;  /* 0x7f8000000000780b */ /* 0x000fc80003f1c200 */
[----:B------:R-:W-:-:S13]  /*0550*/  PLOP3.LUT P0, PT, P0, P1, PT, 0xf8, 0x8f ;  /* 0x00000000008f781c */ /* 0x000fda0000703f70 */
[----:B------:R-:W-:Y:S05]  /*0560*/  @P0 BRA `(.L_x_36) ;  /* 0x00000004004c0947 */ /* 0x000fea0003800000 */
[----:B------:R-:W-:-:S13]  /*0570*/  LOP3.LUT P0, RZ, R10, 0x7fffffff, R9, 0xc8, !PT ;  /* 0x7fffffff0aff7812 */ /* 0x000fda000780c809 */
[----:B------:R-:W-:Y:S05]  /*0580*/  @!P0 BRA `(.L_x_37) ;  /* 0x00000004003c8947 */ /* 0x000fea0003800000 */
[C---:B------:R-:W-:Y:S02]  /*0590*/  FSETP.NEU.FTZ.AND P2, PT, |R0|.reuse, +INF , PT ;  /* 0x7f8000000000780b */ /* 0x040fe40003f5d200 */
[----:B------:R-:W-:Y:S02]  /*05a0*/  FSETP.NEU.FTZ.AND P1, PT, |R3|, +INF , PT ;  /* 0x7f8000000300780b */ /* 0x000fe40003f3d200 */
[----:B------:R-:W-:-:S11]  /*05b0*/  FSETP.NEU.FTZ.AND P0, PT, |R0|, +INF , PT ;  /* 0x7f8000000000780b */ /* 0x000fd60003f1d200 */
[----:B------:R-:W-:Y:S05]  /*05c0*/  @!P1 BRA !P2, `(.L_x_37) ;  /* 0x00000004002c9947 */ /* 0x000fea0005000000 */
[----:B------:R-:W-:-:S04]  /*05d0*/  LOP3.LUT P2, RZ, R9, 0x7fffffff, RZ, 0xc0, !PT ;  /* 0x7fffffff09ff7812 */ /* 0x000fc8000784c0ff */
[----:B------:R-:W-:-:S13]  /*05e0*/  PLOP3.LUT P1, PT, P1, P2, PT, 0x2f, 0xf2 ;  /* 0x0000000000f2781c */ /* 0x000fda0000f24577 */
[----:B------:R-:W-:Y:S05]  /*05f0*/  @P1 BRA `(.L_x_38) ;  /* 0x0000000400181947 */ /* 0x000fea0003800000 */
[----:B------:R-:W-:-:S04]  /*0600*/  LOP3.LUT P1, RZ, R10, 0x7fffffff, RZ, 0xc0, !PT ;  /* 0x7fffffff0aff7812 */ /* 0x000fc8000782c0ff */
[----:B------:R-:W-:-:S13]  /*0610*/  PLOP3.LUT P0, PT, P0, P1, PT, 0x2f, 0xf2 ;  /* 0x0000000000f2781c */ /* 0x000fda0000702577 */
[----:B------:R-:W-:Y:S05]  /*0620*/  @P0 BRA `(.L_x_39) ;  /* 0x0000000400000947 */ /* 0x000fea0003800000 */
[----:B------:R-:W-:Y:S02]  /*0630*/  ISETP.GE.AND P0, PT, R12, RZ, PT ;  /* 0x000000ff0c00720c */ /* 0x000fe40003f06270 */
[----:B------:R-:W-:-:S11]  /*0640*/  ISETP.GE.AND P1, PT, R13, RZ, PT ;  /* 0x000000ff0d00720c */ /* 0x000fd60003f26270 */
[----:B------:R-:W-:Y:S01]  /*0650*/  @P0 MOV R11, RZ ;  /* 0x000000ff000b0202 */ /* 0x000fe20000000f00 */
[----:B------:R-:W-:Y:S02]  /*0660*/  @!P0 IMAD.MOV.U32 R11, RZ, RZ, -0x40 ;  /* 0xffffffc0ff0b8424 */ /* 0x000fe400078e00ff */
[----:B------:R-:W-:Y:S01]  /*0670*/  @!P0 FFMA R9, R0, 1.84467440737095516160e+19, RZ ;  /* 0x5f80000000098823 */ /* 0x000fe200000000ff */
[----:B------:R-:W-:Y:S01]  /*0680*/  @!P1 FFMA R10, R3, 1.84467440737095516160e+19, RZ ;  /* 0x5f800000030a9823 */ /* 0x000fe200000000ff */
[----:B------:R-:W-:-:S07]  /*0690*/  @!P1 VIADD R11, R11, 0x40 ;  /* 0x000000400b0b9836 */ /* 0x000fce0000000000 */
.L_x_35:
[----:B------:R-:W-:Y:S01]  /*06a0*/  LEA R3, R8, 0xc0800000, 0x17 ;  /* 0xc080000008037811 */ /* 0x000fe200078eb8ff */
[----:B------:R-:W-:Y:S01]  /*06b0*/  VIADD R7, R7, 0xffffff81 ;  /* 0xffffff8107077836 */ /* 0x000fe20000000000 */
[----:B------:R-:W-:Y:S03]  /*06c0*/  BSSY.RECONVERGENT B2, `(.L_x_40) ;  /* 0x0000035000027945 */ /* 0x000fe60003800200 */
[----:B------:R-:W-:Y:S01]  /*06d0*/  IMAD.IADD R3, R10, 0x1, -R3 ;  /* 0x000000010a037824 */ /* 0x000fe200078e0a03 */
[C---:B------:R-:W-:Y:S01]  /*06e0*/  IADD3 R8, PT, PT, R7.reuse, 0x7f, -R8 ;  /* 0x0000007f07087810 */ /* 0x040fe20007ffe808 */
[----:B------:R-:W-:Y:S02]  /*06f0*/  IMAD R0, R7, -0x800000, R9 ;  /* 0xff80000007007824 */ /* 0x000fe400078e0209 */
[----:B------:R-:W0:Y:S01]  /*0700*/  MUFU.RCP R10, R3 ;  /* 0x00000003000a7308 */ /* 0x000e220000001000 */
[----:B------:R-:W-:Y:S01]  /*0710*/  FADD.FTZ R13, -R3, -RZ ;  /* 0x800000ff030d7221 */ /* 0x000fe20000010100 */
[----:B------:R-:W-:-:S03]  /*0720*/  IADD3 R8, PT, PT, R8, R11, RZ ;  /* 0x0000000b08087210 */ /* 0x000fc60007ffe0ff */
[----:B0-----:R-:W-:-:S04]  /*0730*/  FFMA R15, R10, R13, 1 ;  /* 0x3f8000000a0f7423 */ /* 0x001fc8000000000d */
[----:B------:R-:W-:-:S04]  /*0740*/  FFMA R12, R10, R15, R10 ;  /* 0x0000000f0a0c7223 */ /* 0x000fc8000000000a */
[----:B------:R-:W-:-:S04]  /*0750*/  FFMA R9, R0, R12, RZ ;  /* 0x0000000c00097223 */ /* 0x000fc800000000ff */
[----:B------:R-:W-:-:S04]  /*0760*/  FFMA R10, R13, R9, R0 ;  /* 0x000000090d0a7223 */ /* 0x000fc80000000000 */
[----:B------:R-:W-:-:S04]  /*0770*/  FFMA R9, R12, R10, R9 ;  /* 0x0000000a0c097223 */ /* 0x000fc80000000009 */
[----:B------:R-:W-:-:S04]  /*0780*/  FFMA R10, R13, R9, R0 ;  /* 0x000000090d0a7223 */ /* 0x000fc80000000000 */
[----:B------:R-:W-:-:S05]  /*0790*/  FFMA R0, R12, R10, R9 ;  /* 0x0000000a0c007223 */ /* 0x000fca0000000009 */
[----:B------:R-:W-:-:S04]  /*07a0*/  SHF.R.U32.HI R3, RZ, 0x17, R0 ;  /* 0x00000017ff037819 */ /* 0x000fc80000011600 */
[----:B------:R-:W-:-:S05]  /*07b0*/  LOP3.LUT R3, R3, 0xff, RZ, 0xc0, !PT ;  /* 0x000000ff03037812 */ /* 0x000fca00078ec0ff */
[----:B------:R-:W-:-:S04]  /*07c0*/  IMAD.IADD R11, R3, 0x1, R8 ;  /* 0x00000001030b7824 */ /* 0x000fc800078e0208 */
[----:B------:R-:W-:-:S05]  /*07d0*/  VIADD R3, R11, 0xffffffff ;  /* 0xffffffff0b037836 */ /* 0x000fca0000000000 */
[----:B------:R-:W-:-:S13]  /*07e0*/  ISETP.GE.U32.AND P0, PT, R3, 0xfe, PT ;  /* 0x000000fe0300780c */ /* 0x000fda0003f06070 */
[----:B------:R-:W-:Y:S05]  /*07f0*/  @!P0 BRA `(.L_x_41) ;  /* 0x0000000000808947 */ /* 0x000fea0003800000 */
[----:B------:R-:W-:-:S13]  /*0800*/  ISETP.GT.AND P0, PT, R11, 0xfe, PT ;  /* 0x000000fe0b00780c */ /* 0x000fda0003f04270 */
[----:B------:R-:W-:Y:S05]  /*0810*/  @P0 BRA `(.L_x_42) ;  /* 0x00000000006c0947 */ /* 0x000fea0003800000 */
[----:B------:R-:W-:-:S13]  /*0820*/  ISETP.GE.AND P0, PT, R11, 0x1, PT ;  /* 0x000000010b00780c */ /* 0x000fda0003f06270 */
[----:B------:R-:W-:Y:S05]  /*0830*/  @P0 BRA `(.L_x_43) ;  /* 0x0000000000740947 */ /* 0x000fea0003800000 */
[----:B------:R-:W-:Y:S02]  /*0840*/  ISETP.GE.AND P0, PT, R11, -0x18, PT ;  /* 0xffffffe80b00780c */ /* 0x000fe40003f06270 */
[----:B------:R-:W-:-:S11]  /*0850*/  LOP3.LUT R0, R0, 0x80000000, RZ, 0xc0, !PT ;  /* 0x8000000000007812 */ /* 0x000fd600078ec0ff */
[----:B------:R-:W-:Y:S05]  /*0860*/  @!P0 BRA `(.L_x_43) ;  /* 0x0000000000688947 */ /* 0x000fea0003800000 */
[CCC-:B------:R-:W-:Y:S01]  /*0870*/  FFMA.RZ R3, R12.reuse, R10.reuse, R9.reuse ;  /* 0x0000000a0c037223 */ /* 0x1c0fe2000000c009 */
[CCC-:B------:R-:W-:Y:S01]  /*0880*/  FFMA.RM R8, R12.reuse, R10.reuse, R9.reuse ;  /* 0x0000000a0c087223 */ /* 0x1c0fe20000004009 */
[C---:B------:R-:W-:Y:S02]  /*0890*/  ISETP.NE.AND P2, PT, R11.reuse, RZ, PT ;  /* 0x000000ff0b00720c */ /* 0x040fe40003f45270 */
[----:B------:R-:W-:Y:S02]  /*08a0*/  ISETP.NE.AND P1, PT, R11, RZ, PT ;  /* 0x000000ff0b00720c */ /* 0x000fe40003f25270 */
[----:B------:R-:W-:Y:S01]  /*08b0*/  LOP3.LUT R7, R3, 0x7fffff, RZ, 0xc0, !PT ;  /* 0x007fffff03077812 */ /* 0x000fe200078ec0ff */
[----:B------:R-:W-:Y:S01]  /*08c0*/  FFMA.RP R3, R12, R10, R9 ;  /* 0x0000000a0c037223 */ /* 0x000fe20000008009 */
[----:B------:R-:W-:Y:S02]  /*08d0*/  VIADD R10, R11, 0x20 ;  /* 0x000000200b0a7836 */ /* 0x000fe40000000000 */
[----:B------:R-:W-:Y:S01]  /*08e0*/  LOP3.LUT R7, R7, 0x800000, RZ, 0xfc, !PT ;  /* 0x0080000007077812 */ /* 0x000fe200078efcff */
[----:B------:R-:W-:Y:S01]  /*08f0*/  IMAD.MOV R9, RZ, RZ, -R11 ;  /* 0x000000ffff097224 */ /* 0x000fe200078e0a0b */
[----:B------:R-:W-:-:S02]  /*0900*/  FSETP.NEU.FTZ.AND P0, PT, R3, R8, PT ;  /* 0x000000080300720b */ /* 0x000fc40003f1d000 */
[----:B------:R-:W-:Y:S02]  /*0910*/  SHF.L.U32 R10, R7, R10, RZ ;  /* 0x0000000a070a7219 */ /* 0x000fe400000006ff */
[----:B------:R-:W-:Y:S02]  /*0920*/  SEL R8, R9, RZ, P2 ;  /* 0x000000ff09087207 */ /* 0x000fe40001000000 */
[----:B------:R-:W-:Y:S02]  /*0930*/  ISETP.NE.AND P1, PT, R10, RZ, P1 ;  /* 0x000000ff0a00720c */ /* 0x000fe40000f25270 */
[----:B------:R-:W-:Y:S02]  /*0940*/  SHF.R.U32.HI R8, RZ, R8, R7 ;  /* 0x00000008ff087219 */ /* 0x000fe40000011607 */
[----:B------:R-:W-:Y:S02]  /*0950*/  PLOP3.LUT P0, PT, P0, P1, PT, 0xf8, 0x8f ;  /* 0x00000000008f781c */ /* 0x000fe40000703f70 */
[----:B------:R-:W-:-:S02]  /*0960*/  SHF.R.U32.HI R10, RZ, 0x1, R8 ;  /* 0x00000001ff0a7819 */ /* 0x000fc40000011608 */
[----:B------:R-:W-:-:S04]  /*0970*/  SEL R3, RZ, 0x1, !P0 ;  /* 0x00000001ff037807 */ /* 0x000fc80004000000 */
[----:B------:R-:W-:-:S04]  /*0980*/  LOP3.LUT R3, R3, 0x1, R10, 0xf8, !PT ;  /* 0x0000000103037812 */ /* 0x000fc800078ef80a */
[----:B------:R-:W-:-:S04]  /*0990*/  LOP3.LUT R3, R3, R8, RZ, 0xc0, !PT ;  /* 0x0000000803037212 */ /* 0x000fc800078ec0ff */
[----:B------:R-:W-:-:S04]  /*09a0*/  IADD3 R3, PT, PT, R10, R3, RZ ;  /* 0x000000030a037210 */ /* 0x000fc80007ffe0ff */
[----:B------:R-:W-:Y:S01]  /*09b0*/  LOP3.LUT R0, R3, R0, RZ, 0xfc, !PT ;  /* 0x0000000003007212 */ /* 0x000fe200078efcff */
[----:B------:R-:W-:Y:S06]  /*09c0*/  BRA `(.L_x_43) ;  /* 0x0000000000107947 */ /* 0x000fec0003800000 */
.L_x_42:
[----:B------:R-:W-:-:S04]  /*09d0*/  LOP3.LUT R0, R0, 0x80000000, RZ, 0xc0, !PT ;  /* 0x8000000000007812 */ /* 0x000fc800078ec0ff */
[----:B------:R-:W-:Y:S01]  /*09e0*/  LOP3.LUT R0, R0, 0x7f800000, RZ, 0xfc, !PT ;  /* 0x7f80000000007812 */ /* 0x000fe200078efcff */
[----:B------:R-:W-:Y:S06]  /*09f0*/  BRA `(.L_x_43) ;  /* 0x0000000000047947 */ /* 0x000fec0003800000 */
.L_x_41:
[----:B------:R-:W-:-:S07]  /*0a00*/  IMAD R0, R8, 0x800000, R0 ;  /* 0x0080000008007824 */ /* 0x000fce00078e0200 */
.L_x_43:
[----:B------:R-:W-:Y:S05]  /*0a10*/  BSYNC.RECONVERGENT B2 ;  /* 0x0000000000027941 */ /* 0x000fea0003800200 */
.L_x_40:
[----:B------:R-:W-:Y:S05]  /*0a20*/  BRA `(.L_x_44) ;  /* 0x0000000000207947 */ /* 0x000fea0003800000 */
.L_x_39:
[----:B------:R-:W-:-:S04]  /*0a30*/  LOP3.LUT R0, R10, 0x80000000, R9, 0x48, !PT ;  /* 0x800000000a007812 */ /* 0x000fc800078e4809 */
[----:B------:R-:W-:Y:S01]  /*0a40*/  LOP3.LUT R0, R0, 0x7f800000, RZ, 0xfc, !PT ;  /* 0x7f80000000007812 */ /* 0x000fe200078efcff */
[----:B------:R-:W-:Y:S06]  /*0a50*/  BRA `(.L_x_44) ;  /* 0x0000000000147947 */ /* 0x000fec0003800000 */
.L_x_38:
[----:B------:R-:W-:Y:S01]  /*0a60*/  LOP3.LUT R0, R10, 0x80000000, R9, 0x48, !PT ;  /* 0x800000000a007812 */ /* 0x000fe200078e4809 */
[----:B------:R-:W-:Y:S06]  /*0a70*/  BRA `(.L_x_44) ;  /* 0x00000000000c7947 */ /* 0x000fec0003800000 */
.L_x_37:
[----:B------:R-:W0:Y:S01]  /*0a80*/  MUFU.RSQ R0, -QNAN ;  /* 0xffc0000000007908 */ /* 0x000e220000001400 */
[----:B------:R-:W-:Y:S05]  /*0a90*/  BRA `(.L_x_44) ;  /* 0x0000000000047947 */ /* 0x000fea0003800000 */
.L_x_36:
[----:B------:R-:W-:-:S07]  /*0aa0*/  FADD.FTZ R0, R0, R3 ;  /* 0x0000000300007221 */ /* 0x000fce0000010000 */
.L_x_44:
[----:B------:R-:W-:Y:S05]  /*0ab0*/  BSYNC.RECONVERGENT B1 ;  /* 0x0000000000017941 */ /* 0x000fea0003800200 */
.L_x_34:
[----:B------:R-:W-:-:S04]  /*0ac0*/  IMAD.MOV.U32 R3, RZ, RZ, 0x0 ;  /* 0x00000000ff037424 */ /* 0x000fc800078e00ff */
[----:B0-----:R-:W-:Y:S05]  /*0ad0*/  RET.REL.NODEC R2 `(_Z17sponge3d_apply_ZYiPfiiiiif) ;  /* 0xfffffff402487950 */ /* 0x001fea0003c3ffff */
.L_x_45:
        /* <DEDUP_REMOVED lines=10> */
.L_x_104:


//--------------------- .text._Z17sponge3d_apply_XYiPfiiii --------------------------
	.section	.text._Z17sponge3d_apply_XYiPfiiii,"ax",@progbits
	.align	128
        .global         _Z17sponge3d_apply_XYiPfiiii
        .type           _Z17sponge3d_apply_XYiPfiiii,@function
        .size           _Z17sponge3d_apply_XYiPfiiii,(.L_x_105 - _Z17sponge3d_apply_XYiPfiiii)
        .other          _Z17sponge3d_apply_XYiPfiiii,@"STO_CUDA_ENTRY STV_DEFAULT"
_Z17sponge3d_apply_XYiPfiiii:
.text._Z17sponge3d_apply_XYiPfiiii:
[----:B------:R-:W-:Y:S01]  /*0000*/  LDC R1, c[0x0][0x37c] ;  /* 0x0000df00ff017b82 */ /* 0x000fe20000000800 */
[----:B------:R-:W0:Y:S07]  /*0010*/  S2R R0, SR_TID.Y ;  /* 0x0000000000007919 */ /* 0x000e2e0000002200 */
[----:B------:R-:W1:Y:S01]  /*0020*/  S2UR UR4, SR_CTAID.X ;  /* 0x00000000000479c3 */ /* 0x000e620000002500 */
[----:B------:R-:W1:Y:S01]  /*0030*/  LDCU UR5, c[0x0][0x360] ;  /* 0x00006c00ff0577ac */ /* 0x000e620008000800 */
[----:B------:R-:W2:Y:S01]  /*0040*/  S2R R11, SR_TID.X ;  /* 0x00000000000b7919 */ /* 0x000ea20000002100 */
[----:B------:R-:W3:Y:S05]  /*0050*/  LDCU.64 UR8, c[0x0][0x390] ;  /* 0x00007200ff0877ac */ /* 0x000eea0008000a00 */
[----:B------:R-:W0:Y:S08]  /*0060*/  S2UR UR6, SR_CTAID.Y ;  /* 0x00000000000679c3 */ /* 0x000e300000002600 */
[----:B------:R-:W0:Y:S01]  /*0070*/  LDC R3, c[0x0][0x364] ;  /* 0x0000d900ff037b82 */ /* 0x000e220000000800 */
[----:B-1----:R-:W-:-:S06]  /*0080*/  UIMAD UR4, UR4, UR5, URZ ;  /* 0x00000005040472a4 */ /* 0x002fcc000f8e02ff */
[----:B--2---:R-:W-:Y:S01]  /*0090*/  IADD3 R9, PT, PT, R11, UR4, RZ ;  /* 0x000000040b097c10 */ /* 0x004fe2000fffe0ff */
[----:B0-----:R-:W-:-:S05]  /*00a0*/  IMAD R0, R3, UR6, R0 ;  /* 0x0000000603007c24 */ /* 0x001fca000f8e0200 */
[----:B---3--:R-:W-:-:S04]  /*00b0*/  ISETP.GE.AND P0, PT, R0, UR9, PT ;  /* 0x0000000900007c0c */ /* 0x008fc8000bf06270 */
[----:B------:R-:W-:-:S13]  /*00c0*/  ISETP.GE.OR P0, PT, R9, UR8, P0 ;  /* 0x0000000809007c0c */ /* 0x000fda0008706670 */
[----:B------:R-:W-:Y:S05]  /*00d0*/  @P0 EXIT ;  /* 0x000000000000094d */ /* 0x000fea0003800000 */
[----:B------:R-:W0:Y:S01]  /*00e0*/  LDC R16, c[0x0][0x39c] ;  /* 0x0000e700ff107b82 */ /* 0x000e220000000800 */
[----:B------:R-:W1:Y:S02]  /*00f0*/  LDCU UR5, c[0x0][0x380] ;  /* 0x00007000ff0577ac */ /* 0x000e640008000800 */
[----:B-1----:R-:W-:Y:S02]  /*0100*/  ISETP.NE.AND P0, PT, RZ, UR5, PT ;  /* 0x00000005ff007c0c */ /* 0x002fe4000bf05270 */
[----:B0-----:R-:W-:-:S13]  /*0110*/  ISETP.GE.AND P1, PT, R16, 0x1, PT ;  /* 0x000000011000780c */ /* 0x001fda0003f26270 */
[----:B------:R-:W-:Y:S05]  /*0120*/  @!P1 EXIT ;  /* 0x000000000000994d */ /* 0x000fea0003800000 */
[----:B------:R-:W0:Y:S01]  /*0130*/  LDC R7, c[0x0][0x398] ;  /* 0x0000e600ff077b82 */ /* 0x000e220000000800 */
[----:B------:R-:W1:Y:S01]  /*0140*/  I2F.F64.U32 R14, R16 ;  /* 0x00000010000e7312 */ /* 0x000e620000201800 */
[----:B------:R-:W-:Y:S01]  /*0150*/  @P0 VIADD R0, R0, 0x4 ;  /* 0x0000000400000836 */ /* 0x000fe20000000000 */
[----:B------:R-:W-:Y:S01]  /*0160*/  ISETP.GE.U32.AND P0, PT, R16, 0x4, PT ;  /* 0x000000041000780c */ /* 0x000fe20003f06070 */
[----:B------:R-:W-:Y:S01]  /*0170*/  UMOV UR10, 0x667f3bcd ;  /* 0x667f3bcd000a7882 */ /* 0x000fe20000000000 */
[----:B------:R-:W-:Y:S01]  /*0180*/  UMOV UR11, 0x4016a09e ;  /* 0x4016a09e000b7882 */ /* 0x000fe20000000000 */
[----:B------:R-:W-:Y:S01]  /*0190*/  IMAD R6, R0, UR8, RZ ;  /* 0x0000000800067c24 */ /* 0x000fe2000f8e02ff */
[----:B------:R-:W2:Y:S01]  /*01a0*/  LDCU.64 UR6, c[0x0][0x358] ;  /* 0x00006b00ff0677ac */ /* 0x000ea20008000a00 */
[----:B------:R-:W-:Y:S02]  /*01b0*/  LOP3.LUT R2, R16, 0x3, RZ, 0xc0, !PT ;  /* 0x0000000310027812 */ /* 0x000fe400078ec0ff */
[----:B------:R-:W-:Y:S01]  /*01c0*/  MOV R3, RZ ;  /* 0x000000ff00037202 */ /* 0x000fe20000000f00 */
[----:B-1----:R-:W-:Y:S01]  /*01d0*/  DMUL R14, R14, UR10 ;  /* 0x0000000a0e0e7c28 */ /* 0x002fe20008000000 */
[----:B0-----:R-:W-:-:S04]  /*01e0*/  IMAD R4, R6, R7, R9 ;  /* 0x0000000706047224 */ /* 0x001fc800078e0209 */
[----:B--2---:R-:W-:Y:S06]  /*01f0*/  @!P0 BRA `(.L_x_46) ;  /* 0x0000000c00048947 */ /* 0x004fec0003800000 */
[----:B------:R-:W0:Y:S01]  /*0200*/  LDC R5, c[0x0][0x390] ;  /* 0x0000e400ff057b82 */ /* 0x000e220000000800 */
[-C--:B------:R-:W-:Y:S01]  /*0210*/  IMAD R0, R0, R7.reuse, R7 ;  /* 0x0000000700007224 */ /* 0x080fe200078e0207 */
[----:B------:R-:W-:Y:S01]  /*0220*/  LOP3.LUT R3, R16, 0x7ffffffc, RZ, 0xc0, !PT ;  /* 0x7ffffffc10037812 */ /* 0x000fe200078ec0ff */
[----:B------:R-:W-:Y:S02]  /*0230*/  IMAD R11, R6, R7, R11 ;  /* 0x00000007060b7224 */ /* 0x000fe400078e020b */
[C---:B------:R-:W-:Y:S01]  /*0240*/  VIADD R6, R0.reuse, 0xfffffffe ;  /* 0xfffffffe00067836 */ /* 0x040fe20000000000 */
[C---:B------:R-:W-:Y:S01]  /*0250*/  IADD3 R8, PT, PT, R0.reuse, -0x3, RZ ;  /* 0xfffffffd00087810 */ /* 0x040fe20007ffe0ff */
[C---:B------:R-:W-:Y:S01]  /*0260*/  VIADD R10, R0.reuse, 0xfffffffc ;  /* 0xfffffffc000a7836 */ /* 0x040fe20000000000 */
[----:B------:R-:W1:Y:S01]  /*0270*/  LDC.64 R12, c[0x0][0x388] ;  /* 0x0000e200ff0c7b82 */ /* 0x000e620000000a00 */
[----:B------:R-:W-:Y:S01]  /*0280*/  IADD3 R0, PT, PT, R0, -0x1, RZ ;  /* 0xffffffff00007810 */ /* 0x000fe20007ffe0ff */
[--C-:B------:R-:W-:Y:S01]  /*0290*/  IMAD R6, R6, UR8, R9.reuse ;  /* 0x0000000806067c24 */ /* 0x100fe2000f8e0209 */
[----:B------:R-:W-:Y:S01]  /*02a0*/  IADD3 R11, PT, PT, R11, UR4, RZ ;  /* 0x000000040b0b7c10 */ /* 0x000fe2000fffe0ff */
[----:B------:R-:W-:-:S02]  /*02b0*/  IMAD R7, R8, UR8, R9 ;  /* 0x0000000808077c24 */ /* 0x000fc4000f8e0209 */
[--C-:B------:R-:W-:Y:S02]  /*02c0*/  IMAD R8, R10, UR8, R9.reuse ;  /* 0x000000080a087c24 */ /* 0x100fe4000f8e0209 */
[----:B------:R-:W-:Y:S02]  /*02d0*/  IMAD R9, R0, UR8, R9 ;  /* 0x0000000800097c24 */ /* 0x000fe4000f8e0209 */
[----:B------:R-:W-:Y:S02]  /*02e0*/  VIADD R10, R16, 0xfffffffc ;  /* 0xfffffffc100a7836 */ /* 0x000fe40000000000 */
[----:B------:R-:W-:-:S07]  /*02f0*/  IMAD.MOV R28, RZ, RZ, -R3 ;  /* 0x000000ffff1c7224 */ /* 0x000fce00078e0a03 */
.L_x_51:
[----:B--2---:R-:W2:Y:S01]  /*0300*/  MUFU.RCP64H R17, R15 ;  /* 0x0000000f00117308 */ /* 0x004ea20000001800 */
[----:B------:R-:W-:Y:S02]  /*0310*/  HFMA2 R16, -RZ, RZ, 0, 5.9604644775390625e-08 ;  /* 0x00000001ff107431 */ /* 0x000fe400000001ff */
[C---:B------:R-:W-:Y:S01]  /*0320*/  VIADD R20, R10.reuse, 0x3 ;  /* 0x000000030a147836 */ /* 0x040fe20000000000 */
[----:B------:R-:W-:-:S05]  /*0330*/  IADD3 R34, PT, PT, R10, 0x2, RZ ;  /* 0x000000020a227810 */ /* 0x000fca0007ffe0ff */
[----:B------:R-:W3:Y:S01]  /*0340*/  I2F.F64 R20, R20 ;  /* 0x0000001400147312 */ /* 0x000ee20000201c00 */
[----:B--2---:R-:W-:Y:S01]  /*0350*/  DFMA R18, -R14, R16, 1 ;  /* 0x3ff000000e12742b */ /* 0x004fe20000000110 */
[----:B---3--:R-:W-:-:S07]  /*0360*/  FSETP.GEU.AND P1, PT, |R21|, 6.5827683646048100446e-37, PT ;  /* 0x036000001500780b */ /* 0x008fce0003f2e200 */
[----:B------:R-:W-:-:S08]  /*0370*/  DFMA R18, R18, R18, R18 ;  /* 0x000000121212722b */ /* 0x000fd00000000012 */
        /* <DEDUP_REMOVED lines=12> */
[----:B01----:R-:W-:Y:S05]  /*0440*/  CALL.REL.NOINC `($__internal_3_$__cuda_sm20_div_rn_f64_full) ;  /* 0x0000001000dc7944 */ /* 0x003fea0003c00000 */
[----:B------:R-:W-:Y:S01]  /*0450*/  IMAD.MOV.U32 R16, RZ, RZ, R36 ;  /* 0x000000ffff107224 */ /* 0x000fe200078e0024 */
[----:B------:R-:W-:-:S07]  /*0460*/  MOV R17, R37 ;  /* 0x0000002500117202 */ /* 0x000fce0000000f00 */
.L_x_47:
[----:B-1----:R-:W-:-:S05]  /*0470*/  IMAD.WIDE R26, R11, 0x4, R12 ;  /* 0x000000040b1a7825 */ /* 0x002fca00078e020c */
[----:B------:R-:W2:Y:S01]  /*0480*/  LDG.E R21, desc[UR6][R26.64] ;  /* 0x000000061a157981 */ /* 0x000ea2000c1e1900 */
[----:B------:R-:W1:Y:S01]  /*0490*/  F2F.F32.F64 R16, R16 ;  /* 0x0000001000107310 */ /* 0x000e620000301000 */
[----:B------:R-:W-:Y:S01]  /*04a0*/  IMAD.MOV.U32 R19, RZ, RZ, 0x3bbb989d ;  /* 0x3bbb989dff137424 */ /* 0x000fe200078e00ff */
[----:B------:R-:W-:Y:S01]  /*04b0*/  MOV R23, 0x437c0000 ;  /* 0x437c000000177802 */ /* 0x000fe20000000f00 */
[----:B-1----:R-:W-:-:S04]  /*04c0*/  FMUL R0, R16, -R16 ;  /* 0x8000001010007220 */ /* 0x002fc80000400000 */
[----:B------:R-:W-:-:S04]  /*04d0*/  FFMA.SAT R18, R0, R19, 0.5 ;  /* 0x3f00000000127423 */ /* 0x000fc80000002013 */
[----:B------:R-:W-:Y:S01]  /*04e0*/  FFMA.RM R18, R18, R23, 12582913 ;  /* 0x4b40000112127423 */ /* 0x000fe20000004017 */
[----:B------:R-:W-:-:S04]  /*04f0*/  IMAD.WIDE R22, R9, 0x4, R12 ;  /* 0x0000000409167825 */ /* 0x000fc800078e020c */
[----:B------:R-:W-:-:S04]  /*0500*/  FADD R19, R18, -12583039 ;  /* 0xcb40007f12137421 */ /* 0x000fc80000000000 */
[----:B------:R-:W-:-:S04]  /*0510*/  FFMA R19, R0, 1.4426950216293334961, -R19 ;  /* 0x3fb8aa3b00137823 */ /* 0x000fc80000000813 */
[----:B------:R-:W-:Y:S01]  /*0520*/  FFMA R20, R0, 1.925963033500011079e-08, R19 ;  /* 0x32a5706000147823 */ /* 0x000fe20000000013 */
[----:B------:R-:W-:-:S03]  /*0530*/  IMAD.SHL.U32 R0, R18, 0x800000, RZ ;  /* 0x0080000012007824 */ /* 0x000fc600078e00ff */
[----:B------:R-:W1:Y:S02]  /*0540*/  MUFU.EX2 R19, R20 ;  /* 0x0000001400137308 */ /* 0x000e640000000800 */
[----:B-1----:R-:W-:-:S06]  /*0550*/  FMUL R0, R0, R19 ;  /* 0x0000001300007220 */ /* 0x002fcc0000400000 */
[----:B------:R-:W1:Y:S01]  /*0560*/  MUFU.RCP64H R19, R15 ;  /* 0x0000000f00137308 */ /* 0x000e620000001800 */
[----:B------:R-:W-:Y:S01]  /*0570*/  MOV R18, 0x1 ;  /* 0x0000000100127802 */ /* 0x000fe20000000f00 */
[----:B--2---:R-:W-:-:S05]  /*0580*/  FMUL R31, R0, R21 ;  /* 0x00000015001f7220 */ /* 0x004fca0000400000 */
[----:B------:R2:W-:Y:S04]  /*0590*/  STG.E desc[UR6][R26.64], R31 ;  /* 0x0000001f1a007986 */ /* 0x0005e8000c101906 */
[----:B------:R-:W3:Y:S01]  /*05a0*/  LDG.E R29, desc[UR6][R22.64] ;  /* 0x00000006161d7981 */ /* 0x000ee2000c1e1900 */
[----:B-1----:R-:W-:Y:S01]  /*05b0*/  DFMA R16, -R14, R18, 1 ;  /* 0x3ff000000e10742b */ /* 0x002fe20000000112 */
[----:B------:R-:W1:Y:S07]  /*05c0*/  I2F.F64 R20, R34 ;  /* 0x0000002200147312 */ /* 0x000e6e0000201c00 */
[----:B------:R-:W-:-:S08]  /*05d0*/  DFMA R16, R16, R16, R16 ;  /* 0x000000101010722b */ /* 0x000fd00000000010 */
[----:B------:R-:W-:Y:S01]  /*05e0*/  DFMA R16, R18, R16, R18 ;  /* 0x000000101210722b */ /* 0x000fe20000000012 */
[----:B-1----:R-:W-:-:S07]  /*05f0*/  FSETP.GEU.AND P1, PT, |R21|, 6.5827683646048100446e-37, PT ;  /* 0x036000001500780b */ /* 0x002fce0003f2e200 */
[----:B------:R-:W-:-:S08]  /*0600*/  DFMA R18, -R14, R16, 1 ;  /* 0x3ff000000e12742b */ /* 0x000fd00000000110 */
[----:B------:R-:W-:-:S08]  /*0610*/  DFMA R18, R16, R18, R16 ;  /* 0x000000121012722b */ /* 0x000fd00000000010 */
[----:B------:R-:W-:-:S08]  /*0620*/  DMUL R24, R18, R20 ;  /* 0x0000001412187228 */ /* 0x000fd00000000000 */
[----:B------:R-:W-:-:S08]  /*0630*/  DFMA R16, -R14, R24, R20 ;  /* 0x000000180e10722b */ /* 0x000fd00000000114 */
[----:B------:R-:W-:Y:S01]  /*0640*/  DFMA R16, R18, R16, R24 ;  /* 0x000000101210722b */ /* 0x000fe20000000018 */
[----:B---3--:R-:W-:-:S09]  /*0650*/  FMUL R29, R0, R29 ;  /* 0x0000001d001d7220 */ /* 0x008fd20000400000 */
[----:B------:R-:W-:Y:S01]  /*0660*/  FFMA R0, RZ, R15, R17 ;  /* 0x0000000fff007223 */ /* 0x000fe20000000011 */
[----:B------:R2:W-:Y:S04]  /*0670*/  STG.E desc[UR6][R22.64], R29 ;  /* 0x0000001d16007986 */ /* 0x0005e8000c101906 */
[----:B------:R-:W-:-:S13]  /*0680*/  FSETP.GT.AND P0, PT, |R0|, 1.469367938527859385e-39, PT ;  /* 0x001000000000780b */ /* 0x000fda0003f04200 */
[----:B--2---:R-:W-:Y:S05]  /*0690*/  @P0 BRA P1, `(.L_x_48) ;  /* 0x0000000000180947 */ /* 0x004fea0000800000 */
[----:B------:R-:W-:Y:S01]  /*06a0*/  IMAD.MOV.U32 R18, RZ, RZ, R14 ;  /* 0x000000ffff127224 */ /* 0x000fe200078e000e */
[----:B------:R-:W-:Y:S02]  /*06b0*/  MOV R19, R15 ;  /* 0x0000000f00137202 */ /* 0x000fe40000000f00 */
[----:B------:R-:W-:-:S07]  /*06c0*/  MOV R0, 0x6e0 ;  /* 0x000006e000007802 */ /* 0x000fce0000000f00 */
[----:B0-----:R-:W-:Y:S05]  /*06d0*/  CALL.REL.NOINC `($__internal_3_$__cuda_sm20_div_rn_f64_full) ;  /* 0x0000001000387944 */ /* 0x001fea0003c00000 */
[----:B------:R-:W-:Y:S01]  /*06e0*/  IMAD.MOV.U32 R16, RZ, RZ, R36 ;  /* 0x000000ffff107224 */ /* 0x000fe200078e0024 */
[----:B------:R-:W-:-:S07]  /*06f0*/  MOV R17, R37 ;  /* 0x0000002500117202 */ /* 0x000fce0000000f00 */
.L_x_48:
[----:B0-----:R-:W-:-:S05]  /*0700*/  IMAD.WIDE R26, R5, 0x4, R26 ;  /* 0x00000004051a7825 */ /* 0x001fca00078e021a */
[----:B------:R-:W2:Y:S01]  /*0710*/  LDG.E R22, desc[UR6][R26.64] ;  /* 0x000000061a167981 */ /* 0x000ea2000c1e1900 */
[----:B------:R-:W0:Y:S01]  /*0720*/  F2F.F32.F64 R16, R16 ;  /* 0x0000001000107310 */ /* 0x000e220000301000 */
[----:B------:R-:W-:Y:S01]  /*0730*/  IMAD.MOV.U32 R19, RZ, RZ, 0x3bbb989d ;  /* 0x3bbb989dff137424 */ /* 0x000fe200078e00ff */
[----:B------:R-:W-:Y:S01]  /*0740*/  MOV R21, 0x437c0000 ;  /* 0x437c000000157802 */ /* 0x000fe20000000f00 */
[----:B------:R-:W-:-:S04]  /*0750*/  IMAD.WIDE R24, R6, 0x4, R12 ;  /* 0x0000000406187825 */ /* 0x000fc800078e020c */
        /* <DEDUP_REMOVED lines=8> */
[----:B0-----:R-:W-:-:S06]  /*07e0*/  FMUL R29, R29, R20 ;  /* 0x000000141d1d7220 */ /* 0x001fcc0000400000 */
[----:B------:R-:W0:Y:S01]  /*07f0*/  MUFU.RCP64H R17, R15 ;  /* 0x0000000f00117308 */ /* 0x000e220000001800 */
[----:B------:R-:W-:Y:S01]  /*0800*/  MOV R16, 0x1 ;  /* 0x0000000100107802 */ /* 0x000fe20000000f00 */
[----:B--2---:R-:W-:-:S05]  /*0810*/  FMUL R23, R29, R22 ;  /* 0x000000161d177220 */ /* 0x004fca0000400000 */
[----:B------:R1:W-:Y:S04]  /*0820*/  STG.E desc[UR6][R26.64], R23 ;  /* 0x000000171a007986 */ /* 0x0003e8000c101906 */
[----:B------:R-:W2:Y:S01]  /*0830*/  LDG.E R0, desc[UR6][R24.64] ;  /* 0x0000000618007981 */ /* 0x000ea2000c1e1900 */
[----:B0-----:R-:W-:Y:S01]  /*0840*/  DFMA R18, -R14, R16, 1 ;  /* 0x3ff000000e12742b */ /* 0x001fe20000000110 */
[----:B------:R-:W-:-:S06]  /*0850*/  VIADD R20, R10, 0x1 ;  /* 0x000000010a147836 */ /* 0x000fcc0000000000 */
[----:B------:R-:W0:Y:S01]  /*0860*/  I2F.F64 R20, R20 ;  /* 0x0000001400147312 */ /* 0x000e220000201c00 */
[----:B------:R-:W-:-:S08]  /*0870*/  DFMA R18, R18, R18, R18 ;  /* 0x000000121212722b */ /* 0x000fd00000000012 */
[----:B------:R-:W-:Y:S01]  /*0880*/  DFMA R16, R16, R18, R16 ;  /* 0x000000121010722b */ /* 0x000fe20000000010 */
[----:B0-----:R-:W-:-:S07]  /*0890*/  FSETP.GEU.AND P1, PT, |R21|, 6.5827683646048100446e-37, PT ;  /* 0x036000001500780b */ /* 0x001fce0003f2e200 */
[----:B------:R-:W-:-:S08]  /*08a0*/  DFMA R18, -R14, R16, 1 ;  /* 0x3ff000000e12742b */ /* 0x000fd00000000110 */
[----:B------:R-:W-:-:S08]  /*08b0*/  DFMA R16, R16, R18, R16 ;  /* 0x000000121010722b */ /* 0x000fd00000000010 */
[----:B------:R-:W-:-:S08]  /*08c0*/  DMUL R18, R16, R20 ;  /* 0x0000001410127228 */ /* 0x000fd00000000000 */
[----:B-1----:R-:W-:-:S08]  /*08d0*/  DFMA R22, -R14, R18, R20 ;  /* 0x000000120e16722b */ /* 0x002fd00000000114 */
        /* <DEDUP_REMOVED lines=9> */
[----:B------:R-:W-:Y:S05]  /*0970*/  CALL.REL.NOINC `($__internal_3_$__cuda_sm20_div_rn_f64_full) ;  /* 0x0000000c00907944 */ /* 0x000fea0003c00000 */
[----:B------:R-:W-:Y:S01]  /*0980*/  MOV R16, R36 ;  /* 0x0000002400107202 */ /* 0x000fe20000000f00 */
[----:B------:R-:W-:-:S07]  /*0990*/  IMAD.MOV.U32 R17, RZ, RZ, R37 ;  /* 0x000000ffff117224 */ /* 0x000fce00078e0025 */
.L_x_49:
[----:B------:R-:W-:-:S05]  /*09a0*/  IMAD.WIDE R26, R5, 0x4, R26 ;  /* 0x00000004051a7825 */ /* 0x000fca00078e021a */
[----:B------:R-:W2:Y:S01]  /*09b0*/  LDG.E R22, desc[UR6][R26.64] ;  /* 0x000000061a167981 */ /* 0x000ea2000c1e1900 */
[----:B------:R-:W0:Y:S01]  /*09c0*/  F2F.F32.F64 R16, R16 ;  /* 0x0000001000107310 */ /* 0x000e220000301000 */
[----:B------:R-:W-:Y:S01]  /*09d0*/  MOV R19, 0x3bbb989d ;  /* 0x3bbb989d00137802 */ /* 0x000fe20000000f00 */
[----:B------:R-:W-:Y:S02]  /*09e0*/  IMAD.MOV.U32 R21, RZ, RZ, 0x437c0000 ;  /* 0x437c0000ff157424 */ /* 0x000fe400078e00ff */
[----:B------:R-:W-:-:S04]  /*09f0*/  IMAD.WIDE R24, R7, 0x4, R12 ;  /* 0x0000000407187825 */ /* 0x000fc800078e020c */
        /* <DEDUP_REMOVED lines=15> */
[----:B------:R-:W0:Y:S07]  /*0af0*/  I2F.F64 R20, R10 ;  /* 0x0000000a00147312 */ /* 0x000e2e0000201c00 */
        /* <DEDUP_REMOVED lines=16> */
[----:B------:R-:W-:Y:S05]  /*0c00*/  CALL.REL.NOINC `($__internal_3_$__cuda_sm20_div_rn_f64_full) ;  /* 0x0000000800ec7944 */ /* 0x000fea0003c00000 */
[----:B------:R-:W-:Y:S01]  /*0c10*/  MOV R16, R36 ;  /* 0x0000002400107202 */ /* 0x000fe20000000f00 */
[----:B------:R-:W-:-:S07]  /*0c20*/  IMAD.MOV.U32 R17, RZ, RZ, R37 ;  /* 0x000000ffff117224 */ /* 0x000fce00078e0025 */
.L_x_50:
[----:B------:R-:W-:-:S05]  /*0c30*/  IMAD.WIDE R26, R5, 0x4, R26 ;  /* 0x00000004051a7825 */ /* 0x000fca00078e021a */
[----:B------:R-:W2:Y:S01]  /*0c40*/  LDG.E R21, desc[UR6][R26.64] ;  /* 0x000000061a157981 */ /* 0x000ea2000c1e1900 */
[----:B------:R-:W0:Y:S01]  /*0c50*/  F2F.F32.F64 R16, R16 ;  /* 0x0000001000107310 */ /* 0x000e220000301000 */
[----:B------:R-:W-:Y:S02]  /*0c60*/  MOV R19, 0x3bbb989d ;  /* 0x3bbb989d00137802 */ /* 0x000fe40000000f00 */
[----:B------:R-:W-:Y:S01]  /*0c70*/  MOV R23, 0x437c0000 ;  /* 0x437c000000177802 */ /* 0x000fe20000000f00 */
[----:B0-----:R-:W-:Y:S01]  /*0c80*/  FMUL R0, R16, -R16 ;  /* 0x8000001010007220 */ /* 0x001fe20000400000 */
[----:B------:R-:W-:-:S04]  /*0c90*/  IMAD.WIDE R16, R8, 0x4, R12 ;  /* 0x0000000408107825 */ /* 0x000fc800078e020c */
        /* <DEDUP_REMOVED lines=9> */
[----:B------:R2:W-:Y:S04]  /*0d30*/  STG.E desc[UR6][R26.64], R21 ;  /* 0x000000151a007986 */ /* 0x0005e8000c101906 */
[----:B------:R-:W3:Y:S01]  /*0d40*/  LDG.E R23, desc[UR6][R16.64] ;  /* 0x0000000610177981 */ /* 0x000ee2000c1e1900 */
[----:B------:R-:W-:Y:S02]  /*0d50*/  IADD3 R28, PT, PT, R28, 0x4, RZ ;  /* 0x000000041c1c7810 */ /* 0x000fe40007ffe0ff */
[C---:B------:R-:W-:Y:S02]  /*0d60*/  IADD3 R0, PT, PT, -R5.reuse, RZ, RZ ;  /* 0x000000ff05007210 */ /* 0x040fe40007ffe1ff */
[----:B------:R-:W-:Y:S02]  /*0d70*/  ISETP.NE.AND P0, PT, R28, RZ, PT ;  /* 0x000000ff1c00720c */ /* 0x000fe40003f05270 */
[C---:B------:R-:W-:Y:S01]  /*0d80*/  LEA R7, R0.reuse, R7, 0x2 ;  /* 0x0000000700077211 */ /* 0x040fe200078e10ff */
[C---:B------:R-:W-:Y:S01]  /*0d90*/  IMAD R6, R0.reuse, 0x4, R6 ;  /* 0x0000000400067824 */ /* 0x040fe200078e0206 */
[C---:B------:R-:W-:Y:S01]  /*0da0*/  LEA R8, R0.reuse, R8, 0x2 ;  /* 0x0000000800087211 */ /* 0x040fe200078e10ff */
[----:B------:R-:W-:Y:S01]  /*0db0*/  IMAD R9, R0, 0x4, R9 ;  /* 0x0000000400097824 */ /* 0x000fe200078e0209 */
[----:B------:R-:W-:-:S02]  /*0dc0*/  LEA R11, R5, R11, 0x2 ;  /* 0x0000000b050b7211 */ /* 0x000fc400078e10ff */
[----:B------:R-:W-:Y:S01]  /*0dd0*/  IADD3 R10, PT, PT, R10, -0x4, RZ ;  /* 0xfffffffc0a0a7810 */ /* 0x000fe20007ffe0ff */
[----:B---3--:R-:W-:-:S05]  /*0de0*/  FMUL R23, R18, R23 ;  /* 0x0000001712177220 */ /* 0x008fca0000400000 */
[----:B------:R2:W-:Y:S01]  /*0df0*/  STG.E desc[UR6][R16.64], R23 ;  /* 0x0000001710007986 */ /* 0x0005e2000c101906 */
[----:B------:R-:W-:Y:S05]  /*0e00*/  @P0 BRA `(.L_x_51) ;  /* 0xfffffff4003c0947 */ /* 0x000fea000383ffff */
.L_x_46:
[----:B------:R-:W-:-:S13]  /*0e10*/  ISETP.NE.AND P0, PT, R2, RZ, PT ;  /* 0x000000ff0200720c */ /* 0x000fda0003f05270 */
[----:B------:R-:W-:Y:S05]  /*0e20*/  @!P0 EXIT ;  /* 0x000000000000894d */ /* 0x000fea0003800000 */
[----:B------:R-:W-:-:S13]  /*0e30*/  ISETP.NE.AND P0, PT, R2, 0x1, PT ;  /* 0x000000010200780c */ /* 0x000fda0003f05270 */
[----:B------:R-:W-:Y:S05]  /*0e40*/  @!P0 BRA `(.L_x_52) ;  /* 0x0000000400848947 */ /* 0x000fea0003800000 */
[----:B------:R-:W0:Y:S01]  /*0e50*/  MUFU.RCP64H R7, R15 ;  /* 0x0000000f00077308 */ /* 0x000e220000001800 */
[----:B------:R-:W-:Y:S01]  /*0e60*/  IMAD.MOV.U32 R6, RZ, RZ, 0x1 ;  /* 0x00000001ff067424 */ /* 0x000fe200078e00ff */
[----:B------:R-:W1:Y:S01]  /*0e70*/  LDCU UR4, c[0x0][0x39c] ;  /* 0x00007380ff0477ac */ /* 0x000e620008000800 */
[----:B------:R-:W-:-:S04]  /*0e80*/  LOP3.LUT R5, RZ, R3, RZ, 0x33, !PT ;  /* 0x00000003ff057212 */ /* 0x000fc800078e33ff */
[----:B0-----:R-:W-:Y:S01]  /*0e90*/  DFMA R8, -R14, R6, 1 ;  /* 0x3ff000000e08742b */ /* 0x001fe20000000106 */
[----:B-1----:R-:W-:-:S04]  /*0ea0*/  IADD3 R2, PT, PT, R5, UR4, RZ ;  /* 0x0000000405027c10 */ /* 0x002fc8000fffe0ff */
[----:B--2---:R-:W0:Y:S03]  /*0eb0*/  I2F.F64 R20, R2 ;  /* 0x0000000200147312 */ /* 0x004e260000201c00 */
[----:B------:R-:W-:-:S08]  /*0ec0*/  DFMA R8, R8, R8, R8 ;  /* 0x000000080808722b */ /* 0x000fd00000000008 */
[----:B------:R-:W-:Y:S01]  /*0ed0*/  DFMA R8, R6, R8, R6 ;  /* 0x000000080608722b */ /* 0x000fe20000000006 */
[----:B0-----:R-:W-:-:S07]  /*0ee0*/  FSETP.GEU.AND P1, PT, |R21|, 6.5827683646048100446e-37, PT ;  /* 0x036000001500780b */ /* 0x001fce0003f2e200 */
        /* <DEDUP_REMOVED lines=11> */
[----:B------:R-:W-:Y:S05]  /*0fa0*/  CALL.REL.NOINC `($__internal_3_$__cuda_sm20_div_rn_f64_full) ;  /* 0x0000000800047944 */ /* 0x000fea0003c00000 */
[----:B------:R-:W-:Y:S02]  /*0fb0*/  MOV R8, R36 ;  /* 0x0000002400087202 */ /* 0x000fe40000000f00 */
[----:B------:R-:W-:-:S07]  /*0fc0*/  MOV R9, R37 ;  /* 0x0000002500097202 */ /* 0x000fce0000000f00 */
.L_x_53:
[----:B------:R-:W0:Y:S01]  /*0fd0*/  LDC.64 R10, c[0x0][0x388] ;  /* 0x0000e200ff0a7b82 */ /* 0x000e220000000a00 */
[----:B------:R-:W1:Y:S01]  /*0fe0*/  LDCU UR4, c[0x0][0x390] ;  /* 0x00007200ff0477ac */ /* 0x000e620008000800 */
[----:B------:R-:W2:Y:S01]  /*0ff0*/  F2F.F32.F64 R8, R8 ;  /* 0x0000000800087310 */ /* 0x000ea20000301000 */
[----:B------:R-:W-:Y:S01]  /*1000*/  IMAD.MOV.U32 R13, RZ, RZ, 0x3bbb989d ;  /* 0x3bbb989dff0d7424 */ /* 0x000fe200078e00ff */
[----:B------:R-:W-:Y:S01]  /*1010*/  MOV R19, 0x437c0000 ;  /* 0x437c000000137802 */ /* 0x000fe20000000f00 */
[----:B------:R-:W3:Y:S01]  /*1020*/  LDCU UR5, c[0x0][0x398] ;  /* 0x00007300ff0577ac */ /* 0x000ee20008000800 */
[----:B-1----:R-:W-:-:S04]  /*1030*/  IMAD R7, R3, UR4, R4 ;  /* 0x0000000403077c24 */ /* 0x002fc8000f8e0204 */
[----:B0-----:R-:W-:-:S05]  /*1040*/  IMAD.WIDE R6, R7, 0x4, R10 ;  /* 0x0000000407067825 */ /* 0x001fca00078e020a */
[----:B------:R-:W4:Y:S01]  /*1050*/  LDG.E R17, desc[UR6][R6.64] ;  /* 0x0000000606117981 */ /* 0x000f22000c1e1900 */
[----:B--2---:R-:W-:Y:S01]  /*1060*/  FMUL R0, R8, -R8 ;  /* 0x8000000808007220 */ /* 0x004fe20000400000 */
[----:B---3--:R-:W-:-:S03]  /*1070*/  VIADD R5, R5, UR5 ;  /* 0x0000000505057c36 */ /* 0x008fc60008000000 */
[----:B------:R-:W-:Y:S01]  /*1080*/  FFMA.SAT R12, R0, R13, 0.5 ;  /* 0x3f000000000c7423 */ /* 0x000fe2000000200d */
[----:B------:R-:W-:-:S03]  /*1090*/  IMAD R9, R5, UR4, R4 ;  /* 0x0000000405097c24 */ /* 0x000fc6000f8e0204 */
[----:B------:R-:W-:Y:S01]  /*10a0*/  FFMA.RM R12, R12, R19, 12582913 ;  /* 0x4b4000010c0c7423 */ /* 0x000fe20000004013 */
[----:B------:R-:W-:-:S04]  /*10b0*/  IMAD.WIDE R10, R9, 0x4, R10 ;  /* 0x00000004090a7825 */ /* 0x000fc800078e020a */
        /* <DEDUP_REMOVED lines=8> */
[----:B----4-:R-:W-:-:S05]  /*1140*/  FMUL R19, R0, R17 ;  /* 0x0000001100137220 */ /* 0x010fca0000400000 */
[----:B------:R1:W-:Y:S04]  /*1150*/  STG.E desc[UR6][R6.64], R19 ;  /* 0x0000001306007986 */ /* 0x0003e8000c101906 */
[----:B------:R-:W2:Y:S01]  /*1160*/  LDG.E R23, desc[UR6][R10.64] ;  /* 0x000000060a177981 */ /* 0x000ea2000c1e1900 */
[----:B0-----:R-:W-:Y:S01]  /*1170*/  DFMA R12, -R14, R8, 1 ;  /* 0x3ff000000e0c742b */ /* 0x001fe20000000108 */
[----:B------:R-:W-:-:S06]  /*1180*/  IADD3 R20, PT, PT, R2, -0x1, RZ ;  /* 0xffffffff02147810 */ /* 0x000fcc0007ffe0ff */
[----:B------:R-:W0:Y:S01]  /*1190*/  I2F.F64 R20, R20 ;  /* 0x0000001400147312 */ /* 0x000e220000201c00 */
[----:B------:R-:W-:-:S08]  /*11a0*/  DFMA R12, R12, R12, R12 ;  /* 0x0000000c0c0c722b */ /* 0x000fd0000000000c */
[----:B------:R-:W-:Y:S01]  /*11b0*/  DFMA R12, R8, R12, R8 ;  /* 0x0000000c080c722b */ /* 0x000fe20000000008 */
[----:B0-----:R-:W-:-:S07]  /*11c0*/  FSETP.GEU.AND P1, PT, |R21|, 6.5827683646048100446e-37, PT ;  /* 0x036000001500780b */ /* 0x001fce0003f2e200 */
[----:B------:R-:W-:-:S08]  /*11d0*/  DFMA R8, -R14, R12, 1 ;  /* 0x3ff000000e08742b */ /* 0x000fd0000000010c */
[----:B------:R-:W-:-:S08]  /*11e0*/  DFMA R16, R12, R8, R12 ;  /* 0x000000080c10722b */ /* 0x000fd0000000000c */
[----:B------:R-:W-:-:S08]  /*11f0*/  DMUL R8, R16, R20 ;  /* 0x0000001410087228 */ /* 0x000fd00000000000 */
[----:B------:R-:W-:-:S08]  /*1200*/  DFMA R12, -R14, R8, R20 ;  /* 0x000000080e0c722b */ /* 0x000fd00000000114 */
[----:B------:R-:W-:Y:S01]  /*1210*/  DFMA R8, R16, R12, R8 ;  /* 0x0000000c1008722b */ /* 0x000fe20000000008 */
[----:B--2---:R-:W-:-:S09]  /*1220*/  FMUL R23, R0, R23 ;  /* 0x0000001700177220 */ /* 0x004fd20000400000 */
[----:B------:R-:W-:Y:S01]  /*1230*/  FFMA R0, RZ, R15, R9 ;  /* 0x0000000fff007223 */ /* 0x000fe20000000009 */
[----:B------:R1:W-:Y:S04]  /*1240*/  STG.E desc[UR6][R10.64], R23 ;  /* 0x000000170a007986 */ /* 0x0003e8000c101906 */
[----:B------:R-:W-:-:S13]  /*1250*/  FSETP.GT.AND P0, PT, |R0|, 1.469367938527859385e-39, PT ;  /* 0x001000000000780b */ /* 0x000fda0003f04200 */
[----:B-1----:R-:W-:Y:S05]  /*1260*/  @P0 BRA P1, `(.L_x_54) ;  /* 0x0000000000180947 */ /* 0x002fea0000800000 */
[----:B------:R-:W-:Y:S01]  /*1270*/  IMAD.MOV.U32 R18, RZ, RZ, R14 ;  /* 0x000000ffff127224 */ /* 0x000fe200078e000e */
[----:B------:R-:W-:Y:S02]  /*1280*/  MOV R19, R15 ;  /* 0x0000000f00137202 */ /* 0x000fe40000000f00 */
[----:B------:R-:W-:-:S07]  /*1290*/  MOV R0, 0x12b0 ;  /* 0x000012b000007802 */ /* 0x000fce0000000f00 */
[----:B------:R-:W-:Y:S05]  /*12a0*/  CALL.REL.NOINC `($__internal_3_$__cuda_sm20_div_rn_f64_full) ;  /* 0x0000000400447944 */ /* 0x000fea0003c00000 */
[----:B------:R-:W-:Y:S01]  /*12b0*/  MOV R8, R36 ;  /* 0x0000002400087202 */ /* 0x000fe20000000f00 */
[----:B------:R-:W-:-:S07]  /*12c0*/  IMAD.MOV.U32 R9, RZ, RZ, R37 ;  /* 0x000000ffff097224 */ /* 0x000fce00078e0025 */
.L_x_54:
[----:B------:R-:W0:Y:S02]  /*12d0*/  LDC R19, c[0x0][0x390] ;  /* 0x0000e400ff137b82 */ /* 0x000e240000000800 */
[----:B0-----:R-:W-:-:S05]  /*12e0*/  IMAD.WIDE R6, R19, 0x4, R6 ;  /* 0x0000000413067825 */ /* 0x001fca00078e0206 */
[----:B------:R-:W2:Y:S01]  /*12f0*/  LDG.E R17, desc[UR6][R6.64] ;  /* 0x0000000606117981 */ /* 0x000ea2000c1e1900 */
[----:B------:R-:W0:Y:S01]  /*1300*/  F2F.F32.F64 R8, R8 ;  /* 0x0000000800087310 */ /* 0x000e220000301000 */
[----:B------:R-:W-:Y:S02]  /*1310*/  MOV R11, 0x3bbb989d ;  /* 0x3bbb989d000b7802 */ /* 0x000fe40000000f00 */
[----:B------:R-:W-:Y:S02]  /*1320*/  MOV R13, 0x437c0000 ;  /* 0x437c0000000d7802 */ /* 0x000fe40000000f00 */
[----:B------:R-:W-:-:S05]  /*1330*/  IADD3 R5, PT, PT, R5, -0x1, RZ ;  /* 0xffffffff05057810 */ /* 0x000fca0007ffe0ff */
[----:B------:R-:W-:Y:S02]  /*1340*/  IMAD R5, R5, R19, R4 ;  /* 0x0000001305057224 */ /* 0x000fe400078e0204 */
[----:B0-----:R-:W-:-:S04]  /*1350*/  FMUL R0, R8, -R8 ;  /* 0x8000000808007220 */ /* 0x001fc80000400000 */
[----:B------:R-:W-:-:S04]  /*1360*/  FFMA.SAT R2, R0, R11, 0.5 ;  /* 0x3f00000000027423 */ /* 0x000fc8000000200b */
[----:B------:R-:W-:-:S04]  /*1370*/  FFMA.RM R2, R2, R13, 12582913 ;  /* 0x4b40000102027423 */ /* 0x000fc8000000400d */
[C---:B------:R-:W-:Y:S01]  /*1380*/  FADD R11, R2.reuse, -12583039 ;  /* 0xcb40007f020b7421 */ /* 0x040fe20000000000 */
[----:B------:R-:W-:-:S03]  /*1390*/  IMAD.SHL.U32 R2, R2, 0x800000, RZ ;  /* 0x0080000002027824 */ /* 0x000fc600078e00ff */
[----:B------:R-:W-:-:S04]  /*13a0*/  FFMA R11, R0, 1.4426950216293334961, -R11 ;  /* 0x3fb8aa3b000b7823 */ /* 0x000fc8000000080b */
[----:B------:R-:W-:Y:S02]  /*13b0*/  FFMA R0, R0, 1.925963033500011079e-08, R11 ;  /* 0x32a5706000007823 */ /* 0x000fe4000000000b */
[----:B------:R-:W0:Y:S02]  /*13c0*/  LDC.64 R10, c[0x0][0x388] ;  /* 0x0000e200ff0a7b82 */ /* 0x000e240000000a00 */
[----:B------:R-:W1:Y:S02]  /*13d0*/  MUFU.EX2 R13, R0 ;  /* 0x00000000000d7308 */ /* 0x000e640000000800 */
[----:B-1----:R-:W-:Y:S01]  /*13e0*/  FMUL R2, R2, R13 ;  /* 0x0000000d02027220 */ /* 0x002fe20000400000 */
[----:B0-----:R-:W-:-:S04]  /*13f0*/  IMAD.WIDE R8, R5, 0x4, R10 ;  /* 0x0000000405087825 */ /* 0x001fc800078e020a */
[----:B--2---:R-:W-:-:S05]  /*1400*/  FMUL R17, R2, R17 ;  /* 0x0000001102117220 */ /* 0x004fca0000400000 */
[----:B------:R0:W-:Y:S04]  /*1410*/  STG.E desc[UR6][R6.64], R17 ;  /* 0x0000001106007986 */ /* 0x0001e8000c101906 */
[----:B------:R-:W2:Y:S01]  /*1420*/  LDG.E R5, desc[UR6][R8.64] ;  /* 0x0000000608057981 */ /* 0x000ea2000c1e1900 */
[----:B------:R-:W-:Y:S01]  /*1430*/  IADD3 R3, PT, PT, R3, 0x2, RZ ;  /* 0x0000000203037810 */ /* 0x000fe20007ffe0ff */
[----:B--2---:R-:W-:-:S05]  /*1440*/  FMUL R5, R2, R5 ;  /* 0x0000000502057220 */ /* 0x004fca0000400000 */
[----:B------:R0:W-:Y:S02]  /*1450*/  STG.E desc[UR6][R8.64], R5 ;  /* 0x0000000508007986 */ /* 0x0001e4000c101906 */
.L_x_52:
[----:B0-----:R-:W0:Y:S02]  /*1460*/  LDC R5, c[0x0][0x39c] ;  /* 0x0000e700ff057b82 */ /* 0x001e240000000800 */
[----:B0-----:R-:W-:-:S04]  /*1470*/  LOP3.LUT R0, R5, 0x1, RZ, 0xc0, !PT ;  /* 0x0000000105007812 */ /* 0x001fc800078ec0ff */
[----:B------:R-:W-:-:S13]  /*1480*/  ISETP.NE.U32.AND P0, PT, R0, 0x1, PT ;  /* 0x000000010000780c */ /* 0x000fda0003f05070 */
[----:B------:R-:W-:Y:S05]  /*1490*/  @P0 EXIT ;  /* 0x000000000000094d */ /* 0x000fea0003800000 */
[----:B------:R-:W0:Y:S01]  /*14a0*/  MUFU.RCP64H R7, R15 ;  /* 0x0000000f00077308 */ /* 0x000e220000001800 */
[----:B------:R-:W-:Y:S01]  /*14b0*/  IMAD.MOV.U32 R6, RZ, RZ, 0x1 ;  /* 0x00000001ff067424 */ /* 0x000fe200078e00ff */
[----:B------:R-:W-:-:S04]  /*14c0*/  LOP3.LUT R2, RZ, R3, RZ, 0x33, !PT ;  /* 0x00000003ff027212 */ /* 0x000fc800078e33ff */
[----:B------:R-:W-:-:S06]  /*14d0*/  IADD3 R20, PT, PT, R2, R5, RZ ;  /* 0x0000000502147210 */ /* 0x000fcc0007ffe0ff */
[----:B--2---:R-:W1:Y:S01]  /*14e0*/  I2F.F64 R20, R20 ;  /* 0x0000001400147312 */ /* 0x004e620000201c00 */
[----:B0-----:R-:W-:-:S08]  /*14f0*/  DFMA R8, -R14, R6, 1 ;  /* 0x3ff000000e08742b */ /* 0x001fd00000000106 */
[----:B------:R-:W-:Y:S01]  /*1500*/  DFMA R8, R8, R8, R8 ;  /* 0x000000080808722b */ /* 0x000fe20000000008 */
[----:B-1----:R-:W-:-:S07]  /*1510*/  FSETP.GEU.AND P1, PT, |R21|, 6.5827683646048100446e-37, PT ;  /* 0x036000001500780b */ /* 0x002fce0003f2e200 */
        /* <DEDUP_REMOVED lines=15> */
.L_x_55:
[----:B------:R-:W0:Y:S01]  /*1610*/  LDC.64 R8, c[0x0][0x388] ;  /* 0x0000e200ff087b82 */ /* 0x000e220000000a00 */
[----:B------:R-:W1:Y:S01]  /*1620*/  LDCU UR4, c[0x0][0x390] ;  /* 0x00007200ff0477ac */ /* 0x000e620008000800 */
[----:B------:R-:W2:Y:S01]  /*1630*/  F2F.F32.F64 R6, R6 ;  /* 0x0000000600067310 */ /* 0x000ea20000301000 */
[----:B------:R-:W-:Y:S01]  /*1640*/  MOV R12, 0x437c0000 ;  /* 0x437c0000000c7802 */ /* 0x000fe20000000f00 */
[----:B------:R-:W3:Y:S01]  /*1650*/  LDCU UR5, c[0x0][0x398] ;  /* 0x00007300ff0577ac */ /* 0x000ee20008000800 */
[----:B-1----:R-:W-:-:S04]  /*1660*/  IMAD R11, R3, UR4, R4 ;  /* 0x00000004030b7c24 */ /* 0x002fc8000f8e0204 */
[----:B0-----:R-:W-:-:S05]  /*1670*/  IMAD.WIDE R10, R11, 0x4, R8 ;  /* 0x000000040b0a7825 */ /* 0x001fca00078e0208 */
[----:B------:R-:W4:Y:S01]  /*1680*/  LDG.E R13, desc[UR6][R10.64] ;  /* 0x000000060a0d7981 */ /* 0x000f22000c1e1900 */
[----:B------:R-:W-:Y:S02]  /*1690*/  IMAD.MOV.U32 R3, RZ, RZ, 0x3bbb989d ;  /* 0x3bbb989dff037424 */ /* 0x000fe400078e00ff */
        /* <DEDUP_REMOVED lines=9> */
[----:B------:R-:W-:-:S04]  /*1730*/  FFMA R5, R0, 1.925963033500011079e-08, R5 ;  /* 0x32a5706000057823 */ /* 0x000fc80000000005 */
[----:B------:R-:W0:Y:S02]  /*1740*/  MUFU.EX2 R0, R5 ;  /* 0x0000000500007308 */ /* 0x000e240000000800 */
[----:B0-----:R-:W-:-:S04]  /*1750*/  FMUL R0, R3, R0 ;  /* 0x0000000003007220 */ /* 0x001fc80000400000 */
[----:B----4-:R-:W-:-:S05]  /*1760*/  FMUL R13, R0, R13 ;  /* 0x0000000d000d7220 */ /* 0x010fca0000400000 */
[----:B------:R-:W-:Y:S04]  /*1770*/  STG.E desc[UR6][R10.64], R13 ;  /* 0x0000000d0a007986 */ /* 0x000fe8000c101906 */
[----:B------:R-:W2:Y:S02]  /*1780*/  LDG.E R3, desc[UR6][R8.64] ;  /* 0x0000000608037981 */ /* 0x000ea4000c1e1900 */
[----:B--2---:R-:W-:-:S05]  /*1790*/  FMUL R3, R0, R3 ;  /* 0x0000000300037220 */ /* 0x004fca0000400000 */
[----:B------:R-:W-:Y:S01]  /*17a0*/  STG.E desc[UR6][R8.64], R3 ;  /* 0x0000000308007986 */ /* 0x000fe2000c101906 */
[----:B------:R-:W-:Y:S05]  /*17b0*/  EXIT ;  /* 0x000000000000794d */ /* 0x000fea0003800000 */
        .weak           $__internal_3_$__cuda_sm20_div_rn_f64_full
        .type           $__internal_3_$__cuda_sm20_div_rn_f64_full,@function
        .size           $__internal_3_$__cuda_sm20_div_rn_f64_full,(.L_x_105 - $__internal_3_$__cuda_sm20_div_rn_f64_full)
$__internal_3_$__cuda_sm20_div_rn_f64_full:
        /* <DEDUP_REMOVED lines=11> */
[----:B------:R-:W0:Y:S02]  /*1870*/  MUFU.RCP64H R23, R17 ;  /* 0x0000001100177308 */ /* 0x000e240000001800 */
[----:B0-----:R-:W-:-:S08]  /*1880*/  DFMA R24, R22, -R16, 1 ;  /* 0x3ff000001618742b */ /* 0x001fd00000000810 */
[----:B------:R-:W-:-:S08]  /*1890*/  DFMA R24, R24, R24, R24 ;  /* 0x000000181818722b */ /* 0x000fd00000000018 */
[----:B------:R-:W-:Y:S01]  /*18a0*/  DFMA R24, R22, R24, R22 ;  /* 0x000000181618722b */ /* 0x000fe20000000016 */
[----:B------:R-:W-:Y:S02]  /*18b0*/  SEL R23, R30, 0x63400000, !P1 ;  /* 0x634000001e177807 */ /* 0x000fe40004800000 */
[----:B------:R-:W-:Y:S02]  /*18c0*/  FSETP.GEU.AND P1, PT, |R21|, 1.469367938527859385e-39, PT ;  /* 0x001000001500780b */ /* 0x000fe40003f2e200 */
[----:B------:R-:W-:-:S03]  /*18d0*/  LOP3.LUT R23, R23, 0x800fffff, R21, 0xf8, !PT ;  /* 0x800fffff17177812 */ /* 0x000fc600078ef815 */
[----:B------:R-:W-:Y:S01]  /*18e0*/  DFMA R36, R24, -R16, 1 ;  /* 0x3ff000001824742b */ /* 0x000fe20000000810 */
[----:B------:R-:W-:-:S07]  /*18f0*/  MOV R22, R20 ;  /* 0x0000001400167202 */ /* 0x000fce0000000f00 */
[----:B------:R-:W-:Y:S01]  /*1900*/  DFMA R24, R24, R36, R24 ;  /* 0x000000241818722b */ /* 0x000fe20000000018 */
[----:B------:R-:W-:Y:S10]  /*1910*/  @P1 BRA `(.L_x_56) ;  /* 0x0000000000201947 */ /* 0x000ff40003800000 */
[----:B------:R-:W-:-:S04]  /*1920*/  LOP3.LUT R36, R19, 0x7ff00000, RZ, 0xc0, !PT ;  /* 0x7ff0000013247812 */ /* 0x000fc800078ec0ff */
[----:B------:R-:W-:Y:S01]  /*1930*/  ISETP.GE.U32.AND P1, PT, R29, R36, PT ;  /* 0x000000241d00720c */ /* 0x000fe20003f26070 */
[----:B------:R-:W-:-:S03]  /*1940*/  IMAD.MOV.U32 R36, RZ, RZ, RZ ;  /* 0x000000ffff247224 */ /* 0x000fc600078e00ff */
[----:B------:R-:W-:-:S04]  /*1950*/  SEL R31, R30, 0x63400000, !P1 ;  /* 0x634000001e1f7807 */ /* 0x000fc80004800000 */
[----:B------:R-:W-:-:S04]  /*1960*/  LOP3.LUT R31, R31, 0x80000000, R21, 0xf8, !PT ;  /* 0x800000001f1f7812 */ /* 0x000fc800078ef815 */
[----:B------:R-:W-:-:S06]  /*1970*/  LOP3.LUT R37, R31, 0x100000, RZ, 0xfc, !PT ;  /* 0x001000001f257812 */ /* 0x000fcc00078efcff */
[----:B------:R-:W-:-:S10]  /*1980*/  DFMA R22, R22, 2, -R36 ;  /* 0x400000001616782b */ /* 0x000fd40000000824 */
[----:B------:R-:W-:-:S07]  /*1990*/  LOP3.LUT R31, R23, 0x7ff00000, RZ, 0xc0, !PT ;  /* 0x7ff00000171f7812 */ /* 0x000fce00078ec0ff */
.L_x_56:
[----:B------:R-:W-:Y:S01]  /*19a0*/  IADD3 R33, PT, PT, R31, -0x1, RZ ;  /* 0xffffffff1f217810 */ /* 0x000fe20007ffe0ff */
[----:B------:R-:W-:Y:S01]  /*19b0*/  DMUL R38, R24, R22 ;  /* 0x0000001618267228 */ /* 0x000fe20000000000 */
[----:B------:R-:W-:Y:S02]  /*19c0*/  @!P0 LOP3.LUT R32, R17, 0x7ff00000, RZ, 0xc0, !PT ;  /* 0x7ff0000011208812 */ /* 0x000fe400078ec0ff */
[----:B------:R-:W-:Y:S02]  /*19d0*/  ISETP.GT.U32.AND P0, PT, R33, 0x7feffffe, PT ;  /* 0x7feffffe2100780c */ /* 0x000fe40003f04070 */
[----:B------:R-:W-:-:S03]  /*19e0*/  IADD3 R33, PT, PT, R32, -0x1, RZ ;  /* 0xffffffff20217810 */ /* 0x000fc60007ffe0ff */
[----:B------:R-:W-:Y:S01]  /*19f0*/  DFMA R36, R38, -R16, R22 ;  /* 0x800000102624722b */ /* 0x000fe20000000016 */
[----:B------:R-:W-:-:S07]  /*1a00*/  ISETP.GT.U32.OR P0, PT, R33, 0x7feffffe, P0 ;  /* 0x7feffffe2100780c */ /* 0x000fce0000704470 */
[----:B------:R-:W-:-:S06]  /*1a10*/  DFMA R24, R24, R36, R38 ;  /* 0x000000241818722b */ /* 0x000fcc0000000026 */
        /* <DEDUP_REMOVED lines=18> */
[C---:B------:R-:W-:Y:S02]  /*1b40*/  IADD3 R17, PT, PT, -R21.reuse, RZ, RZ ;  /* 0x000000ff15117210 */ /* 0x040fe40007ffe1ff */
[----:B------:R-:W-:Y:S02]  /*1b50*/  MOV R16, RZ ;  /* 0x000000ff00107202 */ /* 0x000fe40000000f00 */
[----:B------:R-:W-:-:S04]  /*1b60*/  IADD3 R21, PT, PT, -R21, -0x43300000, RZ ;  /* 0xbcd0000015157810 */ /* 0x000fc80007ffe1ff */
[----:B------:R-:W-:Y:S02]  /*1b70*/  DFMA R16, R36, -R16, R24 ;  /* 0x800000102410722b */ /* 0x000fe40000000018 */
[----:B------:R-:W-:-:S08]  /*1b80*/  DMUL.RP R24, R24, R30 ;  /* 0x0000001e18187228 */ /* 0x000fd00000008000 */
[----:B------:R-:W-:Y:S02]  /*1b90*/  FSETP.NEU.AND P0, PT, |R17|, R21, PT ;  /* 0x000000151100720b */ /* 0x000fe40003f0d200 */
[----:B------:R-:W-:Y:S02]  /*1ba0*/  LOP3.LUT R19, R25, R19, RZ, 0x3c, !PT ;  /* 0x0000001319137212 */ /* 0x000fe400078e3cff */
[----:B------:R-:W-:Y:S02]  /*1bb0*/  FSEL R36, R24, R36, !P0 ;  /* 0x0000002418247208 */ /* 0x000fe40004000000 */
[----:B------:R-:W-:Y:S01]  /*1bc0*/  FSEL R37, R19, R37, !P0 ;  /* 0x0000002513257208 */ /* 0x000fe20004000000 */
[----:B------:R-:W-:Y:S06]  /*1bd0*/  BRA `(.L_x_58) ;  /* 0x0000000000547947 */ /* 0x000fec0003800000 */
.L_x_57:
        /* <DEDUP_REMOVED lines=16> */
.L_x_60:
[----:B------:R-:W-:Y:S02]  /*1ce0*/  LOP3.LUT R37, R19, 0x80000, RZ, 0xfc, !PT ;  /* 0x0008000013257812 */ /* 0x000fe400078efcff */
[----:B------:R-:W-:Y:S01]  /*1cf0*/  MOV R36, R18 ;  /* 0x0000001200247202 */ /* 0x000fe20000000f00 */
[----:B------:R-:W-:Y:S06]  /*1d00*/  BRA `(.L_x_58) ;  /* 0x0000000000087947 */ /* 0x000fec0003800000 */
.L_x_59:
[----:B------:R-:W-:Y:S01]  /*1d10*/  LOP3.LUT R37, R21, 0x80000, RZ, 0xfc, !PT ;  /* 0x0008000015257812 */ /* 0x000fe200078efcff */
[----:B------:R-:W-:-:S07]  /*1d20*/  IMAD.MOV.U32 R36, RZ, RZ, R20 ;  /* 0x000000ffff247224 */ /* 0x000fce00078e0014 */
.L_x_58:
[----:B------:R-:W-:Y:S02]  /*1d30*/  MOV R16, R0 ;  /* 0x0000000000107202 */ /* 0x000fe40000000f00 */
[----:B------:R-:W-:-:S04]  /*1d40*/  MOV R17, 0x0 ;  /* 0x0000000000117802 */ /* 0x000fc80000000f00 */
[----:B------:R-:W-:Y:S05]  /*1d50*/  RET.REL.NODEC R16 `(_Z17sponge3d_apply_XYiPfiiii) ;  /* 0xffffffe010a87950 */ /* 0x000fea0003c3ffff */
.L_x_61:
        /* <DEDUP_REMOVED lines=10> */
.L_x_105:


//--------------------- .text._Z22abcone3d_apply_XZ_highiiiPfS_S_ --------------------------
	.section	.text._Z22abcone3d_apply_XZ_highiiiPfS_S_,"ax",@progbits
	.align	128
        .global         _Z22abcone3d_apply_XZ_highiiiPfS_S_
        .type           _Z22abcone3d_apply_XZ_highiiiPfS_S_,@function
        .size           _Z22abcone3d_apply_XZ_highiiiPfS_S_,(.L_x_111 - _Z22abcone3d_apply_XZ_highiiiPfS_S_)
        .other          _Z22abcone3d_apply_XZ_highiiiPfS_S_,@"STO_CUDA_ENTRY STV_DEFAULT"
_Z22abcone3d_apply_XZ_highiiiPfS_S_:
.text._Z22abcone3d_apply_XZ_highiiiPfS_S_:
[----:B------:R-:W-:Y:S01]  /*0000*/  LDC R1, c[0x0][0x37c] ;  /* 0x0000df00ff017b82 */ /* 0x000fe20000000800 */
[----:B------:R-:W0:Y:S07]  /*0010*/  S2R R11, SR_TID.Z ;  /* 0x00000000000b7919 */ /* 0x000e2e0000002300 */
[----:B------:R-:W1:Y:S01]  /*0020*/  LDC R3, c[0x0][0x360] ;  /* 0x0000d800ff037b82 */ /* 0x000e620000000800 */
[----:B------:R-:W2:Y:S01]  /*0030*/  LDCU UR6, c[0x0][0x388] ;  /* 0x00007100ff0677ac */ /* 0x000ea20008000800 */
[----:B------:R-:W1:Y:S01]  /*0040*/  S2R R6, SR_TID.X ;  /* 0x0000000000067919 */ /* 0x000e620000002100 */
[----:B------:R-:W3:Y:S05]  /*0050*/  LDCU UR7, c[0x0][0x380] ;  /* 0x00007000ff0777ac */ /* 0x000eea0008000800 */
[----:B------:R-:W0:Y:S08]  /*0060*/  S2UR UR5, SR_CTAID.Z ;  /* 0x00000000000579c3 */ /* 0x000e300000002700 */
[----:B------:R-:W0:Y:S08]  /*0070*/  LDC R0, c[0x0][0x368] ;  /* 0x0000da00ff007b82 */ /* 0x000e300000000800 */
[----:B------:R-:W1:Y:S01]  /*0080*/  S2UR UR4, SR_CTAID.X ;  /* 0x00000000000479c3 */ /* 0x000e620000002500 */
[----:B0-----:R-:W-:-:S05]  /*0090*/  IMAD R11, R0, UR5, R11 ;  /* 0x00000005000b7c24 */ /* 0x001fca000f8e020b */
[----:B--2---:R-:W-:Y:S01]  /*00a0*/  ISETP.GE.AND P0, PT, R11, UR6, PT ;  /* 0x000000060b007c0c */ /* 0x004fe2000bf06270 */
[----:B-1----:R-:W-:-:S05]  /*00b0*/  IMAD R6, R3, UR4, R6 ;  /* 0x0000000403067c24 */ /* 0x002fca000f8e0206 */
[----:B---3--:R-:W-:-:S13]  /*00c0*/  ISETP.GE.OR P0, PT, R6, UR7, P0 ;  /* 0x0000000706007c0c */ /* 0x008fda0008706670 */
[----:B------:R-:W-:Y:S05]  /*00d0*/  @P0 EXIT ;  /* 0x000000000000094d */ /* 0x000fea0003800000 */
[----:B------:R-:W0:Y:S01]  /*00e0*/  LDC R0, c[0x0][0x384] ;  /* 0x0000e100ff007b82 */ /* 0x000e220000000800 */
[----:B------:R-:W1:Y:S01]  /*00f0*/  LDCU.64 UR4, c[0x0][0x358] ;  /* 0x00006b00ff0477ac */ /* 0x000e620008000a00 */
[----:B------:R-:W-:-:S06]  /*0100*/  IMAD R25, R6, UR6, R11 ;  /* 0x0000000606197c24 */ /* 0x000fcc000f8e020b */
[----:B------:R-:W2:Y:S08]  /*0110*/  LDC.64 R4, c[0x0][0x398] ;  /* 0x0000e600ff047b82 */ /* 0x000eb00000000a00 */
[----:B------:R-:W3:Y:S08]  /*0120*/  LDC.64 R2, c[0x0][0x390] ;  /* 0x0000e400ff027b82 */ /* 0x000ef00000000a00 */
[----:B------:R-:W4:Y:S01]  /*0130*/  LDC.64 R8, c[0x0][0x3a0] ;  /* 0x0000e800ff087b82 */ /* 0x000f220000000a00 */
[----:B0-----:R-:W-:-:S05]  /*0140*/  IADD3 R0, PT, PT, R0, -0x6, RZ ;  /* 0xfffffffa00007810 */ /* 0x001fca0007ffe0ff */
[----:B------:R-:W-:Y:S02]  /*0150*/  IMAD R13, R0, UR7, RZ ;  /* 0x00000007000d7c24 */ /* 0x000fe4000f8e02ff */
[----:B------:R-:W-:-:S03]  /*0160*/  IMAD R0, R11, UR7, R6 ;  /* 0x000000070b007c24 */ /* 0x000fc6000f8e0206 */
[C---:B------:R-:W-:Y:S01]  /*0170*/  IADD3 R15, PT, PT, R13.reuse, UR7, RZ ;  /* 0x000000070d0f7c10 */ /* 0x040fe2000fffe0ff */
[----:B------:R-:W-:-:S04]  /*0180*/  IMAD R13, R13, UR6, R0 ;  /* 0x000000060d0d7c24 */ /* 0x000fc8000f8e0200 */
[C---:B------:R-:W-:Y:S01]  /*0190*/  IMAD R7, R15.reuse, UR6, R0 ;  /* 0x000000060f077c24 */ /* 0x040fe2000f8e0200 */
[----:B------:R-:W-:Y:S01]  /*01a0*/  IADD3 R15, PT, PT, R15, UR7, RZ ;  /* 0x000000070f0f7c10 */ /* 0x000fe2000fffe0ff */
[----:B---3--:R-:W-:-:S04]  /*01b0*/  IMAD.WIDE R22, R13, 0x4, R2 ;  /* 0x000000040d167825 */ /* 0x008fc800078e0202 */
[----:B--2---:R-:W-:-:S04]  /*01c0*/  IMAD.WIDE R10, R7, 0x4, R4 ;  /* 0x00000004070a7825 */ /* 0x004fc800078e0204 */
[----:B----4-:R-:W-:Y:S02]  /*01d0*/  IMAD.WIDE R24, R25, 0x4, R8 ;  /* 0x0000000419187825 */ /* 0x010fe400078e0208 */
[----:B-1----:R-:W2:Y:S02]  /*01e0*/  LDG.E R11, desc[UR4][R10.64] ;  /* 0x000000040a0b7981 */ /* 0x002ea4000c1e1900 */
[----:B------:R-:W-:Y:S02]  /*01f0*/  IMAD.WIDE R18, R13, 0x4, R4 ;  /* 0x000000040d127825 */ /* 0x000fe400078e0204 */
[----:B------:R0:W2:Y:S02]  /*0200*/  LDG.E R8, desc[UR4][R22.64] ;  /* 0x0000000416087981 */ /* 0x0000a4000c1e1900 */
[C---:B------:R-:W-:Y:S01]  /*0210*/  IMAD R9, R15.reuse, UR6, R0 ;  /* 0x000000060f097c24 */ /* 0x040fe2000f8e0200 */
[----:B------:R-:W-:Y:S01]  /*0220*/  IADD3 R15, PT, PT, R15, UR7, RZ ;  /* 0x000000070f0f7c10 */ /* 0x000fe2000fffe0ff */
[----:B------:R-:W3:Y:S02]  /*0230*/  LDG.E R6, desc[UR4][R24.64] ;  /* 0x0000000418067981 */ /* 0x000ee4000c1e1900 */
[----:B------:R-:W-:-:S02]  /*0240*/  IMAD.WIDE R20, R9, 0x4, R4 ;  /* 0x0000000409147825 */ /* 0x000fc400078e0204 */
[----:B------:R-:W3:Y:S02]  /*0250*/  LDG.E R19, desc[UR4][R18.64] ;  /* 0x0000000412137981 */ /* 0x000ee4000c1e1900 */
[C---:B------:R-:W-:Y:S01]  /*0260*/  IMAD R13, R15.reuse, UR6, R0 ;  /* 0x000000060f0d7c24 */ /* 0x040fe2000f8e0200 */
[----:B------:R-:W-:Y:S01]  /*0270*/  IADD3 R17, PT, PT, R15, UR7, RZ ;  /* 0x000000070f117c10 */ /* 0x000fe2000fffe0ff */
[----:B------:R-:W4:Y:S02]  /*0280*/  LDG.E R21, desc[UR4][R20.64] ;  /* 0x0000000414157981 */ /* 0x000f24000c1e1900 */
[----:B------:R-:W-:-:S04]  /*0290*/  IMAD.WIDE R14, R13, 0x4, R4 ;  /* 0x000000040d0e7825 */ /* 0x000fc800078e0204 */
[----:B------:R-:W-:Y:S02]  /*02a0*/  IMAD R17, R17, UR6, R0 ;  /* 0x0000000611117c24 */ /* 0x000fe4000f8e0200 */
[----:B------:R-:W5:Y:S02]  /*02b0*/  LDG.E R15, desc[UR4][R14.64] ;  /* 0x000000040e0f7981 */ /* 0x000f64000c1e1900 */
[----:B0-----:R-:W-:-:S06]  /*02c0*/  IMAD.WIDE R22, R17, 0x4, R4 ;  /* 0x0000000411167825 */ /* 0x001fcc00078e0204 */
[----:B------:R-:W5:Y:S01]  /*02d0*/  LDG.E R22, desc[UR4][R22.64] ;  /* 0x0000000416167981 */ /* 0x000f62000c1e1900 */
[----:B--2---:R-:W-:-:S04]  /*02e0*/  FADD R8, R11, -R8 ;  /* 0x800000080b087221 */ /* 0x004fc80000000000 */
[----:B---3--:R-:W-:-:S04]  /*02f0*/  FFMA R0, R6, R8, R19 ;  /* 0x0000000806007223 */ /* 0x008fc80000000013 */
[----:B----4-:R-:W-:-:S04]  /*0300*/  FADD R4, R21, -R0 ;  /* 0x8000000015047221 */ /* 0x010fc80000000000 */
[----:B------:R-:W-:-:S04]  /*0310*/  FFMA R12, R6, R4, R11 ;  /* 0x00000004060c7223 */ /* 0x000fc8000000000b */
[----:B-----5:R-:W-:-:S04]  /*0320*/  FADD R4, R15, -R12 ;  /* 0x8000000c0f047221 */ /* 0x020fc80000000000 */
[----:B------:R-:W-:Y:S01]  /*0330*/  FFMA R21, R6, R4, R21 ;  /* 0x0000000406157223 */ /* 0x000fe20000000015 */
[----:B------:R-:W-:-:S04]  /*0340*/  IMAD.WIDE R4, R7, 0x4, R2 ;  /* 0x0000000407047825 */ /* 0x000fc800078e0202 */
[----:B------:R-:W-:Y:S01]  /*0350*/  FADD R7, R22, -R21 ;  /* 0x8000001516077221 */ /* 0x000fe20000000000 */
[----:B------:R-:W-:Y:S01]  /*0360*/  IMAD.WIDE R8, R9, 0x4, R2 ;  /* 0x0000000409087825 */ /* 0x000fe200078e0202 */
[----:B------:R-:W-:Y:S03]  /*0370*/  STG.E desc[UR4][R4.64], R0 ;  /* 0x0000000004007986 */ /* 0x000fe6000c101904 */
[----:B------:R-:W-:Y:S01]  /*0380*/  FFMA R7, R6, R7, R15 ;  /* 0x0000000706077223 */ /* 0x000fe2000000000f */
[--C-:B------:R-:W-:Y:S01]  /*0390*/  IMAD.WIDE R10, R13, 0x4, R2.reuse ;  /* 0x000000040d0a7825 */ /* 0x100fe200078e0202 */
[----:B------:R-:W-:Y:S03]  /*03a0*/  STG.E desc[UR4][R8.64], R12 ;  /* 0x0000000c08007986 */ /* 0x000fe6000c101904 */
[----:B------:R-:W-:Y:S01]  /*03b0*/  IMAD.WIDE R2, R17, 0x4, R2 ;  /* 0x0000000411027825 */ /* 0x000fe200078e0202 */
[----:B------:R-:W-:Y:S04]  /*03c0*/  STG.E desc[UR4][R10.64], R21 ;  /* 0x000000150a007986 */ /* 0x000fe8000c101904 */
[----:B------:R-:W-:Y:S01]  /*03d0*/  STG.E desc[UR4][R2.64], R7 ;  /* 0x0000000702007986 */ /* 0x000fe2000c101904 */
[----:B------:R-:W-:Y:S05]  /*03e0*/  EXIT ;  /* 0x000000000000794d */ /* 0x000fea0003800000 */
.L_x_62:
        /* <DEDUP_REMOVED lines=9> */
.L_x_111:


//--------------------- .text._Z21abcone3d_apply_XZ_lowiiPfS_S_ --------------------------
	.section	.text._Z21abcone3d_apply_XZ_lowiiPfS_S_,"ax",@progbits
	.align	128
        .global         _Z21abcone3d_apply_XZ_lowiiPfS_S_
        .type           _Z21abcone3d_apply_XZ_lowiiPfS_S_,@function
        .size           _Z21abcone3d_apply_XZ_lowiiPfS_S_,(.L_x_112 - _Z21abcone3d_apply_XZ_lowiiPfS_S_)
        .other          _Z21abcone3d_apply_XZ_lowiiPfS_S_,@"STO_CUDA_ENTRY STV_DEFAULT"
_Z21abcone3d_apply_XZ_lowiiPfS_S_:
.text._Z21abcone3d_apply_XZ_lowiiPfS_S_:
[----:B------:R-:W-:Y:S01]  /*0000*/  LDC R1, c[0x0][0x37c] ;  /* 0x0000df00ff017b82 */ /* 0x000fe20000000800 */
[----:B------:R-:W0:Y:S07]  /*0010*/  S2R R6, SR_TID.Z ;  /* 0x0000000000067919 */ /* 0x000e2e0000002300 */
[----:B------:R-:W1:Y:S01]  /*0020*/  LDC R0, c[0x0][0x360] ;  /* 0x0000d800ff007b82 */ /* 0x000e620000000800 */
[----:B------:R-:W1:Y:S07]  /*0030*/  S2R R15, SR_TID.X ;  /* 0x00000000000f7919 */ /* 0x000e6e0000002100 */
[----:B------:R-:W0:Y:S08]  /*0040*/  S2UR UR5, SR_CTAID.Z ;  /* 0x00000000000579c3 */ /* 0x000e300000002700 */
[----:B------:R-:W0:Y:S08]  /*0050*/  LDC R3, c[0x0][0x368] ;  /* 0x0000da00ff037b82 */ /* 0x000e300000000800 */
[----:B------:R-:W1:Y:S08]  /*0060*/  S2UR UR4, SR_CTAID.X ;  /* 0x00000000000479c3 */ /* 0x000e700000002500 */
[----:B------:R-:W2:Y:S01]  /*0070*/  LDC.64 R12, c[0x0][0x380] ;  /* 0x0000e000ff0c7b82 */ /* 0x000ea20000000a00 */
[----:B0-----:R-:W-:-:S02]  /*0080*/  IMAD R6, R3, UR5, R6 ;  /* 0x0000000503067c24 */ /* 0x001fc4000f8e0206 */
[----:B-1----:R-:W-:-:S03]  /*0090*/  IMAD R15, R0, UR4, R15 ;  /* 0x00000004000f7c24 */ /* 0x002fc6000f8e020f */
[----:B--2---:R-:W-:-:S04]  /*00a0*/  ISETP.GE.AND P0, PT, R6, R13, PT ;  /* 0x0000000d0600720c */ /* 0x004fc80003f06270 */
[----:B------:R-:W-:-:S13]  /*00b0*/  ISETP.GE.OR P0, PT, R15, R12, P0 ;  /* 0x0000000c0f00720c */ /* 0x000fda0000706670 */
[----:B------:R-:W-:Y:S05]  /*00c0*/  @P0 EXIT ;  /* 0x000000000000094d */ /* 0x000fea0003800000 */
[----:B------:R-:W0:Y:S01]  /*00d0*/  LDC.64 R2, c[0x0][0x388] ;  /* 0x0000e200ff027b82 */ /* 0x000e220000000a00 */
[----:B------:R-:W1:Y:S01]  /*00e0*/  LDCU.64 UR4, c[0x0][0x358] ;  /* 0x00006b00ff0477ac */ /* 0x000e620008000a00 */
[-C--:B------:R-:W-:Y:S02]  /*00f0*/  IMAD R0, R6, R12.reuse, R15 ;  /* 0x0000000c06007224 */ /* 0x080fe400078e020f */
[----:B------:R-:W-:Y:S02]  /*0100*/  IMAD R9, R13, R12, RZ ;  /* 0x0000000c0d097224 */ /* 0x000fe400078e02ff */
[----:B------:R-:W-:Y:S02]  /*0110*/  IMAD R13, R15, R13, R6 ;  /* 0x0000000d0f0d7224 */ /* 0x000fe400078e0206 */
[----:B------:R-:W2:Y:S01]  /*0120*/  LDC.64 R4, c[0x0][0x390] ;  /* 0x0000e400ff047b82 */ /* 0x000ea20000000a00 */
[C---:B------:R-:W-:Y:S01]  /*0130*/  LEA R7, R9.reuse, R0, 0x2 ;  /* 0x0000000009077211 */ /* 0x040fe200078e10ff */
[----:B------:R-:W-:-:S06]  /*0140*/  IMAD R17, R9, 0x5, R0 ;  /* 0x0000000509117824 */ /* 0x000fcc00078e0200 */
[----:B------:R-:W3:Y:S01]  /*0150*/  LDC.64 R10, c[0x0][0x398] ;  /* 0x0000e600ff0a7b82 */ /* 0x000ee20000000a00 */
[----:B0-----:R-:W-:-:S06]  /*0160*/  IMAD.WIDE R24, R17, 0x4, R2 ;  /* 0x0000000411187825 */ /* 0x001fcc00078e0202 */
[----:B-1----:R-:W4:Y:S01]  /*0170*/  LDG.E R25, desc[UR4][R24.64] ;  /* 0x0000000418197981 */ /* 0x002f22000c1e1900 */
[----:B--2---:R-:W-:-:S04]  /*0180*/  IMAD.WIDE R18, R7, 0x4, R4 ;  /* 0x0000000407127825 */ /* 0x004fc800078e0204 */
[----:B------:R-:W-:Y:S01]  /*0190*/  IMAD.WIDE R16, R17, 0x4, R4 ;  /* 0x0000000411107825 */ /* 0x000fe200078e0204 */
[----:B------:R0:W4:Y:S03]  /*01a0*/  LDG.E R6, desc[UR4][R18.64] ;  /* 0x0000000412067981 */ /* 0x000126000c1e1900 */
[----:B---3--:R-:W-:Y:S02]  /*01b0*/  IMAD.WIDE R10, R13, 0x4, R10 ;  /* 0x000000040d0a7825 */ /* 0x008fe400078e020a */
[----:B------:R-:W2:Y:S02]  /*01c0*/  LDG.E R16, desc[UR4][R16.64] ;  /* 0x0000000410107981 */ /* 0x000ea4000c1e1900 */
[----:B------:R-:W-:Y:S02]  /*01d0*/  IMAD R13, R9, 0x3, R0 ;  /* 0x00000003090d7824 */ /* 0x000fe400078e0200 */
[----:B------:R-:W2:Y:S02]  /*01e0*/  LDG.E R11, desc[UR4][R10.64] ;  /* 0x000000040a0b7981 */ /* 0x000ea4000c1e1900 */
[----:B------:R-:W-:Y:S01]  /*01f0*/  IMAD.WIDE R20, R13, 0x4, R4 ;  /* 0x000000040d147825 */ /* 0x000fe200078e0204 */
[----:B------:R-:W-:-:S05]  /*0200*/  LEA R15, R9, R0, 0x1 ;  /* 0x00000000090f7211 */ /* 0x000fca00078e08ff */
[----:B------:R-:W3:Y:S01]  /*0210*/  LDG.E R20, desc[UR4][R20.64] ;  /* 0x0000000414147981 */ /* 0x000ee2000c1e1900 */
[----:B------:R-:W-:Y:S01]  /*0220*/  IMAD.WIDE R22, R15, 0x4, R4 ;  /* 0x000000040f167825 */ /* 0x000fe200078e0204 */
[----:B------:R-:W-:-:S04]  /*0230*/  IADD3 R9, PT, PT, R0, R9, RZ ;  /* 0x0000000900097210 */ /* 0x000fc80007ffe0ff */
[----:B------:R-:W5:Y:S01]  /*0240*/  LDG.E R0, desc[UR4][R22.64] ;  /* 0x0000000416007981 */ /* 0x000f62000c1e1900 */
[----:B0-----:R-:W-:-:S06]  /*0250*/  IMAD.WIDE R18, R9, 0x4, R4 ;  /* 0x0000000409127825 */ /* 0x001fcc00078e0204 */
[----:B------:R-:W5:Y:S01]  /*0260*/  LDG.E R18, desc[UR4][R18.64] ;  /* 0x0000000412127981 */ /* 0x000f62000c1e1900 */
[----:B----4-:R-:W-:-:S04]  /*0270*/  FADD R25, R6, -R25 ;  /* 0x8000001906197221 */ /* 0x010fc80000000000 */
[----:B--2---:R-:W-:-:S04]  /*0280*/  FFMA R25, R11, R25, R16 ;  /* 0x000000190b197223 */ /* 0x004fc80000000010 */
[----:B---3--:R-:W-:-:S04]  /*0290*/  FADD R5, R20, -R25 ;  /* 0x8000001914057221 */ /* 0x008fc80000000000 */
        /* <DEDUP_REMOVED lines=14> */
.L_x_63:
        /* <DEDUP_REMOVED lines=16> */
.L_x_112:


//--------------------- .text._Z17abcone3d_apply_ZYiiiiPfS_S_S_ --------------------------
	.section	.text._Z17abcone3d_apply_ZYiiiiPfS_S_S_,"ax",@progbits
	.align	128
        .global         _Z17abcone3d_apply_ZYiiiiPfS_S_S_
        .type           _Z17abcone3d_apply_ZYiiiiPfS_S_S_,@function
        .size           _Z17abcone3d_apply_ZYiiiiPfS_S_S_,(.L_x_113 - _Z17abcone3d_apply_ZYiiiiPfS_S_S_)
        .other          _Z17abcone3d_apply_ZYiiiiPfS_S_S_,@"STO_CUDA_ENTRY STV_DEFAULT"
_Z17abcone3d_apply_ZYiiiiPfS_S_S_:
.text._Z17abcone3d_apply_ZYiiiiPfS_S_S_:
[----:B------:R-:W-:Y:S01]  /*0000*/  LDC R1, c[0x0][0x37c] ;  /* 0x0000df00ff017b82 */ /* 0x000fe20000000800 */
[----:B------:R-:W0:Y:S07]  /*0010*/  S2R R9, SR_TID.Y ;  /* 0x0000000000097919 */ /* 0x000e2e0000002200 */
[----:B------:R-:W1:Y:S01]  /*0020*/  LDC R3, c[0x0][0x368] ;  /* 0x0000da00ff037b82 */ /* 0x000e620000000800 */
[----:B------:R-:W2:Y:S01]  /*0030*/  LDCU.64 UR6, c[0x0][0x388] ;  /* 0x00007100ff0677ac */ /* 0x000ea20008000a00 */
[----:B------:R-:W1:Y:S06]  /*0040*/  S2R R0, SR_TID.Z ;  /* 0x0000000000007919 */ /* 0x000e6c0000002300 */
[----:B------:R-:W0:Y:S08]  /*0050*/  S2UR UR5, SR_CTAID.Y ;  /* 0x00000000000579c3 */ /* 0x000e300000002600 */
[----:B------:R-:W0:Y:S08]  /*0060*/  LDC R2, c[0x0][0x364] ;  /* 0x0000d900ff027b82 */ /* 0x000e300000000800 */
[----:B------:R-:W1:Y:S01]  /*0070*/  S2UR UR4, SR_CTAID.Z ;  /* 0x00000000000479c3 */ /* 0x000e620000002700 */
[----:B0-----:R-:W-:-:S05]  /*0080*/  IMAD R9, R2, UR5, R9 ;  /* 0x0000000502097c24 */ /* 0x001fca000f8e0209 */
[----:B--2---:R-:W-:Y:S01]  /*0090*/  ISETP.GE.AND P0, PT, R9, UR6, PT ;  /* 0x0000000609007c0c */ /* 0x004fe2000bf06270 */
[----:B-1----:R-:W-:-:S05]  /*00a0*/  IMAD R0, R3, UR4, R0 ;  /* 0x0000000403007c24 */ /* 0x002fca000f8e0200 */
[----:B------:R-:W-:-:S13]  /*00b0*/  ISETP.GE.OR P0, PT, R0, UR7, P0 ;  /* 0x0000000700007c0c */ /* 0x000fda0008706670 */
[----:B------:R-:W-:Y:S05]  /*00c0*/  @P0 EXIT ;  /* 0x000000000000094d */ /* 0x000fea0003800000 */
[----:B------:R-:W0:Y:S01]  /*00d0*/  S2UR UR4, SR_CTAID.X ;  /* 0x00000000000479c3 */ /* 0x000e220000002500 */
[----:B------:R-:W1:Y:S01]  /*00e0*/  LDCU UR5, c[0x0][0x380] ;  /* 0x00007000ff0577ac */ /* 0x000e620008000800 */
[----:B------:R-:W-:Y:S02]  /*00f0*/  IADD3 R2, PT, PT, R9, 0x4, RZ ;  /* 0x0000000409027810 */ /* 0x000fe40007ffe0ff */
[----:B-1----:R-:W-:-:S04]  /*0100*/  ISETP.NE.AND P0, PT, RZ, UR5, PT ;  /* 0x00000005ff007c0c */ /* 0x002fc8000bf05270 */
[----:B------:R-:W-:Y:S01]  /*0110*/  SEL R11, R9, R2, !P0 ;  /* 0x00000002090b7207 */ /* 0x000fe20004000000 */
[----:B0-----:R-:W-:Y:S01]  /*0120*/  UISETP.NE.AND UP0, UPT, UR4, URZ, UPT ;  /* 0x000000ff0400728c */ /* 0x001fe2000bf05270 */
[----:B------:R-:W0:Y:S08]  /*0130*/  LDCU.64 UR4, c[0x0][0x358] ;  /* 0x00006b00ff0477ac */ /* 0x000e300008000a00 */
[----:B------:R-:W-:Y:S05]  /*0140*/  BRA.U UP0, `(.L_x_64) ;  /* 0x0000000100787547 */ /* 0x000fea000b800000 */
[----:B------:R-:W1:Y:S01]  /*0150*/  LDC.64 R4, c[0x0][0x398] ;  /* 0x0000e600ff047b82 */ /* 0x000e620000000a00 */
[----:B------:R-:W2:Y:S01]  /*0160*/  LDCU UR6, c[0x0][0x384] ;  /* 0x00007080ff0677ac */ /* 0x000ea20008000800 */
[--C-:B------:R-:W-:Y:S02]  /*0170*/  IMAD R11, R11, UR7, R0.reuse ;  /* 0x000000070b0b7c24 */ /* 0x100fe4000f8e0200 */
[----:B------:R-:W-:-:S04]  /*0180*/  IMAD R9, R9, UR7, R0 ;  /* 0x0000000709097c24 */ /* 0x000fc8000f8e0200 */
[----:B------:R-:W3:Y:S08]  /*0190*/  LDC.64 R2, c[0x0][0x390] ;  /* 0x0000e400ff027b82 */ /* 0x000ef00000000a00 */
[----:B------:R-:W4:Y:S01]  /*01a0*/  LDC.64 R6, c[0x0][0x3a0] ;  /* 0x0000e800ff067b82 */ /* 0x000f220000000a00 */
[----:B--2---:R-:W-:-:S04]  /*01b0*/  IMAD R11, R11, UR6, RZ ;  /* 0x000000060b0b7c24 */ /* 0x004fc8000f8e02ff */
[----:B-1----:R-:W-:-:S05]  /*01c0*/  IMAD.WIDE R4, R11, 0x4, R4 ;  /* 0x000000040b047825 */ /* 0x002fca00078e0204 */
[----:B0-----:R-:W2:Y:S01]  /*01d0*/  LDG.E R8, desc[UR4][R4.64+0x10] ;  /* 0x0000100404087981 */ /* 0x001ea2000c1e1900 */
[----:B---3--:R-:W-:-:S03]  /*01e0*/  IMAD.WIDE R2, R11, 0x4, R2 ;  /* 0x000000040b027825 */ /* 0x008fc600078e0202 */
[----:B------:R-:W3:Y:S04]  /*01f0*/  LDG.E R0, desc[UR4][R4.64+0x14] ;  /* 0x0000140404007981 */ /* 0x000ee8000c1e1900 */
[----:B------:R-:W2:Y:S01]  /*0200*/  LDG.E R13, desc[UR4][R2.64+0x14] ;  /* 0x00001404020d7981 */ /* 0x000ea2000c1e1900 */
[----:B----4-:R-:W-:-:S03]  /*0210*/  IMAD.WIDE.U32 R6, R9, 0x4, R6 ;  /* 0x0000000409067825 */ /* 0x010fc600078e0006 */
[----:B------:R-:W4:Y:S04]  /*0220*/  LDG.E R10, desc[UR4][R4.64+0x8] ;  /* 0x00000804040a7981 */ /* 0x000f28000c1e1900 */
[----:B------:R-:W5:Y:S04]  /*0230*/  LDG.E R9, desc[UR4][R4.64+0xc] ;  /* 0x00000c0404097981 */ /* 0x000f68000c1e1900 */
[----:B------:R-:W3:Y:S04]  /*0240*/  LDG.E R7, desc[UR4][R6.64] ;  /* 0x0000000406077981 */ /* 0x000ee8000c1e1900 */
[----:B------:R-:W4:Y:S01]  /*0250*/  LDG.E R11, desc[UR4][R4.64+0x4] ;  /* 0x00000404040b7981 */ /* 0x000f22000c1e1900 */
[----:B--2---:R-:W-:-:S04]  /*0260*/  FADD R13, R8, -R13 ;  /* 0x8000000d080d7221 */ /* 0x004fc80000000000 */
[----:B---3--:R-:W-:-:S04]  /*0270*/  FFMA R0, R7, R13, R0 ;  /* 0x0000000d07007223 */ /* 0x008fc80000000000 */
[----:B-----5:R-:W-:-:S04]  /*0280*/  FADD R13, R9, -R0 ;  /* 0x80000000090d7221 */ /* 0x020fc80000000000 */
[----:B------:R-:W-:-:S04]  /*0290*/  FFMA R13, R7, R13, R8 ;  /* 0x0000000d070d7223 */ /* 0x000fc80000000008 */
[----:B----4-:R-:W-:-:S04]  /*02a0*/  FADD R8, R10, -R13 ;  /* 0x8000000d0a087221 */ /* 0x010fc80000000000 */
[----:B------:R-:W-:-:S04]  /*02b0*/  FFMA R8, R7, R8, R9 ;  /* 0x0000000807087223 */ /* 0x000fc80000000009 */
[----:B------:R-:W-:-:S04]  /*02c0*/  FADD R11, R11, -R8 ;  /* 0x800000080b0b7221 */ /* 0x000fc80000000000 */
[----:B------:R-:W-:Y:S01]  /*02d0*/  FFMA R11, R7, R11, R10 ;  /* 0x0000000b070b7223 */ /* 0x000fe2000000000a */
[----:B------:R-:W-:Y:S04]  /*02e0*/  STG.E desc[UR4][R2.64+0x10], R0 ;  /* 0x0000100002007986 */ /* 0x000fe8000c101904 */
[----:B------:R-:W-:Y:S04]  /*02f0*/  STG.E desc[UR4][R2.64+0xc], R13 ;  /* 0x00000c0d02007986 */ /* 0x000fe8000c101904 */
[----:B------:R-:W-:Y:S04]  /*0300*/  STG.E desc[UR4][R2.64+0x8], R8 ;  /* 0x0000080802007986 */ /* 0x000fe8000c101904 */
[----:B------:R-:W-:Y:S01]  /*0310*/  STG.E desc[UR4][R2.64+0x4], R11 ;  /* 0x0000040b02007986 */ /* 0x000fe2000c101904 */
[----:B------:R-:W-:Y:S05]  /*0320*/  EXIT ;  /* 0x000000000000794d */ /* 0x000fea0003800000 */
.L_x_64:
[----:B------:R-:W1:Y:S01]  /*0330*/  LDCU UR12, c[0x0][0x384] ;  /* 0x00007080ff0c77ac */ /* 0x000e620008000800 */
[--C-:B------:R-:W-:Y:S01]  /*0340*/  IMAD R11, R11, UR7, R0.reuse ;  /* 0x000000070b0b7c24 */ /* 0x100fe2000f8e0200 */
[----:B------:R-:W2:Y:S01]  /*0350*/  LDC.64 R6, c[0x0][0x3a8] ;  /* 0x0000ea00ff067b82 */ /* 0x000ea20000000a00 */
[----:B------:R-:W-:Y:S01]  /*0360*/  IMAD R9, R9, UR7, R0 ;  /* 0x0000000709097c24 */ /* 0x000fe2000f8e0200 */
[----:B------:R-:W3:Y:S01]  /*0370*/  LDCU.128 UR8, c[0x0][0x390] ;  /* 0x00007200ff0877ac */ /* 0x000ee20008000c00 */
[----:B-1----:R-:W-:Y:S01]  /*0380*/  IMAD R11, R11, UR12, RZ ;  /* 0x0000000c0b0b7c24 */ /* 0x002fe2000f8e02ff */
[----:B------:R-:W-:-:S04]  /*0390*/  USHF.R.S32.HI UR6, URZ, 0x1f, UR12 ;  /* 0x0000001fff067899 */ /* 0x000fc8000801140c */
[----:B------:R-:W-:Y:S01]  /*03a0*/  IADD3 R3, P0, PT, R11, UR12, RZ ;  /* 0x0000000c0b037c10 */ /* 0x000fe2000ff1e0ff */
[----:B--2---:R-:W-:-:S03]  /*03b0*/  IMAD.WIDE.U32 R6, R9, 0x4, R6 ;  /* 0x0000000409067825 */ /* 0x004fc600078e0006 */
[----:B------:R-:W-:Y:S02]  /*03c0*/  LEA.HI.X.SX32 R4, R11, UR6, 0x1, P0 ;  /* 0x000000060b047c11 */ /* 0x000fe400080f0eff */
[C---:B------:R-:W-:Y:S02]  /*03d0*/  SHF.L.U32 R2, R3.reuse, 0x2, RZ ;  /* 0x0000000203027819 */ /* 0x040fe400000006ff */
[----:B------:R-:W-:Y:S01]  /*03e0*/  SHF.L.U64.HI R3, R3, 0x2, R4 ;  /* 0x0000000203037819 */ /* 0x000fe20000010204 */
[----:B0-----:R-:W2:Y:S01]  /*03f0*/  LDG.E R7, desc[UR4][R6.64] ;  /* 0x0000000406077981 */ /* 0x001ea2000c1e1900 */
[C---:B---3--:R-:W-:Y:S02]  /*0400*/  IADD3 R4, P0, PT, R2.reuse, UR10, RZ ;  /* 0x0000000a02047c10 */ /* 0x048fe4000ff1e0ff */
[----:B------:R-:W-:Y:S02]  /*0410*/  IADD3 R2, P1, PT, R2, UR8, RZ ;  /* 0x0000000802027c10 */ /* 0x000fe4000ff3e0ff */
[----:B------:R-:W-:-:S02]  /*0420*/  IADD3.X R5, PT, PT, R3, UR11, RZ, P0, !PT ;  /* 0x0000000b03057c10 */ /* 0x000fc400087fe4ff */
[----:B------:R-:W-:-:S03]  /*0430*/  IADD3.X R3, PT, PT, R3, UR9, RZ, P1, !PT ;  /* 0x0000000903037c10 */ /* 0x000fc60008ffe4ff */
[----:B------:R-:W3:Y:S04]  /*0440*/  LDG.E R8, desc[UR4][R4.64+-0x14] ;  /* 0xffffec0404087981 */ /* 0x000ee8000c1e1900 */
[----:B------:R-:W3:Y:S04]  /*0450*/  LDG.E R13, desc[UR4][R2.64+-0x18] ;  /* 0xffffe804020d7981 */ /* 0x000ee8000c1e1900 */
[----:B------:R-:W2:Y:S04]  /*0460*/  LDG.E R0, desc[UR4][R4.64+-0x18] ;  /* 0xffffe80404007981 */ /* 0x000ea8000c1e1900 */
[----:B------:R-:W4:Y:S04]  /*0470*/  LDG.E R9, desc[UR4][R4.64+-0x10] ;  /* 0xfffff00404097981 */ /* 0x000f28000c1e1900 */
[----:B------:R-:W5:Y:S04]  /*0480*/  LDG.E R10, desc[UR4][R4.64+-0xc] ;  /* 0xfffff404040a7981 */ /* 0x000f68000c1e1900 */
[----:B------:R-:W5:Y:S01]  /*0490*/  LDG.E R11, desc[UR4][R4.64+-0x8] ;  /* 0xfffff804040b7981 */ /* 0x000f62000c1e1900 */
[----:B---3--:R-:W-:-:S04]  /*04a0*/  FADD R13, R8, -R13 ;  /* 0x8000000d080d7221 */ /* 0x008fc80000000000 */
[----:B--2---:R-:W-:-:S04]  /*04b0*/  FFMA R0, R7, R13, R0 ;  /* 0x0000000d07007223 */ /* 0x004fc80000000000 */
[----:B----4-:R-:W-:-:S04]  /*04c0*/  FADD R13, R9, -R0 ;  /* 0x80000000090d7221 */ /* 0x010fc80000000000 */
[----:B------:R-:W-:-:S04]  /*04d0*/  FFMA R13, R7, R13, R8 ;  /* 0x0000000d070d7223 */ /* 0x000fc80000000008 */
[----:B-----5:R-:W-:-:S04]  /*04e0*/  FADD R8, R10, -R13 ;  /* 0x8000000d0a087221 */ /* 0x020fc80000000000 */
        /* <DEDUP_REMOVED lines=8> */
.L_x_65:
        /* <DEDUP_REMOVED lines=9> */
.L_x_113:


//--------------------- .text._Z17abcone3d_apply_XYiiiiPfS_S_S_ --------------------------
	.section	.text._Z17abcone3d_apply_XYiiiiPfS_S_S_,"ax",@progbits
	.align	128
        .global         _Z17abcone3d_apply_XYiiiiPfS_S_S_
        .type           _Z17abcone3d_apply_XYiiiiPfS_S_S_,@function
        .size           _Z17abcone3d_apply_XYiiiiPfS_S_S_,(.L_x_114 - _Z17abcone3d_apply_XYiiiiPfS_S_S_)
        .other          _Z17abcone3d_apply_XYiiiiPfS_S_S_,@"STO_CUDA_ENTRY STV_DEFAULT"
_Z17abcone3d_apply_XYiiiiPfS_S_S_:
.text._Z17abcone3d_apply_XYiiiiPfS_S_S_:
[----:B------:R-:W-:Y:S01]  /*0000*/  LDC R1, c[0x0][0x37c] ;  /* 0x0000df00ff017b82 */ /* 0x000fe20000000800 */
[----:B------:R-:W0:Y:S07]  /*0010*/  S2R R12, SR_TID.Y ;  /* 0x00000000000c7919 */ /* 0x000e2e0000002200 */
[----:B------:R-:W1:Y:S01]  /*0020*/  LDC R2, c[0x0][0x360] ;  /* 0x0000d800ff027b82 */ /* 0x000e620000000800 */
[----:B------:R-:W2:Y:S01]  /*0030*/  LDCU UR6, c[0x0][0x388] ;  /* 0x00007100ff0677ac */ /* 0x000ea20008000800 */
[----:B------:R-:W1:Y:S06]  /*0040*/  S2R R9, SR_TID.X ;  /* 0x0000000000097919 */ /* 0x000e6c0000002100 */
[----:B------:R-:W0:Y:S08]  /*0050*/  S2UR UR5, SR_CTAID.Y ;  /* 0x00000000000579c3 */ /* 0x000e300000002600 */
[----:B------:R-:W0:Y:S08]  /*0060*/  LDC R3, c[0x0][0x364] ;  /* 0x0000d900ff037b82 */ /* 0x000e300000000800 */
[----:B------:R-:W1:Y:S08]  /*0070*/  S2UR UR4, SR_CTAID.X ;  /* 0x00000000000479c3 */ /* 0x000e700000002500 */
[----:B------:R-:W3:Y:S01]  /*0080*/  LDC R0, c[0x0][0x384] ;  /* 0x0000e100ff007b82 */ /* 0x000ee20000000800 */
[----:B0-----:R-:W-:-:S05]  /*0090*/  IMAD R12, R3, UR5, R12 ;  /* 0x00000005030c7c24 */ /* 0x001fca000f8e020c */
[----:B--2---:R-:W-:Y:S01]  /*00a0*/  ISETP.GE.AND P0, PT, R12, UR6, PT ;  /* 0x000000060c007c0c */ /* 0x004fe2000bf06270 */
[----:B-1----:R-:W-:-:S05]  /*00b0*/  IMAD R9, R2, UR4, R9 ;  /* 0x0000000402097c24 */ /* 0x002fca000f8e0209 */
[----:B---3--:R-:W-:-:S13]  /*00c0*/  ISETP.GE.OR P0, PT, R9, R0, P0 ;  /* 0x000000000900720c */ /* 0x008fda0000706670 */
[----:B------:R-:W-:Y:S05]  /*00d0*/  @P0 EXIT ;  /* 0x000000000000094d */ /* 0x000fea0003800000 */
[----:B------:R-:W0:Y:S01]  /*00e0*/  S2UR UR4, SR_CTAID.Z ;  /* 0x00000000000479c3 */ /* 0x000e220000002700 */
[----:B------:R-:W1:Y:S01]  /*00f0*/  LDCU UR5, c[0x0][0x380] ;  /* 0x00007000ff0577ac */ /* 0x000e620008000800 */
[----:B------:R-:W-:Y:S01]  /*0100*/  IADD3 R3, PT, PT, R12, 0x4, RZ ;  /* 0x000000040c037810 */ /* 0x000fe20007ffe0ff */
[----:B------:R-:W2:Y:S01]  /*0110*/  LDCU.64 UR6, c[0x0][0x358] ;  /* 0x00006b00ff0677ac */ /* 0x000ea20008000a00 */
[----:B-1----:R-:W-:-:S04]  /*0120*/  ISETP.NE.AND P0, PT, RZ, UR5, PT ;  /* 0x00000005ff007c0c */ /* 0x002fc8000bf05270 */
[----:B------:R-:W-:Y:S01]  /*0130*/  SEL R13, R12, R3, !P0 ;  /* 0x000000030c0d7207 */ /* 0x000fe20004000000 */
[----:B0-----:R-:W-:-:S09]  /*0140*/  UISETP.NE.AND UP0, UPT, UR4, URZ, UPT ;  /* 0x000000ff0400728c */ /* 0x001fd2000bf05270 */
[----:B--2---:R-:W-:Y:S05]  /*0150*/  BRA.U UP0, `(.L_x_66) ;  /* 0x0000000100bc7547 */ /* 0x004fea000b800000 */
[----:B------:R-:W0:Y:S01]  /*0160*/  LDC.64 R4, c[0x0][0x390] ;  /* 0x0000e400ff047b82 */ /* 0x000e220000000a00 */
[----:B------:R-:W1:Y:S01]  /*0170*/  LDCU UR4, c[0x0][0x38c] ;  /* 0x00007180ff0477ac */ /* 0x000e620008000800 */
[--C-:B------:R-:W-:Y:S02]  /*0180*/  IMAD R15, R0, 0x5, R9.reuse ;  /* 0x00000005000f7824 */ /* 0x100fe400078e0209 */
[-C--:B------:R-:W-:Y:S02]  /*0190*/  IMAD R8, R13, R0.reuse, RZ ;  /* 0x000000000d087224 */ /* 0x080fe400078e02ff */
[-C--:B------:R-:W-:Y:S01]  /*01a0*/  IMAD R23, R12, R0.reuse, R9 ;  /* 0x000000000c177224 */ /* 0x080fe200078e0209 */
[----:B------:R-:W-:Y:S01]  /*01b0*/  IADD3 R17, PT, PT, R15, -R0, RZ ;  /* 0x800000000f117210 */ /* 0x000fe20007ffe0ff */
[----:B------:R-:W2:Y:S08]  /*01c0*/  LDC.64 R2, c[0x0][0x398] ;  /* 0x0000e600ff027b82 */ /* 0x000eb00000000a00 */
[----:B------:R-:W3:Y:S01]  /*01d0*/  LDC.64 R10, c[0x0][0x3a0] ;  /* 0x0000e800ff0a7b82 */ /* 0x000ee20000000a00 */
[----:B-1----:R-:W-:-:S02]  /*01e0*/  IMAD R15, R8, UR4, R15 ;  /* 0x00000004080f7c24 */ /* 0x002fc4000f8e020f */
[----:B------:R-:W-:Y:S01]  /*01f0*/  IMAD R7, R8, UR4, R17 ;  /* 0x0000000408077c24 */ /* 0x000fe2000f8e0211 */
[----:B------:R-:W-:Y:S01]  /*0200*/  IADD3 R17, PT, PT, R17, -R0, RZ ;  /* 0x8000000011117210 */ /* 0x000fe20007ffe0ff */
[----:B0-----:R-:W-:-:S04]  /*0210*/  IMAD.WIDE R12, R15, 0x4, R4 ;  /* 0x000000040f0c7825 */ /* 0x001fc800078e0204 */
[----:B------:R-:W-:Y:S02]  /*0220*/  IMAD R9, R8, UR4, R17 ;  /* 0x0000000408097c24 */ /* 0x000fe4000f8e0211 */
[--C-:B--2---:R-:W-:Y:S01]  /*0230*/  IMAD.WIDE R18, R7, 0x4, R2.reuse ;  /* 0x0000000407127825 */ /* 0x104fe200078e0202 */
[----:B------:R-:W2:Y:S03]  /*0240*/  LDG.E R12, desc[UR6][R12.64] ;  /* 0x000000060c0c7981 */ /* 0x000ea6000c1e1900 */
[----:B------:R-:W-:Y:S01]  /*0250*/  IMAD.WIDE R14, R15, 0x4, R2 ;  /* 0x000000040f0e7825 */ /* 0x000fe200078e0202 */
[----:B------:R-:W-:-:S03]  /*0260*/  IADD3 R21, PT, PT, R17, -R0, RZ ;  /* 0x8000000011157210 */ /* 0x000fc60007ffe0ff */
[----:B---3--:R-:W-:Y:S02]  /*0270*/  IMAD.WIDE.U32 R22, R23, 0x4, R10 ;  /* 0x0000000417167825 */ /* 0x008fe400078e000a */
[----:B------:R0:W2:Y:S02]  /*0280*/  LDG.E R11, desc[UR6][R18.64] ;  /* 0x00000006120b7981 */ /* 0x0000a4000c1e1900 */
[----:B------:R-:W-:Y:S02]  /*0290*/  IMAD.WIDE R24, R9, 0x4, R2 ;  /* 0x0000000409187825 */ /* 0x000fe400078e0202 */
[----:B------:R-:W3:Y:S02]  /*02a0*/  LDG.E R6, desc[UR6][R22.64] ;  /* 0x0000000616067981 */ /* 0x000ee4000c1e1900 */
[----:B------:R-:W-:Y:S02]  /*02b0*/  IMAD R17, R8, UR4, R21 ;  /* 0x0000000408117c24 */ /* 0x000fe4000f8e0215 */
[----:B------:R-:W3:Y:S01]  /*02c0*/  LDG.E R15, desc[UR6][R14.64] ;  /* 0x000000060e0f7981 */ /* 0x000ee2000c1e1900 */
[----:B------:R-:W-:Y:S01]  /*02d0*/  IADD3 R21, PT, PT, R21, -R0, RZ ;  /* 0x8000000015157210 */ /* 0x000fe20007ffe0ff */
[----:B0-----:R-:W-:-:S02]  /*02e0*/  IMAD.WIDE R18, R17, 0x4, R2 ;  /* 0x0000000411127825 */ /* 0x001fc400078e0202 */
[----:B------:R-:W4:Y:S02]  /*02f0*/  LDG.E R25, desc[UR6][R24.64] ;  /* 0x0000000618197981 */ /* 0x000f24000c1e1900 */
[----:B------:R-:W-:Y:S02]  /*0300*/  IMAD R21, R8, UR4, R21 ;  /* 0x0000000408157c24 */ /* 0x000fe4000f8e0215 */
[----:B------:R-:W5:Y:S02]  /*0310*/  LDG.E R19, desc[UR6][R18.64] ;  /* 0x0000000612137981 */ /* 0x000f64000c1e1900 */
[----:B------:R-:W-:-:S06]  /*0320*/  IMAD.WIDE R26, R21, 0x4, R2 ;  /* 0x00000004151a7825 */ /* 0x000fcc00078e0202 */
[----:B------:R-:W5:Y:S01]  /*0330*/  LDG.E R26, desc[UR6][R26.64] ;  /* 0x000000061a1a7981 */ /* 0x000f62000c1e1900 */
[----:B------:R-:W-:-:S04]  /*0340*/  IMAD.WIDE R8, R9, 0x4, R4 ;  /* 0x0000000409087825 */ /* 0x000fc800078e0204 */
        /* <DEDUP_REMOVED lines=11> */
[----:B------:R-:W-:Y:S01]  /*0400*/  IMAD.WIDE R4, R21, 0x4, R4 ;  /* 0x0000000415047825 */ /* 0x000fe200078e0204 */
[----:B------:R-:W-:Y:S04]  /*0410*/  STG.E desc[UR6][R8.64], R0 ;  /* 0x0000000008007986 */ /* 0x000fe8000c101906 */
[----:B------:R-:W-:Y:S04]  /*0420*/  STG.E desc[UR6][R10.64], R25 ;  /* 0x000000190a007986 */ /* 0x000fe8000c101906 */
[----:B------:R-:W-:Y:S01]  /*0430*/  STG.E desc[UR6][R4.64], R7 ;  /* 0x0000000704007986 */ /* 0x000fe2000c101906 */
[----:B------:R-:W-:Y:S05]  /*0440*/  EXIT ;  /* 0x000000000000794d */ /* 0x000fea0003800000 */
.L_x_66:
[----:B------:R-:W0:Y:S01]  /*0450*/  LDCU UR5, c[0x0][0x38c] ;  /* 0x00007180ff0577ac */ /* 0x000e220008000800 */
[----:B------:R-:W1:Y:S01]  /*0460*/  LDC.64 R6, c[0x0][0x398] ;  /* 0x0000e600ff067b82 */ /* 0x000e620000000a00 */
[-C--:B------:R-:W-:Y:S02]  /*0470*/  IMAD R8, R13, R0.reuse, RZ ;  /* 0x000000000d087224 */ /* 0x080fe400078e02ff */
[----:B------:R-:W-:-:S05]  /*0480*/  IMAD R13, R12, R0, R9 ;  /* 0x000000000c0d7224 */ /* 0x000fca00078e0209 */
[----:B------:R-:W2:Y:S08]  /*0490*/  LDC.64 R2, c[0x0][0x390] ;  /* 0x0000e400ff027b82 */ /* 0x000eb00000000a00 */
[----:B------:R-:W3:Y:S01]  /*04a0*/  LDC.64 R4, c[0x0][0x3a8] ;  /* 0x0000ea00ff047b82 */ /* 0x000ee20000000a00 */
[----:B0-----:R-:W-:Y:S02]  /*04b0*/  UIADD3 UR4, UPT, UPT, UR5, -0x6, URZ ;  /* 0xfffffffa05047890 */ /* 0x001fe4000fffe0ff */
[----:B------:R-:W-:-:S04]  /*04c0*/  IMAD R11, R8, UR5, R9 ;  /* 0x00000005080b7c24 */ /* 0x000fc8000f8e0209 */
[----:B------:R-:W-:-:S04]  /*04d0*/  IMAD R11, R0, UR4, R11 ;  /* 0x00000004000b7c24 */ /* 0x000fc8000f8e020b */
[----:B-1----:R-:W-:-:S04]  /*04e0*/  IMAD.WIDE R6, R11, 0x4, R6 ;  /* 0x000000040b067825 */ /* 0x002fc800078e0206 */
[----:B--2---:R-:W-:-:S04]  /*04f0*/  IMAD.WIDE R2, R11, 0x4, R2 ;  /* 0x000000040b027825 */ /* 0x004fc800078e0202 */
[C---:B------:R-:W-:Y:S01]  /*0500*/  IMAD.WIDE R8, R0.reuse, 0x4, R6 ;  /* 0x0000000400087825 */ /* 0x040fe200078e0206 */
[----:B------:R0:W2:Y:S03]  /*0510*/  LDG.E R16, desc[UR6][R2.64] ;  /* 0x0000000602107981 */ /* 0x0000a6000c1e1900 */
[----:B---3--:R-:W-:Y:S01]  /*0520*/  IMAD.WIDE.U32 R4, R13, 0x4, R4 ;  /* 0x000000040d047825 */ /* 0x008fe200078e0004 */
[----:B------:R-:W2:Y:S03]  /*0530*/  LDG.E R17, desc[UR6][R8.64] ;  /* 0x0000000608117981 */ /* 0x000ea6000c1e1900 */
[C---:B------:R-:W-:Y:S01]  /*0540*/  IMAD.WIDE R10, R0.reuse, 0x4, R8 ;  /* 0x00000004000a7825 */ /* 0x040fe200078e0208 */
[----:B------:R-:W3:Y:S04]  /*0550*/  LDG.E R7, desc[UR6][R6.64] ;  /* 0x0000000606077981 */ /* 0x000ee8000c1e1900 */
[----:B------:R-:W3:Y:S01]  /*0560*/  LDG.E R4, desc[UR6][R4.64] ;  /* 0x0000000604047981 */ /* 0x000ee2000c1e1900 */
[----:B------:R-:W-:-:S03]  /*0570*/  IMAD.WIDE R12, R0, 0x4, R10 ;  /* 0x00000004000c7825 */ /* 0x000fc600078e020a */
[----:B------:R-:W4:Y:S04]  /*0580*/  LDG.E R19, desc[UR6][R10.64] ;  /* 0x000000060a137981 */ /* 0x000f28000c1e1900 */
[----:B------:R-:W5:Y:S01]  /*0590*/  LDG.E R21, desc[UR6][R12.64] ;  /* 0x000000060c157981 */ /* 0x000f62000c1e1900 */
[----:B------:R-:W-:-:S06]  /*05a0*/  IMAD.WIDE R14, R0, 0x4, R12 ;  /* 0x00000004000e7825 */ /* 0x000fcc00078e020c */
[----:B------:R-:W5:Y:S01]  /*05b0*/  LDG.E R14, desc[UR6][R14.64] ;  /* 0x000000060e0e7981 */ /* 0x000f62000c1e1900 */
[----:B0-----:R-:W-:-:S04]  /*05c0*/  IMAD.WIDE R2, R0, 0x4, R2 ;  /* 0x0000000400027825 */ /* 0x001fc800078e0202 */
[----:B--2---:R-:W-:-:S04]  /*05d0*/  FADD R16, R17, -R16 ;  /* 0x8000001011107221 */ /* 0x004fc80000000000 */
[----:B---3--:R-:W-:-:S04]  /*05e0*/  FFMA R16, R4, R16, R7 ;  /* 0x0000001004107223 */ /* 0x008fc80000000007 */
[----:B----4-:R-:W-:-:S04]  /*05f0*/  FADD R8, R19, -R16 ;  /* 0x8000001013087221 */ /* 0x010fc80000000000 */
[----:B------:R-:W-:Y:S01]  /*0600*/  FFMA R17, R4, R8, R17 ;  /* 0x0000000804117223 */ /* 0x000fe20000000011 */
[----:B------:R-:W-:-:S04]  /*0610*/  IMAD.WIDE R6, R0, 0x4, R2 ;  /* 0x0000000400067825 */ /* 0x000fc800078e0202 */
[----:B-----5:R-:W-:-:S04]  /*0620*/  FADD R8, R21, -R17 ;  /* 0x8000001115087221 */ /* 0x020fc80000000000 */
[----:B------:R-:W-:Y:S01]  /*0630*/  FFMA R19, R4, R8, R19 ;  /* 0x0000000804137223 */ /* 0x000fe20000000013 */
[----:B------:R-:W-:-:S04]  /*0640*/  IMAD.WIDE R8, R0, 0x4, R6 ;  /* 0x0000000400087825 */ /* 0x000fc800078e0206 */
[----:B------:R-:W-:Y:S01]  /*0650*/  FADD R5, R14, -R19 ;  /* 0x800000130e057221 */ /* 0x000fe20000000000 */
[----:B------:R-:W-:Y:S01]  /*0660*/  STG.E desc[UR6][R2.64], R16 ;  /* 0x0000001002007986 */ /* 0x000fe2000c101906 */
[----:B------:R-:W-:-:S04]  /*0670*/  IMAD.WIDE R10, R0, 0x4, R8 ;  /* 0x00000004000a7825 */ /* 0x000fc800078e0208 */
[----:B------:R-:W-:Y:S01]  /*0680*/  FFMA R5, R4, R5, R21 ;  /* 0x0000000504057223 */ /* 0x000fe20000000015 */
[----:B------:R-:W-:Y:S04]  /*0690*/  STG.E desc[UR6][R6.64], R17 ;  /* 0x0000001106007986 */ /* 0x000fe8000c101906 */
[----:B------:R-:W-:Y:S04]  /*06a0*/  STG.E desc[UR6][R8.64], R19 ;  /* 0x0000001308007986 */ /* 0x000fe8000c101906 */
[----:B------:R-:W-:Y:S01]  /*06b0*/  STG.E desc[UR6][R10.64], R5 ;  /* 0x000000050a007986 */ /* 0x000fe2000c101906 */
[----:B------:R-:W-:Y:S05]  /*06c0*/  EXIT ;  /* 0x000000000000794d */ /* 0x000fea0003800000 */
.L_x_67:
        /* <DEDUP_REMOVED lines=11> */
.L_x_114:


//--------------------- .text._Z18lint3d_extract_gpuiPfiiiiS_S_S_PiS0_S0_S_S_S_S_S_S_S_S_ --------------------------
	.section	.text._Z18lint3d_extract_gpuiPfiiiiS_S_S_PiS0_S0_S_S_S_S_S_S_S_S_,"ax",@progbits
	.align	128
        .global         _Z18lint3d_extract_gpuiPfiiiiS_S_S_PiS0_S0_S_S_S_S_S_S_S_S_
        .type           _Z18lint3d_extract_gpuiPfiiiiS_S_S_PiS0_S0_S_S_S_S_S_S_S_S_,@function
        .size           _Z18lint3d_extract_gpuiPfiiiiS_S_S_PiS0_S0_S_S_S_S_S_S_S_S_,(.L_x_115 - _Z18lint3d_extract_gpuiPfiiiiS_S_S_PiS0_S0_S_S_S_S_S_S_S_S_)
        .other          _Z18lint3d_extract_gpuiPfiiiiS_S_S_PiS0_S0_S_S_S_S_S_S_S_S_,@"STO_CUDA_ENTRY STV_DEFAULT"
_Z18lint3d_extract_gpuiPfiiiiS_S_S_PiS0_S0_S_S_S_S_S_S_S_S_:
.text._Z18lint3d_extract_gpuiPfiiiiS_S_S_PiS0_S0_S_S_S_S_S_S_S_S_:
[----:B------:R-:W-:Y:S01]  /*0000*/  LDC R1, c[0x0][0x37c] ;  /* 0x0000df00ff017b82 */ /* 0x000fe20000000800 */
[----:B------:R-:W0:Y:S07]  /*0010*/  S2R R29, SR_TID.X ;  /* 0x00000000001d7919 */ /* 0x000e2e0000002100 */
[----:B------:R-:W0:Y:S08]  /*0020*/  S2UR UR4, SR_CTAID.X ;  /* 0x00000000000479c3 */ /* 0x000e300000002500 */
[----:B------:R-:W0:Y:S08]  /*0030*/  LDC R2, c[0x0][0x360] ;  /* 0x0000d800ff027b82 */ /* 0x000e300000000800 */
[----:B------:R-:W1:Y:S01]  /*0040*/  LDC R0, c[0x0][0x390] ;  /* 0x0000e400ff007b82 */ /* 0x000e620000000800 */
[----:B0-----:R-:W-:-:S05]  /*0050*/  IMAD R29, R2, UR4, R29 ;  /* 0x00000004021d7c24 */ /* 0x001fca000f8e021d */
[----:B-1----:R-:W-:-:S13]  /*0060*/  ISETP.GE.AND P0, PT, R29, R0, PT ;  /* 0x000000001d00720c */ /* 0x002fda0003f06270 */
[----:B------:R-:W-:Y:S05]  /*0070*/  @P0 EXIT ;  /* 0x000000000000094d */ /* 0x000fea0003800000 */
[----:B------:R-:W0:Y:S01]  /*0080*/  LDC.64 R18, c[0x0][0x3c8] ;  /* 0x0000f200ff127b82 */ /* 0x000e220000000a00 */
[----:B------:R-:W1:Y:S01]  /*0090*/  LDCU.64 UR6, c[0x0][0x358] ;  /* 0x00006b00ff0677ac */ /* 0x000e620008000a00 */
[----:B------:R-:W2:Y:S01]  /*00a0*/  LDCU UR4, c[0x0][0x398] ;  /* 0x00007300ff0477ac */ /* 0x000ea20008000800 */
[----:B------:R-:W2:Y:S01]  /*00b0*/  LDCU UR8, c[0x0][0x380] ;  /* 0x00007000ff0877ac */ /* 0x000ea20008000800 */
[----:B0-----:R-:W-:-:S05]  /*00c0*/  IMAD.WIDE R18, R29, 0x4, R18 ;  /* 0x000000041d127825 */ /* 0x001fca00078e0212 */
[----:B-1----:R-:W3:Y:S01]  /*00d0*/  LDG.E R2, desc[UR6][R18.64] ;  /* 0x0000000612027981 */ /* 0x002ee2000c1e1900 */
[----:B--2---:R-:W-:-:S04]  /*00e0*/  UIMAD UR5, UR4, UR8, URZ ;  /* 0x00000008040572a4 */ /* 0x004fc8000f8e02ff */
[----:B------:R-:W-:-:S06]  /*00f0*/  UIADD3 UR4, UPT, UPT, UR5, UR4, URZ ;  /* 0x0000000405047290 */ /* 0x000fcc000fffe0ff */
[----:B---3--:R-:W-:-:S04]  /*0100*/  ISETP.GE.AND P0, PT, R2, UR4, PT ;  /* 0x0000000402007c0c */ /* 0x008fc8000bf06270 */
[----:B------:R-:W-:-:S13]  /*0110*/  ISETP.LT.OR P0, PT, R2, UR5, P0 ;  /* 0x0000000502007c0c */ /* 0x000fda0008701670 */
[----:B------:R-:W-:Y:S05]  /*0120*/  @P0 EXIT ;  /* 0x000000000000094d */ /* 0x000fea0003800000 */
[----:B------:R-:W0:Y:S08]  /*0130*/  LDC.64 R16, c[0x0][0x3b8] ;  /* 0x0000ee00ff107b82 */ /* 0x000e300000000a00 */
[----:B------:R-:W1:Y:S01]  /*0140*/  LDC.64 R4, c[0x0][0x3c0] ;  /* 0x0000f000ff047b82 */ /* 0x000e620000000a00 */
[----:B------:R-:W-:Y:S01]  /*0150*/  UISETP.NE.AND UP0, UPT, UR8, URZ, UPT ;  /* 0x000000ff0800728c */ /* 0x000fe2000bf05270 */
[----:B------:R-:W2:Y:S06]  /*0160*/  LDCU UR4, c[0x0][0x39c] ;  /* 0x00007380ff0477ac */ /* 0x000eac0008000800 */
[----:B------:R-:W3:Y:S01]  /*0170*/  LDC R31, c[0x0][0x394] ;  /* 0x0000e500ff1f7b82 */ /* 0x000ee20000000800 */
[----:B0-----:R-:W-:-:S07]  /*0180*/  IMAD.WIDE R16, R29, 0x4, R16 ;  /* 0x000000041d107825 */ /* 0x001fce00078e0210 */
[----:B------:R-:W0:Y:S01]  /*0190*/  LDC.64 R24, c[0x0][0x3a0] ;  /* 0x0000e800ff187b82 */ /* 0x000e220000000a00 */
[----:B------:R-:W2:Y:S01]  /*01a0*/  LDG.E R3, desc[UR6][R16.64] ;  /* 0x0000000610037981 */ /* 0x000ea2000c1e1900 */
[----:B-1----:R-:W-:Y:S01]  /*01b0*/  IMAD.WIDE R4, R29, 0x4, R4 ;  /* 0x000000041d047825 */ /* 0x002fe200078e0204 */
[----:B------:R-:W-:-:S05]  /*01c0*/  UIADD3 UR9, UPT, UPT, -UR5, 0x4, URZ ;  /* 0x0000000405097890 */ /* 0x000fca000fffe1ff */
[----:B------:R-:W1:Y:S01]  /*01d0*/  LDC.64 R14, c[0x0][0x3d8] ;  /* 0x0000f600ff0e7b82 */ /* 0x000e620000000a00 */
[----:B------:R-:W3:Y:S01]  /*01e0*/  LDG.E R20, desc[UR6][R4.64] ;  /* 0x0000000604147981 */ /* 0x000ee2000c1e1900 */
[----:B------:R-:W-:-:S06]  /*01f0*/  @!UP0 UIADD3 UR9, UPT, UPT, -UR5, URZ, URZ ;  /* 0x000000ff05098290 */ /* 0x000fcc000fffe1ff */
[----:B------:R-:W4:Y:S01]  /*0200*/  LDC.64 R10, c[0x0][0x3d0] ;  /* 0x0000f400ff0a7b82 */ /* 0x000f220000000a00 */
[----:B------:R-:W-:-:S07]  /*0210*/  IADD3 R26, PT, PT, R2, UR9, RZ ;  /* 0x00000009021a7c10 */ /* 0x000fce000fffe0ff */
[----:B------:R-:W5:Y:S08]  /*0220*/  LDC.64 R6, c[0x0][0x3e0] ;  /* 0x0000f800ff067b82 */ /* 0x000f700000000a00 */
[----:B------:R-:W0:Y:S01]  /*0230*/  LDC.64 R8, c[0x0][0x3e8] ;  /* 0x0000fa00ff087b82 */ /* 0x000e220000000a00 */
[----:B-1----:R-:W-:-:S05]  /*0240*/  IMAD.WIDE R14, R29, 0x4, R14 ;  /* 0x000000041d0e7825 */ /* 0x002fca00078e020e */
[----:B------:R-:W3:Y:S01]  /*0250*/  LDG.E R27, desc[UR6][R14.64] ;  /* 0x000000060e1b7981 */ /* 0x000ee2000c1e1900 */
[C---:B----4-:R-:W-:Y:S01]  /*0260*/  IMAD.WIDE R10, R29.reuse, 0x4, R10 ;  /* 0x000000041d0a7825 */ /* 0x050fe200078e020a */
[----:B------:R-:W1:Y:S04]  /*0270*/  LDC.64 R12, c[0x0][0x3f0] ;  /* 0x0000fc00ff0c7b82 */ /* 0x000e680000000a00 */
[----:B------:R-:W4:Y:S01]  /*0280*/  LDG.E R21, desc[UR6][R10.64] ;  /* 0x000000060a157981 */ /* 0x000f22000c1e1900 */
[----:B-----5:R-:W-:-:S04]  /*0290*/  IMAD.WIDE R6, R29, 0x4, R6 ;  /* 0x000000041d067825 */ /* 0x020fc800078e0206 */
[----:B0-----:R-:W-:-:S05]  /*02a0*/  IMAD.WIDE R8, R29, 0x4, R8 ;  /* 0x000000041d087825 */ /* 0x001fca00078e0208 */
[----:B------:R-:W5:Y:S01]  /*02b0*/  LDG.E R23, desc[UR6][R8.64] ;  /* 0x0000000608177981 */ /* 0x000f62000c1e1900 */
[----:B--2---:R-:W-:-:S03]  /*02c0*/  IMAD R26, R26, UR4, R3 ;  /* 0x000000041a1a7c24 */ /* 0x004fc6000f8e0203 */
[----:B------:R-:W2:Y:S01]  /*02d0*/  LDG.E R3, desc[UR6][R6.64] ;  /* 0x0000000606037981 */ /* 0x000ea2000c1e1900 */
[----:B---3--:R-:W-:-:S04]  /*02e0*/  IMAD R35, R26, R31, R20 ;  /* 0x0000001f1a237224 */ /* 0x008fc800078e0214 */
[----:B------:R-:W-:-:S05]  /*02f0*/  IMAD.WIDE R34, R35, 0x4, R24 ;  /* 0x0000000423227825 */ /* 0x000fca00078e0218 */
[----:B------:R-:W4:Y:S01]  /*0300*/  LDG.E R22, desc[UR6][R34.64] ;  /* 0x0000000622167981 */ /* 0x000f22000c1e1900 */
[----:B------:R-:W-:-:S03]  /*0310*/  IMAD.WIDE R32, R31, 0x4, R34 ;  /* 0x000000041f207825 */ /* 0x000fc600078e0222 */
[----:B------:R-:W2:Y:S04]  /*0320*/  LDG.E R2, desc[UR6][R34.64+0x4] ;  /* 0x0000040622027981 */ /* 0x000ea8000c1e1900 */
[----:B------:R-:W3:Y:S04]  /*0330*/  LDG.E R30, desc[UR6][R32.64] ;  /* 0x00000006201e7981 */ /* 0x000ee8000c1e1900 */
[----:B------:R-:W5:Y:S01]  /*0340*/  LDG.E R28, desc[UR6][R32.64+0x4] ;  /* 0x00000406201c7981 */ /* 0x000f62000c1e1900 */
[----:B------:R-:W-:-:S05]  /*0350*/  IADD3 R36, PT, PT, R26, UR4, RZ ;  /* 0x000000041a247c10 */ /* 0x000fca000fffe0ff */
[----:B------:R-:W-:-:S04]  /*0360*/  IMAD R36, R36, R31, R20 ;  /* 0x0000001f24247224 */ /* 0x000fc800078e0214 */
[----:B------:R-:W-:-:S04]  /*0370*/  IMAD.WIDE R24, R36, 0x4, R24 ;  /* 0x0000000424187825 */ /* 0x000fc800078e0218 */
[----:B-1----:R-:W-:Y:S01]  /*0380*/  IMAD.WIDE R12, R29, 0x4, R12 ;  /* 0x000000041d0c7825 */ /* 0x002fe200078e020c */
[----:B------:R-:W5:Y:S04]  /*0390*/  LDG.E R35, desc[UR6][R24.64] ;  /* 0x0000000618237981 */ /* 0x000f68000c1e1900 */
[----:B------:R-:W5:Y:S01]  /*03a0*/  LDG.E R33, desc[UR6][R12.64] ;  /* 0x000000060c217981 */ /* 0x000f62000c1e1900 */
[----:B---3--:R-:W-:Y:S02]  /*03b0*/  FMUL R37, R30, R27 ;  /* 0x0000001b1e257220 */ /* 0x008fe40000400000 */
[----:B------:R-:W0:Y:S01]  /*03c0*/  LDC.64 R26, c[0x0][0x3f8] ;  /* 0x0000fe00ff1a7b82 */ /* 0x000e220000000a00 */
[----:B------:R-:W3:Y:S01]  /*03d0*/  LDG.E R30, desc[UR6][R24.64+0x4] ;  /* 0x00000406181e7981 */ /* 0x000ee2000c1e1900 */
[----:B----4-:R-:W-:-:S06]  /*03e0*/  FFMA R37, R22, R21, R37 ;  /* 0x0000001516257223 */ /* 0x010fcc0000000025 */
[----:B------:R-:W1:Y:S01]  /*03f0*/  LDC.64 R20, c[0x0][0x400] ;  /* 0x00010000ff147b82 */ /* 0x000e620000000a00 */
[----:B--2---:R-:W-:-:S07]  /*0400*/  FFMA R37, R2, R3, R37 ;  /* 0x0000000302257223 */ /* 0x004fce0000000025 */
[----:B------:R-:W2:Y:S01]  /*0410*/  LDC.64 R2, c[0x0][0x408] ;  /* 0x00010200ff027b82 */ /* 0x000ea20000000a00 */
[----:B-----5:R-:W-:Y:S01]  /*0420*/  FFMA R28, R28, R23, R37 ;  /* 0x000000171c1c7223 */ /* 0x020fe20000000025 */
[----:B------:R-:W-:-:S05]  /*0430*/  IMAD.WIDE R22, R31, 0x4, R24 ;  /* 0x000000041f167825 */ /* 0x000fca00078e0218 */
[----:B------:R-:W4:Y:S01]  /*0440*/  LDG.E R34, desc[UR6][R22.64] ;  /* 0x0000000616227981 */ /* 0x000f22000c1e1900 */
[C---:B0-----:R-:W-:Y:S01]  /*0450*/  IMAD.WIDE R26, R29.reuse, 0x4, R26 ;  /* 0x000000041d1a7825 */ /* 0x041fe200078e021a */
[----:B------:R-:W0:Y:S02]  /*0460*/  LDC.64 R36, c[0x0][0x388] ;  /* 0x0000e200ff247b82 */ /* 0x000e240000000a00 */
[----:B------:R-:W5:Y:S01]  /*0470*/  LDG.E R32, desc[UR6][R22.64+0x4] ;  /* 0x0000040616207981 */ /* 0x000f62000c1e1900 */
[----:B-1----:R-:W-:-:S03]  /*0480*/  IMAD.WIDE R20, R29, 0x4, R20 ;  /* 0x000000041d147825 */ /* 0x002fc600078e0214 */
[----:B------:R-:W4:Y:S01]  /*0490*/  LDG.E R23, desc[UR6][R26.64] ;  /* 0x000000061a177981 */ /* 0x000f22000c1e1900 */
[----:B--2---:R-:W-:-:S03]  /*04a0*/  IMAD.WIDE R2, R29, 0x4, R2 ;  /* 0x000000041d027825 */ /* 0x004fc600078e0202 */
[----:B------:R-:W3:Y:S04]  /*04b0*/  LDG.E R25, desc[UR6][R20.64] ;  /* 0x0000000614197981 */ /* 0x000ee8000c1e1900 */
[----:B------:R-:W5:Y:S01]  /*04c0*/  LDG.E R22, desc[UR6][R2.64] ;  /* 0x0000000602167981 */ /* 0x000f62000c1e1900 */
[----:B------:R-:W-:-:S04]  /*04d0*/  FFMA R33, R35, R33, R28 ;  /* 0x0000002123217223 */ /* 0x000fc8000000001c */
[----:B----4-:R-:W-:-:S04]  /*04e0*/  FFMA R33, R34, R23, R33 ;  /* 0x0000001722217223 */ /* 0x010fc80000000021 */
[----:B---3--:R-:W-:Y:S01]  /*04f0*/  FFMA R33, R30, R25, R33 ;  /* 0x000000191e217223 */ /* 0x008fe20000000021 */
[----:B0-----:R-:W-:-:S04]  /*0500*/  IMAD.WIDE R24, R29, 0x4, R36 ;  /* 0x000000041d187825 */ /* 0x001fc800078e0224 */
[----:B-----5:R-:W-:Y:S02]  /*0510*/  FFMA R23, R32, R22, R33 ;  /* 0x0000001620177223 */ /* 0x020fe40000000021 */
[----:B------:R-:W0:Y:S03]  /*0520*/  LDC.64 R32, c[0x0][0x3a8] ;  /* 0x0000ea00ff207b82 */ /* 0x000e260000000a00 */
[----:B------:R1:W-:Y:S04]  /*0530*/  STG.E desc[UR6][R24.64], R23 ;  /* 0x0000001718007986 */ /* 0x0003e8000c101906 */
[----:B------:R-:W2:Y:S04]  /*0540*/  LDG.E R22, desc[UR6][R18.64] ;  /* 0x0000000612167981 */ /* 0x000ea8000c1e1900 */
[----:B------:R-:W3:Y:S04]  /*0550*/  LDG.E R29, desc[UR6][R16.64] ;  /* 0x00000006101d7981 */ /* 0x000ee8000c1e1900 */
[----:B------:R-:W4:Y:S01]  /*0560*/  LDG.E R30, desc[UR6][R4.64] ;  /* 0x00000006041e7981 */ /* 0x000f22000c1e1900 */
[----:B--2---:R-:W-:-:S05]  /*0570*/  IADD3 R22, PT, PT, R22, UR9, RZ ;  /* 0x0000000916167c10 */ /* 0x004fca000fffe0ff */
[----:B---3--:R-:W-:-:S04]  /*0580*/  IMAD R22, R22, UR4, R29 ;  /* 0x0000000416167c24 */ /* 0x008fc8000f8e021d */
[C---:B----4-:R-:W-:Y:S01]  /*0590*/  IMAD R29, R22.reuse, R31, R30 ;  /* 0x0000001f161d7224 */ /* 0x050fe200078e021e */
[----:B------:R-:W-:-:S03]  /*05a0*/  IADD3 R22, PT, PT, R22, UR4, RZ ;  /* 0x0000000416167c10 */ /* 0x000fc6000fffe0ff */
[----:B0-----:R-:W-:-:S04]  /*05b0*/  IMAD.WIDE R28, R29, 0x4, R32 ;  /* 0x000000041d1c7825 */ /* 0x001fc800078e0220 */
[----:B------:R-:W-:Y:S01]  /*05c0*/  IMAD R37, R22, R31, R30 ;  /* 0x0000001f16257224 */ /* 0x000fe200078e021e */
[----:B------:R-:W2:Y:S01]  /*05d0*/  LDG.E R36, desc[UR6][R28.64] ;  /* 0x000000061c247981 */ /* 0x000ea2000c1e1900 */
[----:B-1----:R-:W-:-:S03]  /*05e0*/  IMAD.WIDE R22, R31, 0x4, R28 ;  /* 0x000000041f167825 */ /* 0x002fc600078e021c */
[----:B------:R-:W3:Y:S04]  /*05f0*/  LDG.E R30, desc[UR6][R14.64] ;  /* 0x000000060e1e7981 */ /* 0x000ee8000c1e1900 */
[----:B------:R-:W3:Y:S01]  /*0600*/  LDG.E R35, desc[UR6][R22.64] ;  /* 0x0000000616237981 */ /* 0x000ee2000c1e1900 */
[----:B------:R-:W-:-:S03]  /*0610*/  IMAD.WIDE R32, R37, 0x4, R32 ;  /* 0x0000000425207825 */ /* 0x000fc600078e0220 */
[----:B------:R-:W4:Y:S04]  /*0620*/  LDG.E R28, desc[UR6][R28.64+0x4] ;  /* 0x000004061c1c7981 */ /* 0x000f28000c1e1900 */
[----:B------:R0:W5:Y:S01]  /*0630*/  LDG.E R34, desc[UR6][R22.64+0x4] ;  /* 0x0000040616227981 */ /* 0x000162000c1e1900 */
[----:B---3--:R-:W-:-:S03]  /*0640*/  FMUL R37, R35, R30 ;  /* 0x0000001e23257220 */ /* 0x008fc60000400000 */
[----:B------:R-:W2:Y:S04]  /*0650*/  LDG.E R35, desc[UR6][R10.64] ;  /* 0x000000060a237981 */ /* 0x000ea8000c1e1900 */
[----:B------:R-:W4:Y:S01]  /*0660*/  LDG.E R30, desc[UR6][R6.64] ;  /* 0x00000006061e7981 */ /* 0x000f22000c1e1900 */
[----:B--2---:R-:W-:-:S03]  /*0670*/  FFMA R35, R36, R35, R37 ;  /* 0x0000002324237223 */ /* 0x004fc60000000025 */
[----:B------:R-:W2:Y:S01]  /*0680*/  LDG.E R36, desc[UR6][R12.64] ;  /* 0x000000060c247981 */ /* 0x000ea2000c1e1900 */
[----:B----4-:R-:W-:-:S03]  /*0690*/  FFMA R35, R28, R30, R35 ;  /* 0x0000001e1c237223 */ /* 0x010fc60000000023 */
[----:B------:R-:W5:Y:S04]  /*06a0*/  LDG.E R30, desc[UR6][R8.64] ;  /* 0x00000006081e7981 */ /* 0x000f68000c1e1900 */
[----:B------:R-:W2:Y:S01]  /*06b0*/  LDG.E R37, desc[UR6][R32.64] ;  /* 0x0000000620257981 */ /* 0x000ea2000c1e1900 */
[----:B0-----:R-:W-:-:S03]  /*06c0*/  IMAD.WIDE R22, R31, 0x4, R32 ;  /* 0x000000041f167825 */ /* 0x001fc600078e0220 */
[----:B------:R-:W3:Y:S04]  /*06d0*/  LDG.E R28, desc[UR6][R26.64] ;  /* 0x000000061a1c7981 */ /* 0x000ee8000c1e1900 */
[----:B------:R-:W3:Y:S01]  /*06e0*/  LDG.E R29, desc[UR6][R22.64] ;  /* 0x00000006161d7981 */ /* 0x000ee2000c1e1900 */
[----:B-----5:R-:W-:-:S03]  /*06f0*/  FFMA R30, R34, R30, R35 ;  /* 0x0000001e221e7223 */ /* 0x020fc60000000023 */
[----:B------:R-:W4:Y:S04]  /*0700*/  LDG.E R35, desc[UR6][R32.64+0x4] ;  /* 0x0000040620237981 */ /* 0x000f28000c1e1900 */
[----:B------:R-:W4:Y:S01]  /*0710*/  LDG.E R34, desc[UR6][R20.64] ;  /* 0x0000000614227981 */ /* 0x000f22000c1e1900 */
[----:B--2---:R-:W-:-:S03]  /*0720*/  FFMA R30, R37, R36, R30 ;  /* 0x00000024251e7223 */ /* 0x004fc6000000001e */
[----:B------:R-:W2:Y:S04]  /*0730*/  LDG.E R37, desc[UR6][R22.64+0x4] ;  /* 0x0000040616257981 */ /* 0x000ea8000c1e1900 */
[----:B------:R-:W2:Y:S01]  /*0740*/  LDG.E R36, desc[UR6][R2.64] ;  /* 0x0000000602247981 */ /* 0x000ea2000c1e1900 */
[----:B---3--:R-:W-:Y:S01]  /*0750*/  FFMA R28, R29, R28, R30 ;  /* 0x0000001c1d1c7223 */ /* 0x008fe2000000001e */
[----:B------:R-:W-:-:S04]  /*0760*/  IMAD.WIDE R24, R0, 0x4, R24 ;  /* 0x0000000400187825 */ /* 0x000fc800078e0218 */
[----:B----4-:R-:W-:-:S04]  /*0770*/  FFMA R28, R35, R34, R28 ;  /* 0x00000022231c7223 */ /* 0x010fc8000000001c */
[----:B--2---:R-:W-:Y:S02]  /*0780*/  FFMA R37, R37, R36, R28 ;  /* 0x0000002425257223 */ /* 0x004fe4000000001c */
[----:B------:R-:W0:Y:S03]  /*0790*/  LDC.64 R28, c[0x0][0x3b0] ;  /* 0x0000ec00ff1c7b82 */ /* 0x000e260000000a00 */
[----:B------:R1:W-:Y:S04]  /*07a0*/  STG.E desc[UR6][R24.64], R37 ;  /* 0x0000002518007986 */ /* 0x0003e8000c101906 */
[----:B------:R-:W2:Y:S04]  /*07b0*/  LDG.E R18, desc[UR6][R18.64] ;  /* 0x0000000612127981 */ /* 0x000ea8000c1e1900 */
[----:B------:R-:W3:Y:S04]  /*07c0*/  LDG.E R17, desc[UR6][R16.64] ;  /* 0x0000000610117981 */ /* 0x000ee8000c1e1900 */
[----:B------:R-:W4:Y:S04]  /*07d0*/  LDG.E R4, desc[UR6][R4.64] ;  /* 0x0000000604047981 */ /* 0x000f28000c1e1900 */
[----:B------:R-:W5:Y:S04]  /*07e0*/  LDG.E R14, desc[UR6][R14.64] ;  /* 0x000000060e0e7981 */ /* 0x000f68000c1e1900 */
[----:B------:R-:W5:Y:S04]  /*07f0*/  LDG.E R10, desc[UR6][R10.64] ;  /* 0x000000060a0a7981 */ /* 0x000f68000c1e1900 */
[----:B------:R-:W5:Y:S04]  /*0800*/  LDG.E R6, desc[UR6][R6.64] ;  /* 0x0000000606067981 */ /* 0x000f68000c1e1900 */
[----:B------:R-:W5:Y:S04]  /*0810*/  LDG.E R8, desc[UR6][R8.64] ;  /* 0x0000000608087981 */ /* 0x000f68000c1e1900 */
[----:B------:R-:W5:Y:S04]  /*0820*/  LDG.E R12, desc[UR6][R12.64] ;  /* 0x000000060c0c7981 */ /* 0x000f68000c1e1900 */
[----:B------:R-:W5:Y:S04]  /*0830*/  LDG.E R26, desc[UR6][R26.64] ;  /* 0x000000061a1a7981 */ /* 0x000f68000c1e1900 */
[----:B------:R-:W5:Y:S04]  /*0840*/  LDG.E R20, desc[UR6][R20.64] ;  /* 0x0000000614147981 */ /* 0x000f68000c1e1900 */
[----:B------:R-:W5:Y:S01]  /*0850*/  LDG.E R2, desc[UR6][R2.64] ;  /* 0x0000000602027981 */ /* 0x000f62000c1e1900 */
[----:B--2---:R-:W-:-:S05]  /*0860*/  IADD3 R22, PT, PT, R18, UR9, RZ ;  /* 0x0000000912167c10 */ /* 0x004fca000fffe0ff */
[----:B---3--:R-:W-:-:S04]  /*0870*/  IMAD R30, R22, UR4, R17 ;  /* 0x00000004161e7c24 */ /* 0x008fc8000f8e0211 */
[----:B----4-:R-:W-:-:S04]  /*0880*/  IMAD R33, R30, R31, R4 ;  /* 0x0000001f1e217224 */ /* 0x010fc800078e0204 */
[----:B0-----:R-:W-:Y:S01]  /*0890*/  IMAD.WIDE R32, R33, 0x4, R28 ;  /* 0x0000000421207825 */ /* 0x001fe200078e021c */
[----:B------:R-:W-:-:S04]  /*08a0*/  IADD3 R30, PT, PT, R30, UR4, RZ ;  /* 0x000000041e1e7c10 */ /* 0x000fc8000fffe0ff */
[----:B------:R-:W2:Y:S01]  /*08b0*/  LDG.E R5, desc[UR6][R32.64] ;  /* 0x0000000620057981 */ /* 0x000ea2000c1e1900 */
[----:B------:R-:W-:-:S03]  /*08c0*/  IMAD.WIDE R22, R31, 0x4, R32 ;  /* 0x000000041f167825 */ /* 0x000fc600078e0220 */
[----:B------:R-:W3:Y:S04]  /*08d0*/  LDG.E R35, desc[UR6][R32.64+0x4] ;  /* 0x0000040620237981 */ /* 0x000ee8000c1e1900 */
[----:B------:R-:W5:Y:S01]  /*08e0*/  LDG.E R19, desc[UR6][R22.64] ;  /* 0x0000000616137981 */ /* 0x000f62000c1e1900 */
[----:B------:R-:W-:-:S03]  /*08f0*/  IMAD R17, R30, R31, R4 ;  /* 0x0000001f1e117224 */ /* 0x000fc600078e0204 */
[----:B-1----:R-:W4:Y:S01]  /*0900*/  LDG.E R37, desc[UR6][R22.64+0x4] ;  /* 0x0000040616257981 */ /* 0x002f22000c1e1900 */
[----:B------:R-:W-:-:S05]  /*0910*/  IMAD.WIDE R28, R17, 0x4, R28 ;  /* 0x00000004111c7825 */ /* 0x000fca00078e021c */
[----:B------:R-:W4:Y:S01]  /*0920*/  LDG.E R15, desc[UR6][R28.64] ;  /* 0x000000061c0f7981 */ /* 0x000f22000c1e1900 */
[----:B------:R-:W-:-:S03]  /*0930*/  IMAD.WIDE R16, R31, 0x4, R28 ;  /* 0x000000041f107825 */ /* 0x000fc600078e021c */
[----:B------:R-:W4:Y:S04]  /*0940*/  LDG.E R7, desc[UR6][R28.64+0x4] ;  /* 0x000004061c077981 */ /* 0x000f28000c1e1900 */
[----:B------:R-:W4:Y:S04]  /*0950*/  LDG.E R11, desc[UR6][R16.64] ;  /* 0x00000006100b7981 */ /* 0x000f28000c1e1900 */
[----:B------:R-:W4:Y:S01]  /*0960*/  LDG.E R31, desc[UR6][R16.64+0x4] ;  /* 0x00000406101f7981 */ /* 0x000f22000c1e1900 */
[----:B------:R-:W-:-:S04]  /*0970*/  IMAD.WIDE R24, R0, 0x4, R24 ;  /* 0x0000000400187825 */ /* 0x000fc800078e0218 */
[----:B-----5:R-:W-:-:S04]  /*0980*/  FMUL R14, R19, R14 ;  /* 0x0000000e130e7220 */ /* 0x020fc80000400000 */
[----:B--2---:R-:W-:-:S04]  /*0990*/  FFMA R10, R5, R10, R14 ;  /* 0x0000000a050a7223 */ /* 0x004fc8000000000e */
[----:B---3--:R-:W-:-:S04]  /*09a0*/  FFMA R6, R35, R6, R10 ;  /* 0x0000000623067223 */ /* 0x008fc8000000000a */
[----:B----4-:R-:W-:-:S04]  /*09b0*/  FFMA R6, R37, R8, R6 ;  /* 0x0000000825067223 */ /* 0x010fc80000000006 */
[----:B------:R-:W-:-:S04]  /*09c0*/  FFMA R6, R15, R12, R6 ;  /* 0x0000000c0f067223 */ /* 0x000fc80000000006 */
[----:B------:R-:W-:-:S04]  /*09d0*/  FFMA R6, R11, R26, R6 ;  /* 0x0000001a0b067223 */ /* 0x000fc80000000006 */
[----:B------:R-:W-:-:S04]  /*09e0*/  FFMA R6, R7, R20, R6 ;  /* 0x0000001407067223 */ /* 0x000fc80000000006 */
[----:B------:R-:W-:-:S05]  /*09f0*/  FFMA R31, R31, R2, R6 ;  /* 0x000000021f1f7223 */ /* 0x000fca0000000006 */
[----:B------:R-:W-:Y:S01]  /*0a00*/  STG.E desc[UR6][R24.64], R31 ;  /* 0x0000001f18007986 */ /* 0x000fe2000c101906 */
[----:B------:R-:W-:Y:S05]  /*0a10*/  EXIT ;  /* 0x000000000000794d */ /* 0x000fea0003800000 */
.L_x_68:
        /* <DEDUP_REMOVED lines=14> */
.L_x_115:


//--------------------- .text._Z11extract_gpuiPfiiiiS_S_S_PiS0_S0_ --------------------------
	.section	.text._Z11extract_gpuiPfiiiiS_S_S_PiS0_S0_,"ax",@progbits
	.align	128
        .global         _Z11extract_gpuiPfiiiiS_S_S_PiS0_S0_
        .type           _Z11extract_gpuiPfiiiiS_S_S_PiS0_S0_,@function
        .size           _Z11extract_gpuiPfiiiiS_S_S_PiS0_S0_,(.L_x_116 - _Z11extract_gpuiPfiiiiS_S_S_PiS0_S0_)
        .other          _Z11extract_gpuiPfiiiiS_S_S_PiS0_S0_,@"STO_CUDA_ENTRY STV_DEFAULT"
_Z11extract_gpuiPfiiiiS_S_S_PiS0_S0_:
.text._Z11extract_gpuiPfiiiiS_S_S_PiS0_S0_:
        /* <DEDUP_REMOVED lines=22> */
[----:B------:R-:W2:Y:S01]  /*0160*/  LDCU UR4, c[0x0][0x39c] ;  /* 0x00007380ff0477ac */ /* 0x000ea20008000800 */
[----:B------:R-:W3:Y:S05]  /*0170*/  LDCU UR9, c[0x0][0x394] ;  /* 0x00007280ff0977ac */ /* 0x000eea0008000800 */
[----:B------:R-:W4:Y:S01]  /*0180*/  LDC.64 R10, c[0x0][0x3a0] ;  /* 0x0000e800ff0a7b82 */ /* 0x000f220000000a00 */
[----:B0-----:R-:W-:-:S05]  /*0190*/  IMAD.WIDE R4, R13, 0x4, R4 ;  /* 0x000000040d047825 */ /* 0x001fca00078e0204 */
[----:B------:R-:W2:Y:S01]  /*01a0*/  LDG.E R15, desc[UR6][R4.64] ;  /* 0x00000006040f7981 */ /* 0x000ea2000c1e1900 */
[----:B-1----:R-:W-:-:S05]  /*01b0*/  IMAD.WIDE R6, R13, 0x4, R6 ;  /* 0x000000040d067825 */ /* 0x002fca00078e0206 */
[----:B------:R-:W3:Y:S01]  /*01c0*/  LDG.E R9, desc[UR6][R6.64] ;  /* 0x0000000606097981 */ /* 0x000ee2000c1e1900 */
[----:B------:R-:W-:Y:S02]  /*01d0*/  UIADD3 UR10, UPT, UPT, -UR5, 0x4, URZ ;  /* 0x00000004050a7890 */ /* 0x000fe4000fffe1ff */
[----:B------:R-:W-:-:S06]  /*01e0*/  @!UP0 UIADD3 UR10, UPT, UPT, -UR5, URZ, URZ ;  /* 0x000000ff050a8290 */ /* 0x000fcc000fffe1ff */
[----:B------:R-:W-:-:S05]  /*01f0*/  IADD3 R8, PT, PT, R8, UR10, RZ ;  /* 0x0000000a08087c10 */ /* 0x000fca000fffe0ff */
[----:B--2---:R-:W-:-:S04]  /*0200*/  IMAD R8, R8, UR4, R15 ;  /* 0x0000000408087c24 */ /* 0x004fc8000f8e020f */
[----:B---3--:R-:W-:-:S04]  /*0210*/  IMAD R9, R8, UR9, R9 ;  /* 0x0000000908097c24 */ /* 0x008fc8000f8e0209 */
[----:B----4-:R-:W-:Y:S02]  /*0220*/  IMAD.WIDE R10, R9, 0x4, R10 ;  /* 0x00000004090a7825 */ /* 0x010fe400078e020a */
[----:B------:R-:W0:Y:S03]  /*0230*/  LDC.64 R8, c[0x0][0x388] ;  /* 0x0000e200ff087b82 */ /* 0x000e260000000a00 */
[----:B------:R-:W2:Y:S01]  /*0240*/  LDG.E R15, desc[UR6][R10.64] ;  /* 0x000000060a0f7981 */ /* 0x000ea2000c1e1900 */
[----:B0-----:R-:W-:-:S04]  /*0250*/  IMAD.WIDE R8, R13, 0x4, R8 ;  /* 0x000000040d087825 */ /* 0x001fc800078e0208 */
[----:B------:R-:W0:Y:S01]  /*0260*/  LDC.64 R12, c[0x0][0x3a8] ;  /* 0x0000ea00ff0c7b82 */ /* 0x000e220000000a00 */
[----:B--2---:R1:W-:Y:S04]  /*0270*/  STG.E desc[UR6][R8.64], R15 ;  /* 0x0000000f08007986 */ /* 0x0043e8000c101906 */
[----:B------:R-:W2:Y:S04]  /*0280*/  LDG.E R14, desc[UR6][R2.64] ;  /* 0x00000006020e7981 */ /* 0x000ea8000c1e1900 */
[----:B------:R-:W3:Y:S04]  /*0290*/  LDG.E R17, desc[UR6][R4.64] ;  /* 0x0000000604117981 */ /* 0x000ee8000c1e1900 */
[----:B------:R-:W4:Y:S01]  /*02a0*/  LDG.E R16, desc[UR6][R6.64] ;  /* 0x0000000606107981 */ /* 0x000f22000c1e1900 */
[----:B--2---:R-:W-:-:S05]  /*02b0*/  IADD3 R14, PT, PT, R14, UR10, RZ ;  /* 0x0000000a0e0e7c10 */ /* 0x004fca000fffe0ff */
[----:B---3--:R-:W-:-:S04]  /*02c0*/  IMAD R17, R14, UR4, R17 ;  /* 0x000000040e117c24 */ /* 0x008fc8000f8e0211 */
[----:B----4-:R-:W-:-:S04]  /*02d0*/  IMAD R17, R17, UR9, R16 ;  /* 0x0000000911117c24 */ /* 0x010fc8000f8e0210 */
[----:B0-----:R-:W-:-:S05]  /*02e0*/  IMAD.WIDE R12, R17, 0x4, R12 ;  /* 0x00000004110c7825 */ /* 0x001fca00078e020c */
[----:B------:R-:W2:Y:S01]  /*02f0*/  LDG.E R17, desc[UR6][R12.64] ;  /* 0x000000060c117981 */ /* 0x000ea2000c1e1900 */
[----:B------:R-:W-:Y:S02]  /*0300*/  IMAD.WIDE R10, R0, 0x4, R8 ;  /* 0x00000004000a7825 */ /* 0x000fe400078e0208 */
[----:B-1----:R-:W0:Y:S03]  /*0310*/  LDC.64 R8, c[0x0][0x3b0] ;  /* 0x0000ec00ff087b82 */ /* 0x002e260000000a00 */
[----:B--2---:R-:W-:Y:S04]  /*0320*/  STG.E desc[UR6][R10.64], R17 ;  /* 0x000000110a007986 */ /* 0x004fe8000c101906 */
[----:B------:R-:W2:Y:S04]  /*0330*/  LDG.E R2, desc[UR6][R2.64] ;  /* 0x0000000602027981 */ /* 0x000ea8000c1e1900 */
[----:B------:R-:W3:Y:S04]  /*0340*/  LDG.E R5, desc[UR6][R4.64] ;  /* 0x0000000604057981 */ /* 0x000ee8000c1e1900 */
[----:B------:R-:W4:Y:S01]  /*0350*/  LDG.E R6, desc[UR6][R6.64] ;  /* 0x0000000606067981 */ /* 0x000f22000c1e1900 */
[----:B--2---:R-:W-:-:S05]  /*0360*/  IADD3 R14, PT, PT, R2, UR10, RZ ;  /* 0x0000000a020e7c10 */ /* 0x004fca000fffe0ff */
[----:B---3--:R-:W-:-:S04]  /*0370*/  IMAD R15, R14, UR4, R5 ;  /* 0x000000040e0f7c24 */ /* 0x008fc8000f8e0205 */
[----:B----4-:R-:W-:-:S04]  /*0380*/  IMAD R15, R15, UR9, R6 ;  /* 0x000000090f0f7c24 */ /* 0x010fc8000f8e0206 */
[----:B0-----:R-:W-:-:S06]  /*0390*/  IMAD.WIDE R8, R15, 0x4, R8 ;  /* 0x000000040f087825 */ /* 0x001fcc00078e0208 */
[----:B------:R-:W2:Y:S01]  /*03a0*/  LDG.E R9, desc[UR6][R8.64] ;  /* 0x0000000608097981 */ /* 0x000ea2000c1e1900 */
[----:B------:R-:W-:-:S05]  /*03b0*/  IMAD.WIDE R12, R0, 0x4, R10 ;  /* 0x00000004000c7825 */ /* 0x000fca00078e020a */
[----:B--2---:R-:W-:Y:S01]  /*03c0*/  STG.E desc[UR6][R12.64], R9 ;  /* 0x000000090c007986 */ /* 0x004fe2000c101906 */
[----:B------:R-:W-:Y:S05]  /*03d0*/  EXIT ;  /* 0x000000000000794d */ /* 0x000fea0003800000 */
.L_x_69:
        /* <DEDUP_REMOVED lines=10> */
.L_x_116:


//--------------------- .text._Z8stepTimeiiiiPfS_S_S_S_S_S_S_S_S_S_S_S_ --------------------------
	.section	.text._Z8stepTimeiiiiPfS_S_S_S_S_S_S_S_S_S_S_S_,"ax",@progbits
	.align	128
        .global         _Z8stepTimeiiiiPfS_S_S_S_S_S_S_S_S_S_S_S_
        .type           _Z8stepTimeiiiiPfS_S_S_S_S_S_S_S_S_S_S_S_,@function
        .size           _Z8stepTimeiiiiPfS_S_S_S_S_S_S_S_S_S_S_S_,(.L_x_117 - _Z8stepTimeiiiiPfS_S_S_S_S_S_S_S_S_S_S_S_)
        .other          _Z8stepTimeiiiiPfS_S_S_S_S_S_S_S_S_S_S_S_,@"STO_CUDA_ENTRY STV_DEFAULT"
_Z8stepTimeiiiiPfS_S_S_S_S_S_S_S_S_S_S_S_:
.text._Z8stepTimeiiiiPfS_S_S_S_S_S_S_S_S_S_S_S_:
[----:B------:R-:W-:Y:S01]  /*0000*/  LDC R1, c[0x0][0x37c] ;  /* 0x0000df00ff017b82 */ /* 0x000fe20000000800 */
[----:B------:R-:W0:Y:S07]  /*0010*/  S2R R4, SR_TID.X ;  /* 0x0000000000047919 */ /* 0x000e2e0000002100 */
[----:B------:R-:W0:Y:S01]  /*0020*/  S2UR UR4, SR_CTAID.X ;  /* 0x00000000000479c3 */ /* 0x000e220000002500 */
[----:B------:R-:W1:Y:S07]  /*0030*/  LDCU UR8, c[0x0][0x384] ;  /* 0x00007080ff0877ac */ /* 0x000e6e0008000800 */
[----:B------:R-:W0:Y:S02]  /*0040*/  LDC R3, c[0x0][0x360] ;  /* 0x0000d800ff037b82 */ /* 0x000e240000000800 */
[----:B0-----:R-:W-:-:S05]  /*0050*/  IMAD R4, R3, UR4, R4 ;  /* 0x0000000403047c24 */ /* 0x001fca000f8e0204 */
[----:B-1----:R-:W-:-:S13]  /*0060*/  ISETP.GE.AND P0, PT, R4, UR8, PT ;  /* 0x0000000804007c0c */ /* 0x002fda000bf06270 */
[----:B------:R-:W-:Y:S05]  /*0070*/  @P0 EXIT ;  /* 0x000000000000094d */ /* 0x000fea0003800000 */
[----:B------:R-:W0:Y:S01]  /*0080*/  S2UR UR5, SR_CTAID.Z ;  /* 0x00000000000579c3 */ /* 0x000e220000002700 */
[----:B------:R-:W1:Y:S01]  /*0090*/  S2R R12, SR_CTAID.Y ;  /* 0x00000000000c7919 */ /* 0x000e620000002600 */
[----:B------:R-:W2:Y:S01]  /*00a0*/  LDCU UR4, c[0x0][0x380] ;  /* 0x00007000ff0477ac */ /* 0x000ea20008000800 */
[----:B------:R-:W3:Y:S05]  /*00b0*/  LDCU.64 UR6, c[0x0][0x358] ;  /* 0x00006b00ff0677ac */ /* 0x000eea0008000a00 */
[----:B------:R-:W1:Y:S08]  /*00c0*/  LDC R13, c[0x0][0x38c] ;  /* 0x0000e300ff0d7b82 */ /* 0x000e700000000800 */
[----:B------:R-:W4:Y:S01]  /*00d0*/  LDC.64 R8, c[0x0][0x398] ;  /* 0x0000e600ff087b82 */ /* 0x000f220000000a00 */
[----:B--2---:R-:W-:-:S07]  /*00e0*/  UISETP.NE.AND UP0, UPT, UR4, URZ, UPT ;  /* 0x000000ff0400728c */ /* 0x004fce000bf05270 */
[----:B------:R-:W2:Y:S01]  /*00f0*/  LDC.64 R10, c[0x0][0x3a0] ;  /* 0x0000e800ff0a7b82 */ /* 0x000ea20000000a00 */
[----:B0-----:R-:W-:-:S04]  /*0100*/  UIADD3 UR4, UPT, UPT, UR5, 0x4, URZ ;  /* 0x0000000405047890 */ /* 0x001fc8000fffe0ff */
[----:B------:R-:W-:-:S03]  /*0110*/  USEL UR4, UR5, UR4, !UP0 ;  /* 0x0000000405047287 */ /* 0x000fc6000c000000 */
[----:B------:R-:W0:Y:S03]  /*0120*/  LDC.64 R2, c[0x0][0x3a8] ;  /* 0x0000ea00ff027b82 */ /* 0x000e260000000a00 */
[----:B-1----:R-:W-:-:S04]  /*0130*/  IMAD R5, R13, UR4, R12 ;  /* 0x000000040d057c24 */ /* 0x002fc8000f8e020c */
[----:B------:R-:W-:Y:S01]  /*0140*/  IMAD R0, R5, UR8, R4 ;  /* 0x0000000805007c24 */ /* 0x000fe2000f8e0204 */
[----:B------:R-:W1:Y:S01]  /*0150*/  LDC.64 R6, c[0x0][0x390] ;  /* 0x0000e400ff067b82 */ /* 0x000e620000000a00 */
[----:B------:R-:W-:Y:S02]  /*0160*/  IMAD R5, R13, UR5, R12 ;  /* 0x000000050d057c24 */ /* 0x000fe4000f8e020c */
[----:B----4-:R-:W-:-:S04]  /*0170*/  IMAD.WIDE R8, R0, 0x4, R8 ;  /* 0x0000000400087825 */ /* 0x010fc800078e0208 */
[----:B------:R-:W-:Y:S01]  /*0180*/  IMAD R5, R5, UR8, R4 ;  /* 0x0000000805057c24 */ /* 0x000fe2000f8e0204 */
[----:B------:R-:W4:Y:S01]  /*0190*/  LDC.64 R14, c[0x0][0x3b0] ;  /* 0x0000ec00ff0e7b82 */ /* 0x000f220000000a00 */
[C---:B--2---:R-:W-:Y:S01]  /*01a0*/  IMAD.WIDE R10, R0.reuse, 0x4, R10 ;  /* 0x00000004000a7825 */ /* 0x044fe200078e020a */
[----:B---3--:R-:W2:Y:S05]  /*01b0*/  LDG.E R8, desc[UR6][R8.64] ;  /* 0x0000000608087981 */ /* 0x008eaa000c1e1900 */
[----:B------:R-:W3:Y:S01]  /*01c0*/  LDG.E R10, desc[UR6][R10.64] ;  /* 0x000000060a0a7981 */ /* 0x000ee2000c1e1900 */
[----:B0-----:R-:W-:Y:S01]  /*01d0*/  IMAD.WIDE R12, R0, 0x4, R2 ;  /* 0x00000004000c7825 */ /* 0x001fe200078e0202 */
[----:B------:R-:W0:Y:S05]  /*01e0*/  LDC.64 R16, c[0x0][0x3d8] ;  /* 0x0000f600ff107b82 */ /* 0x000e2a0000000a00 */
[----:B------:R-:W5:Y:S01]  /*01f0*/  LDG.E R12, desc[UR6][R12.64] ;  /* 0x000000060c0c7981 */ /* 0x000f62000c1e1900 */
[----:B-1----:R-:W-:-:S02]  /*0200*/  IMAD.WIDE R6, R5, 0x4, R6 ;  /* 0x0000000405067825 */ /* 0x002fc400078e0206 */
[----:B------:R-:W1:Y:S03]  /*0210*/  LDC.64 R18, c[0x0][0x3e0] ;  /* 0x0000f800ff127b82 */ /* 0x000e660000000a00 */
[----:B------:R1:W5:Y:S05]  /*0220*/  LDG.E R2, desc[UR6][R6.64] ;  /* 0x0000000606027981 */ /* 0x00036a000c1e1900 */
[----:B------:R-:W5:Y:S01]  /*0230*/  LDC.64 R4, c[0x0][0x3e8] ;  /* 0x0000fa00ff047b82 */ /* 0x000f620000000a00 */
[----:B-1----:R-:W-:-:S07]  /*0240*/  IMAD.WIDE R6, R0, 0x4, R18 ;  /* 0x0000000400067825 */ /* 0x002fce00078e0212 */
[----:B------:R-:W1:Y:S01]  /*0250*/  LDC.64 R18, c[0x0][0x3c0] ;  /* 0x0000f000ff127b82 */ /* 0x000e620000000a00 */
[----:B--2---:R-:W-:Y:S01]  /*0260*/  FADD R3, R8, R8 ;  /* 0x0000000808037221 */ /* 0x004fe20000000000 */
[----:B----4-:R-:W-:-:S06]  /*0270*/  IMAD.WIDE R8, R0, 0x4, R14 ;  /* 0x0000000400087825 */ /* 0x010fcc00078e020e */
[----:B------:R-:W2:Y:S01]  /*0280*/  LDC.64 R14, c[0x0][0x3f0] ;  /* 0x0000fc00ff0e7b82 */ /* 0x000ea20000000a00 */
[----:B---3--:R-:W-:Y:S01]  /*0290*/  FADD R3, R3, -R10 ;  /* 0x8000000a03037221 */ /* 0x008fe20000000000 */
[----:B0-----:R-:W-:-:S06]  /*02a0*/  IMAD.WIDE R10, R0, 0x4, R16 ;  /* 0x00000004000a7825 */ /* 0x001fcc00078e0210 */
[----:B------:R-:W0:Y:S01]  /*02b0*/  LDC.64 R16, c[0x0][0x3b8] ;  /* 0x0000ee00ff107b82 */ /* 0x000e220000000a00 */
[----:B-----5:R-:W-:Y:S01]  /*02c0*/  FFMA R3, R2, R12, R3 ;  /* 0x0000000c02037223 */ /* 0x020fe20000000003 */
[----:B------:R-:W-:-:S06]  /*02d0*/  IMAD.WIDE R12, R0, 0x4, R4 ;  /* 0x00000004000c7825 */ /* 0x000fcc00078e0204 */
[----:B------:R-:W3:Y:S01]  /*02e0*/  LDC.64 R4, c[0x0][0x3c8] ;  /* 0x0000f200ff047b82 */ /* 0x000ee20000000a00 */
[----:B------:R2:W-:Y:S04]  /*02f0*/  STG.E desc[UR6][R8.64], R3 ;  /* 0x0000000308007986 */ /* 0x0005e8000c101906 */
[----:B------:R-:W4:Y:S04]  /*0300*/  LDG.E R10, desc[UR6][R10.64] ;  /* 0x000000060a0a7981 */ /* 0x000f28000c1e1900 */
[----:B------:R-:W5:Y:S04]  /*0310*/  LDG.E R7, desc[UR6][R6.64] ;  /* 0x0000000606077981 */ /* 0x000f68000c1e1900 */
[----:B------:R-:W5:Y:S01]  /*0320*/  LDG.E R12, desc[UR6][R12.64] ;  /* 0x000000060c0c7981 */ /* 0x000f62000c1e1900 */
[----:B--2---:R-:W-:-:S04]  /*0330*/  IMAD.WIDE R8, R0, 0x4, R14 ;  /* 0x0000000400087825 */ /* 0x004fc800078e020e */
[----:B---3--:R-:W-:-:S04]  /*0340*/  IMAD.WIDE R4, R0, 0x4, R4 ;  /* 0x0000000400047825 */ /* 0x008fc800078e0204 */
[----:B----4-:R-:W-:-:S04]  /*0350*/  FADD R20, R10, R10 ;  /* 0x0000000a0a147221 */ /* 0x010fc80000000000 */
[----:B-----5:R-:W-:Y:S01]  /*0360*/  FADD R3, R20, -R7 ;  /* 0x8000000714037221 */ /* 0x020fe20000000000 */
[----:B0-----:R-:W-:-:S04]  /*0370*/  IMAD.WIDE R10, R0, 0x4, R16 ;  /* 0x00000004000a7825 */ /* 0x001fc800078e0210 */
[----:B------:R-:W-:Y:S01]  /*0380*/  FFMA R3, R2, R12, R3 ;  /* 0x0000000c02037223 */ /* 0x000fe20000000003 */
[C---:B-1----:R-:W-:Y:S01]  /*0390*/  IMAD.WIDE R6, R0.reuse, 0x4, R18 ;  /* 0x0000000400067825 */ /* 0x042fe200078e0212 */
[----:B------:R-:W0:Y:S03]  /*03a0*/  LDC.64 R12, c[0x0][0x3d0] ;  /* 0x0000f400ff0c7b82 */ /* 0x000e260000000a00 */
[----:B------:R-:W-:Y:S04]  /*03b0*/  STG.E desc[UR6][R8.64], R3 ;  /* 0x0000000308007986 */ /* 0x000fe8000c101906 */
[----:B------:R-:W2:Y:S04]  /*03c0*/  LDG.E R10, desc[UR6][R10.64] ;  /* 0x000000060a0a7981 */ /* 0x000ea8000c1e1900 */
[----:B------:R-:W3:Y:S04]  /*03d0*/  LDG.E R7, desc[UR6][R6.64] ;  /* 0x0000000606077981 */ /* 0x000ee8000c1e1900 */
[----:B------:R-:W4:Y:S01]  /*03e0*/  LDG.E R4, desc[UR6][R4.64] ;  /* 0x0000000604047981 */ /* 0x000f22000c1e1900 */
[----:B0-----:R-:W-:-:S04]  /*03f0*/  IMAD.WIDE R12, R0, 0x4, R12 ;  /* 0x00000004000c7825 */ /* 0x001fc800078e020c */
[----:B--2---:R-:W-:-:S04]  /*0400*/  FADD R14, R10, R10 ;  /* 0x0000000a0a0e7221 */ /* 0x004fc80000000000 */
[----:B---3--:R-:W-:-:S04]  /*0410*/  FADD R15, R14, -R7 ;  /* 0x800000070e0f7221 */ /* 0x008fc80000000000 */
[----:B----4-:R-:W-:-:S05]  /*0420*/  FFMA R15, R2, R4, R15 ;  /* 0x00000004020f7223 */ /* 0x010fca000000000f */
[----:B------:R-:W-:Y:S01]  /*0430*/  STG.E desc[UR6][R12.64], R15 ;  /* 0x0000000f0c007986 */ /* 0x000fe2000c101906 */
[----:B------:R-:W-:Y:S05]  /*0440*/  EXIT ;  /* 0x000000000000794d */ /* 0x000fea0003800000 */
.L_x_70:
        /* <DEDUP_REMOVED lines=11> */
.L_x_117:


//--------------------- .text._Z13stressToAcceliiifffPfS_S_S_S_S_S_S_S_ --------------------------
	.section	.text._Z13stressToAcceliiifffPfS_S_S_S_S_S_S_S_,"ax",@progbits
	.align	128
        .global         _Z13stressToAcceliiifffPfS_S_S_S_S_S_S_S_
        .type           _Z13stressToAcceliiifffPfS_S_S_S_S_S_S_S_,@function
        .size           _Z13stressToAcceliiifffPfS_S_S_S_S_S_S_S_,(.L_x_118 - _Z13stressToAcceliiifffPfS_S_S_S_S_S_S_S_)
        .other          _Z13stressToAcceliiifffPfS_S_S_S_S_S_S_S_,@"STO_CUDA_ENTRY STV_DEFAULT"
_Z13stressToAcceliiifffPfS_S_S_S_S_S_S_S_:
.text._Z13stressToAcceliiifffPfS_S_S_S_S_S_S_S_:
[----:B------:R-:W-:Y:S08]  /*0000*/  LDC R1, c[0x0][0x37c] ;  /* 0x0000df00ff017b82 */ /* 0x000ff00000000800 */
[----:B------:R-:W0:Y:S02]  /*0010*/  LDC R49, c[0x0][0x388] ;  /* 0x0000e200ff317b82 */ /* 0x000e240000000800 */
[----:B0-----:R-:W-:-:S13]  /*0020*/  ISETP.GE.AND P0, PT, R49, 0x9, PT ;  /* 0x000000093100780c */ /* 0x001fda0003f06270 */
[----:B------:R-:W-:Y:S05]  /*0030*/  @!P0 EXIT ;  /* 0x000000000000894d */ /* 0x000fea0003800000 */
[----:B------:R-:W0:Y:S01]  /*0040*/  S2R R7, SR_TID.X ;  /* 0x0000000000077919 */ /* 0x000e220000002100 */
[----:B------:R-:W1:Y:S01]  /*0050*/  LDC.64 R28, c[0x0][0x380] ;  /* 0x0000e000ff1c7b82 */ /* 0x000e620000000a00 */
[----:B------:R-:W0:Y:S01]  /*0060*/  LDCU UR4, c[0x0][0x360] ;  /* 0x00006c00ff0477ac */ /* 0x000e220008000800 */
[----:B------:R-:W0:Y:S01]  /*0070*/  S2R R0, SR_CTAID.X ;  /* 0x0000000000007919 */ /* 0x000e220000002500 */
[----:B------:R-:W2:Y:S01]  /*0080*/  LDCU UR5, c[0x0][0x364] ;  /* 0x00006c80ff0577ac */ /* 0x000ea20008000800 */
[----:B------:R-:W2:Y:S04]  /*0090*/  S2R R8, SR_TID.Y ;  /* 0x0000000000087919 */ /* 0x000ea80000002200 */
[----:B------:R-:W3:Y:S01]  /*00a0*/  LDC.64 R16, c[0x0][0x3c0] ;  /* 0x0000f000ff107b82 */ /* 0x000ee20000000a00 */
[----:B------:R-:W4:Y:S01]  /*00b0*/  LDCU.64 UR6, c[0x0][0x358] ;  /* 0x00006b00ff0677ac */ /* 0x000f220008000a00 */
[----:B------:R-:W2:Y:S01]  /*00c0*/  S2R R5, SR_CTAID.Y ;  /* 0x0000000000057919 */ /* 0x000ea20000002600 */
[----:B------:R-:W0:Y:S05]  /*00d0*/  LDCU UR14, c[0x0][0x38c] ;  /* 0x00007180ff0e77ac */ /* 0x000e2a0008000800 */
[----:B------:R-:W4:Y:S01]  /*00e0*/  LDC.64 R20, c[0x0][0x3a0] ;  /* 0x0000e800ff147b82 */ /* 0x000f220000000a00 */
[----:B------:R-:W0:Y:S01]  /*00f0*/  LDCU.64 UR12, c[0x0][0x390] ;  /* 0x00007200ff0c77ac */ /* 0x000e220008000a00 */
[----:B------:R-:W0:Y:S06]  /*0100*/  LDCU.128 UR8, c[0x3][URZ] ;  /* 0x00c00000ff0877ac */ /* 0x000e2c0008000c00 */
[----:B------:R-:W4:Y:S01]  /*0110*/  LDC.64 R26, c[0x0][0x3b0] ;  /* 0x0000ec00ff1a7b82 */ /* 0x000f220000000a00 */
[----:B-1----:R-:W-:-:S02]  /*0120*/  IMAD R9, R29, R28, RZ ;  /* 0x0000001c1d097224 */ /* 0x002fc400078e02ff */
[----:B0-----:R-:W-:-:S05]  /*0130*/  IMAD R51, R0, UR4, R7 ;  /* 0x0000000400337c24 */ /* 0x001fca000f8e0207 */
[----:B------:R-:W-:Y:S01]  /*0140*/  LEA R3, R28, R51, 0x2 ;  /* 0x000000331c037211 */ /* 0x000fe200078e10ff */
[----:B--2---:R-:W-:-:S04]  /*0150*/  IMAD R48, R5, UR5, R8 ;  /* 0x0000000505307c24 */ /* 0x004fc8000f8e0208 */
[----:B------:R-:W-:-:S05]  /*0160*/  IMAD R3, R48, R28, R3 ;  /* 0x0000001c30037224 */ /* 0x000fca00078e0203 */
[----:B------:R-:W-:-:S05]  /*0170*/  IADD3 R3, PT, PT, R3, 0x4, RZ ;  /* 0x0000000403037810 */ /* 0x000fca0007ffe0ff */
[----:B---3--:R-:W-:-:S04]  /*0180*/  IMAD.WIDE R16, R3, 0x4, R16 ;  /* 0x0000000403107825 */ /* 0x008fc800078e0210 */
[----:B----4-:R-:W-:Y:S01]  /*0190*/  IMAD.WIDE R20, R3, 0x4, R20 ;  /* 0x0000000403147825 */ /* 0x010fe200078e0214 */
[----:B------:R-:W5:Y:S03]  /*01a0*/  LDG.E R36, desc[UR6][R16.64] ;  /* 0x0000000610247981 */ /* 0x000f66000c1e1900 */
[----:B------:R-:W-:-:S04]  /*01b0*/  IMAD.WIDE R46, R9, 0x4, R16 ;  /* 0x00000004092e7825 */ /* 0x000fc800078e0210 */
[----:B------:R-:W-:Y:S01]  /*01c0*/  IMAD.WIDE R26, R3, 0x4, R26 ;  /* 0x00000004031a7825 */ /* 0x000fe200078e021a */
[----:B------:R-:W5:Y:S03]  /*01d0*/  LDG.E R13, desc[UR6][R46.64] ;  /* 0x000000062e0d7981 */ /* 0x000f66000c1e1900 */
[----:B------:R-:W-:-:S04]  /*01e0*/  IMAD.WIDE R32, R9, 0x4, R46 ;  /* 0x0000000409207825 */ /* 0x000fc800078e022e */
[C---:B------:R-:W-:Y:S01]  /*01f0*/  IMAD.WIDE R34, R9.reuse, 0x4, R20 ;  /* 0x0000000409227825 */ /* 0x040fe200078e0214 */
[----:B------:R-:W5:Y:S03]  /*0200*/  LDG.E R37, desc[UR6][R32.64] ;  /* 0x0000000620257981 */ /* 0x000f66000c1e1900 */
[C---:B------:R-:W-:Y:S01]  /*0210*/  IMAD.WIDE R10, R9.reuse, 0x4, R32 ;  /* 0x00000004090a7825 */ /* 0x040fe200078e0220 */
[----:B------:R-:W5:Y:S03]  /*0220*/  LDG.E R21, desc[UR6][R20.64] ;  /* 0x0000000614157981 */ /* 0x000f66000c1e1900 */
[----:B------:R-:W-:-:S04]  /*0230*/  IMAD.WIDE R56, R9, 0x4, R26 ;  /* 0x0000000409387825 */ /* 0x000fc800078e021a */
[----:B------:R-:W-:-:S04]  /*0240*/  IMAD.WIDE R4, R9, 0x4, R34 ;  /* 0x0000000409047825 */ /* 0x000fc800078e0222 */
[C---:B------:R-:W-:Y:S02]  /*0250*/  IMAD.WIDE R40, R9.reuse, 0x4, R10 ;  /* 0x0000000409287825 */ /* 0x040fe400078e020a */
[----:B------:R-:W5:Y:S02]  /*0260*/  LDG.E R11, desc[UR6][R10.64] ;  /* 0x000000060a0b7981 */ /* 0x000f64000c1e1900 */
[C---:B------:R-:W-:Y:S02]  /*0270*/  IMAD.WIDE R44, R9.reuse, 0x4, R56 ;  /* 0x00000004092c7825 */ /* 0x040fe400078e0238 */
[----:B------:R-:W5:Y:S02]  /*0280*/  LDG.E R12, desc[UR6][R40.64] ;  /* 0x00000006280c7981 */ /* 0x000f64000c1e1900 */
[----:B------:R-:W-:-:S04]  /*0290*/  IMAD.WIDE R2, R9, 0x4, R4 ;  /* 0x0000000409027825 */ /* 0x000fc800078e0204 */
[C---:B------:R-:W-:Y:S01]  /*02a0*/  IMAD.WIDE R24, R9.reuse, 0x4, R40 ;  /* 0x0000000409187825 */ /* 0x040fe200078e0228 */
[----:B------:R-:W5:Y:S03]  /*02b0*/  LDG.E R10, desc[UR6][R4.64] ;  /* 0x00000006040a7981 */ /* 0x000f66000c1e1900 */
[C---:B------:R-:W-:Y:S01]  /*02c0*/  IMAD.WIDE R44, R9.reuse, 0x4, R44 ;  /* 0x00000004092c7825 */ /* 0x040fe200078e022c */
[----:B------:R-:W5:Y:S03]  /*02d0*/  LDG.E R40, desc[UR6][R34.64] ;  /* 0x0000000622287981 */ /* 0x000f66000c1e1900 */
[C---:B------:R-:W-:Y:S01]  /*02e0*/  IMAD.WIDE R38, R9.reuse, 0x4, R2 ;  /* 0x0000000409267825 */ /* 0x040fe200078e0202 */
[----:B------:R-:W5:Y:S03]  /*02f0*/  LDG.E R17, desc[UR6][R2.64] ;  /* 0x0000000602117981 */ /* 0x000f66000c1e1900 */
[C---:B------:R-:W-:Y:S01]  /*0300*/  IMAD.WIDE R42, R9.reuse, 0x4, R24 ;  /* 0x00000004092a7825 */ /* 0x040fe200078e0218 */
[----:B------:R-:W5:Y:S03]  /*0310*/  LDG.E R5, desc[UR6][R56.64] ;  /* 0x0000000638057981 */ /* 0x000f66000c1e1900 */
[C---:B------:R-:W-:Y:S01]  /*0320*/  IMAD.WIDE R44, R9.reuse, 0x4, R44 ;  /* 0x00000004092c7825 */ /* 0x040fe200078e022c */
[----:B------:R0:W5:Y:S03]  /*0330*/  LDG.E R14, desc[UR6][R42.64] ;  /* 0x000000062a0e7981 */ /* 0x000166000c1e1900 */
[----:B------:R-:W-:-:S02]  /*0340*/  IMAD.WIDE R22, R9, 0x4, R38 ;  /* 0x0000000409167825 */ /* 0x000fc400078e0226 */
        /* <DEDUP_REMOVED lines=10> */
[C---:B0-----:R-:W-:Y:S01]  /*03f0*/  IMAD.WIDE R42, R9.reuse, 0x4, R44 ;  /* 0x00000004092a7825 */ /* 0x041fe200078e022c */
[----:B------:R-:W5:Y:S03]  /*0400*/  LDG.E R6, desc[UR6][R54.64] ;  /* 0x0000000636067981 */ /* 0x000f66000c1e1900 */
[----:B------:R-:W-:Y:S01]  /*0410*/  IMAD.WIDE R32, R9, 0x4, R58 ;  /* 0x0000000409207825 */ /* 0x000fe200078e023a */
[----:B------:R-:W0:Y:S01]  /*0420*/  S2UR UR5, SR_CgaCtaId ;  /* 0x00000000000579c3 */ /* 0x000e220000008800 */
[----:B------:R-:W-:Y:S01]  /*0430*/  LEA R29, R29, R48, 0x2 ;  /* 0x000000301d1d7211 */ /* 0x000fe200078e10ff */
[----:B------:R-:W-:Y:S01]  /*0440*/  UMOV UR4, 0x400 ;  /* 0x0000040000047882 */ /* 0x000fe20000000000 */
[C---:B------:R-:W-:Y:S01]  /*0450*/  IMAD.WIDE R52, R9.reuse, 0x4, R54 ;  /* 0x0000000409347825 */ /* 0x040fe200078e0236 */
[----:B------:R2:W5:Y:S03]  /*0460*/  LDG.E R2, desc[UR6][R44.64] ;  /* 0x000000062c027981 */ /* 0x000566000c1e1900 */
[C---:B-1----:R-:W-:Y:S01]  /*0470*/  IMAD.WIDE R30, R9.reuse, 0x4, R42 ;  /* 0x00000004091e7825 */ /* 0x042fe200078e022a */
[----:B------:R-:W5:Y:S03]  /*0480*/  LDG.E R4, desc[UR6][R52.64] ;  /* 0x0000000634047981 */ /* 0x000f66000c1e1900 */
[C---:B------:R-:W-:Y:S01]  /*0490*/  IMAD.WIDE R18, R9.reuse, 0x4, R32 ;  /* 0x0000000409127825 */ /* 0x040fe200078e0220 */
[----:B------:R-:W-:Y:S01]  /*04a0*/  LEA R50, R8, R7, 0x5 ;  /* 0x0000000708327211 */ /* 0x000fe200078e28ff */
[----:B------:R-:W5:Y:S02]  /*04b0*/  LDG.E R32, desc[UR6][R32.64] ;  /* 0x0000000620207981 */ /* 0x000f64000c1e1900 */
[----:B------:R-:W-:-:S02]  /*04c0*/  IMAD.WIDE R46, R9, 0x4, R52 ;  /* 0x00000004092e7825 */ /* 0x000fc400078e0234 */
[----:B------:R-:W5:Y:S02]  /*04d0*/  LDG.E R41, desc[UR6][R18.64] ;  /* 0x0000000612297981 */ /* 0x000f64000c1e1900 */
[----:B------:R-:W-:Y:S02]  /*04e0*/  IMAD.WIDE R34, R9, 0x4, R30 ;  /* 0x0000000409227825 */ /* 0x000fe400078e021e */
[----:B------:R-:W5:Y:S04]  /*04f0*/  LDG.E R3, desc[UR6][R46.64] ;  /* 0x000000062e037981 */ /* 0x000f68000c1e1900 */
[----:B------:R-:W5:Y:S04]  /*0500*/  LDG.E R31, desc[UR6][R30.64] ;  /* 0x000000061e1f7981 */ /* 0x000f68000c1e1900 */
[----:B------:R-:W5:Y:S04]  /*0510*/  LDG.E R33, desc[UR6][R34.64] ;  /* 0x0000000622217981 */ /* 0x000f68000c1e1900 */
[----:B------:R-:W5:Y:S04]  /*0520*/  LDG.E R18, desc[UR6][R26.64] ;  /* 0x000000061a127981 */ /* 0x000f68000c1e1900 */
[----:B------:R-:W5:Y:S01]  /*0530*/  LDG.E R19, desc[UR6][R22.64] ;  /* 0x0000000616137981 */ /* 0x000f62000c1e1900 */
[----:B0-----:R-:W-:Y:S01]  /*0540*/  ULEA UR4, UR5, UR4, 0x18 ;  /* 0x0000000405047291 */ /* 0x001fe2000f8ec0ff */
[----:B--2---:R-:W-:-:S02]  /*0550*/  IADD3 R44, PT, PT, R29, 0x4, RZ ;  /* 0x000000041d2c7810 */ /* 0x004fc40007ffe0ff */
[----:B------:R-:W-:Y:S01]  /*0560*/  IADD3 R48, PT, PT, R29, 0x8, RZ ;  /* 0x000000081d307810 */ /* 0x000fe20007ffe0ff */
[----:B------:R0:W5:Y:S01]  /*0570*/  LDG.E R0, desc[UR6][R42.64] ;  /* 0x000000062a007981 */ /* 0x000162000c1e1900 */
[----:B------:R-:W-:Y:S01]  /*0580*/  IADD3 R45, PT, PT, -R49, RZ, RZ ;  /* 0x000000ff312d7210 */ /* 0x000fe20007ffe1ff */
[-CC-:B------:R-:W-:Y:S01]  /*0590*/  IMAD R44, R44, R28.reuse, R51.reuse ;  /* 0x0000001c2c2c7224 */ /* 0x180fe200078e0233 */
[----:B------:R-:W-:Y:S01]  /*05a0*/  LEA R50, R50, UR4, 0x2 ;  /* 0x0000000432327c11 */ /* 0x000fe2000f8e10ff */
[-CC-:B------:R-:W-:Y:S01]  /*05b0*/  IMAD R48, R48, R28.reuse, R51.reuse ;  /* 0x0000001c30307224 */ /* 0x180fe200078e0233 */
[----:B------:R-:W-:Y:S01]  /*05c0*/  SHF.L.U32 R49, R9, 0x2, RZ ;  /* 0x0000000209317819 */ /* 0x000fe200000006ff */
[----:B0-----:R-:W-:-:S07]  /*05d0*/  IMAD R42, R29, R28, R51 ;  /* 0x0000001c1d2a7224 */ /* 0x001fce00078e0233 */
.L_x_71:
[----:B------:R-:W0:Y:S01]  /*05e0*/  LDC.64 R46, c[0x0][0x398] ;  /* 0x0000e600ff2e7b82 */ /* 0x000e220000000a00 */
[C---:B------:R-:W-:Y:S02]  /*05f0*/  ISETP.GE.U32.AND P1, PT, R7.reuse, 0x14, PT ;  /* 0x000000140700780c */ /* 0x040fe40003f26070 */
[----:B------:R-:W-:Y:S02]  /*0600*/  IADD3 R51, PT, PT, R44, 0x4, RZ ;  /* 0x000000042c337810 */ /* 0x000fe40007ffe0ff */
[----:B------:R-:W-:-:S03]  /*0610*/  ISETP.GT.U32.AND P3, PT, R7, 0x3, PT ;  /* 0x000000030700780c */ /* 0x000fc60003f64070 */
[----:B------:R-:W1:Y:S01]  /*0620*/  LDC.64 R28, c[0x0][0x3b8] ;  /* 0x0000ee00ff1c7b82 */ /* 0x000e620000000a00 */
[----:B0-----:R-:W-:-:S05]  /*0630*/  IMAD.WIDE R46, R51, 0x4, R46 ;  /* 0x00000004332e7825 */ /* 0x001fca00078e022e */
[----:B------:R-:W2:Y:S04]  /*0640*/  @P1 LDG.E R43, desc[UR6][R46.64+0x10] ;  /* 0x000010062e2b1981 */ /* 0x000ea8000c1e1900 */
[----:B------:R-:W3:Y:S01]  /*0650*/  @!P3 LDG.E R55, desc[UR6][R46.64+-0x10] ;  /* 0xfffff0062e37b981 */ /* 0x000ee2000c1e1900 */
[C---:B------:R-:W-:Y:S02]  /*0660*/  ISETP.GT.U32.AND P0, PT, R8.reuse, 0x3, PT ;  /* 0x000000030800780c */ /* 0x040fe40003f04070 */
[----:B------:R-:W-:Y:S01]  /*0670*/  ISETP.GE.U32.AND P2, PT, R8, 0x14, PT ;  /* 0x000000140800780c */ /* 0x000fe20003f46070 */
[----:B------:R0:W4:Y:S10]  /*0680*/  LDG.E R59, desc[UR6][R46.64] ;  /* 0x000000062e3b7981 */ /* 0x000134000c1e1900 */
[----:B------:R-:W-:-:S05]  /*0690*/  @!P0 IADD3 R53, PT, PT, R42, 0x4, RZ ;  /* 0x000000042a358810 */ /* 0x000fca0007ffe0ff */
[----:B-1----:R-:W-:-:S05]  /*06a0*/  @!P0 IMAD.WIDE R34, R53, 0x4, R28 ;  /* 0x0000000435228825 */ /* 0x002fca00078e021c */
[----:B------:R1:W4:Y:S01]  /*06b0*/  @!P0 LDG.E R57, desc[UR6][R34.64] ;  /* 0x0000000622398981 */ /* 0x000322000c1e1900 */
[----:B0----5:R-:W-:Y:S02]  /*06c0*/  MOV R47, R5 ;  /* 0x00000005002f7202 */ /* 0x021fe40000000f00 */
[----:B------:R-:W-:Y:S02]  /*06d0*/  MOV R5, R6 ;  /* 0x0000000600057202 */ /* 0x000fe40000000f00 */
[----:B------:R-:W-:Y:S02]  /*06e0*/  MOV R6, R4 ;  /* 0x0000000400067202 */ /* 0x000fe40000000f00 */
[----:B------:R-:W-:Y:S02]  /*06f0*/  MOV R4, R3 ;  /* 0x0000000300047202 */ /* 0x000fe40000000f00 */
[----:B------:R-:W-:Y:S02]  /*0700*/  MOV R3, R2 ;  /* 0x0000000200037202 */ /* 0x000fe40000000f00 */
[----:B------:R-:W-:-:S02]  /*0710*/  MOV R2, R0 ;  /* 0x0000000000027202 */ /* 0x000fc40000000f00 */
[----:B------:R-:W-:-:S03]  /*0720*/  MOV R0, R31 ;  /* 0x0000001f00007202 */ /* 0x000fc60000000f00 */
[----:B------:R-:W-:-:S04]  /*0730*/  FADD R30, R2, -R5 ;  /* 0x80000005021e7221 */ /* 0x000fc80000000000 */
[----:B------:R-:W-:Y:S01]  /*0740*/  FMUL R31, R30, UR9 ;  /* 0x000000091e1f7c20 */ /* 0x000fe20008400000 */
[----:B------:R-:W-:-:S04]  /*0750*/  FADD R30, R3, -R6 ;  /* 0x80000006031e7221 */ /* 0x000fc80000000000 */
[----:B------:R-:W-:Y:S01]  /*0760*/  FFMA R30, R30, UR8, R31 ;  /* 0x000000081e1e7c23 */ /* 0x000fe2000800001f */
[----:B------:R-:W-:-:S04]  /*0770*/  FADD R31, R0, -R47 ;  /* 0x8000002f001f7221 */ /* 0x000fc80000000000 */
[----:B------:R-:W-:Y:S01]  /*0780*/  FFMA R46, R31, UR10, R30 ;  /* 0x0000000a1f2e7c23 */ /* 0x000fe2000800001e */
[----:B------:R-:W-:Y:S01]  /*0790*/  @!P3 IMAD.WIDE R30, R49, 0x4, R26 ;  /* 0x00000004311eb825 */ /* 0x000fe200078e021a */
[----:B--2---:R0:W-:Y:S02]  /*07a0*/  @P1 STS [R50+0x220], R43 ;  /* 0x0002202b32001388 */ /* 0x0041e40000000800 */
[----:B0-----:R-:W-:-:S05]  /*07b0*/  @P2 IADD3 R43, PT, PT, R48, 0x4, RZ ;  /* 0x00000004302b2810 */ /* 0x001fca0007ffe0ff */
[----:B-1----:R-:W-:-:S06]  /*07c0*/  @P2 IMAD.WIDE R34, R43, 0x4, R28 ;  /* 0x000000042b222825 */ /* 0x002fcc00078e021c */
[----:B------:R-:W2:Y:S01]  /*07d0*/  @P2 LDG.E R35, desc[UR6][R34.64] ;  /* 0x0000000622232981 */ /* 0x000ea2000c1e1900 */
[----:B------:R-:W-:-:S05]  /*07e0*/  IMAD.WIDE R28, R51, 0x4, R28 ;  /* 0x00000004331c7825 */ /* 0x000fca00078e021c */
[----:B------:R-:W2:Y:S04]  /*07f0*/  @P1 LDG.E R52, desc[UR6][R28.64+0x10] ;  /* 0x000010061c341981 */ /* 0x000ea8000c1e1900 */
[----:B---3--:R0:W-:Y:S04]  /*0800*/  @!P3 STS [R50+0x200], R55 ;  /* 0x000200373200b388 */ /* 0x0081e80000000800 */
[----:B0-----:R0:W3:Y:S04]  /*0810*/  @!P3 LDG.E R55, desc[UR6][R30.64+-0x10] ;  /* 0xfffff0061e37b981 */ /* 0x0010e8000c1e1900 */
[----:B----4-:R1:W-:Y:S01]  /*0820*/  @!P0 STS [R50+0x3010], R57 ;  /* 0x0030103932008388 */ /* 0x0103e20000000800 */
[----:B0-----:R-:W-:-:S03]  /*0830*/  @P1 IMAD.WIDE R30, R49, 0x4, R26 ;  /* 0x00000004311e1825 */ /* 0x001fc600078e021a */
[----:B-1----:R-:W4:Y:S04]  /*0840*/  @!P3 LDG.E R57, desc[UR6][R28.64+-0x10] ;  /* 0xfffff0061c39b981 */ /* 0x002f28000c1e1900 */
[----:B------:R-:W4:Y:S04]  /*0850*/  @P1 LDG.E R61, desc[UR6][R30.64+0x10] ;  /* 0x000010061e3d1981 */ /* 0x000f28000c1e1900 */
[----:B------:R-:W-:Y:S04]  /*0860*/  STS [R50+0x210], R59 ;  /* 0x0002103b32007388 */ /* 0x000fe80000000800 */
[----:B------:R0:W4:Y:S02]  /*0870*/  LDG.E R31, desc[UR6][R28.64] ;  /* 0x000000061c1f7981 */ /* 0x000124000c1e1900 */
[----:B0-----:R-:W0:Y:S02]  /*0880*/  @P2 LDC.64 R28, c[0x0][0x3c0] ;  /* 0x0000f000ff1c2b82 */ /* 0x001e240000000a00 */
[----:B0-----:R-:W-:-:S05]  /*0890*/  @P2 IMAD.WIDE R28, R43, 0x4, R28 ;  /* 0x000000042b1c2825 */ /* 0x001fca00078e021c */
[----:B------:R-:W4:Y:S04]  /*08a0*/  @P2 LDG.E R30, desc[UR6][R28.64] ;  /* 0x000000061c1e2981 */ /* 0x000f28000c1e1900 */
[----:B--2---:R0:W-:Y:S02]  /*08b0*/  @P2 STS [R50+0x3410], R35 ;  /* 0x0034102332002388 */ /* 0x0041e40000000800 */
[----:B0-----:R-:W0:Y:S02]  /*08c0*/  @!P0 LDC.64 R34, c[0x0][0x3c0] ;  /* 0x0000f000ff228b82 */ /* 0x001e240000000a00 */
[----:B0-----:R-:W-:-:S05]  /*08d0*/  @!P0 IMAD.WIDE R34, R53, 0x4, R34 ;  /* 0x0000000435228825 */ /* 0x001fca00078e0222 */
[----:B------:R0:W2:Y:S02]  /*08e0*/  @!P0 LDG.E R59, desc[UR6][R34.64] ;  /* 0x00000006223b8981 */ /* 0x0000a4000c1e1900 */
[----:B0-----:R-:W0:Y:S02]  /*08f0*/  LDC.64 R34, c[0x0][0x3a8] ;  /* 0x0000ea00ff227b82 */ /* 0x001e240000000a00 */
[----:B------:R0:W-:Y:S04]  /*0900*/  @P1 STS [R50+0x3220], R52 ;  /* 0x0032203432001388 */ /* 0x0001e80000000800 */
[----:B---3--:R1:W-:Y:S01]  /*0910*/  @!P3 STS [R50+0x1200], R55 ;  /* 0x001200373200b388 */ /* 0x0083e20000000800 */
[----:B0-----:R-:W-:-:S04]  /*0920*/  @!P0 IMAD.WIDE R52, R53, 0x4, R34 ;  /* 0x0000000435348825 */ /* 0x001fc800078e0222 */
[--C-:B------:R-:W-:Y:S02]  /*0930*/  @P2 IMAD.WIDE R28, R43, 0x4, R34.reuse ;  /* 0x000000042b1c2825 */ /* 0x100fe400078e0222 */
[----:B------:R-:W3:Y:S02]  /*0940*/  @!P0 LDG.E R53, desc[UR6][R52.64] ;  /* 0x0000000634358981 */ /* 0x000ee4000c1e1900 */
[----:B------:R-:W-:Y:S02]  /*0950*/  IMAD.WIDE R34, R51, 0x4, R34 ;  /* 0x0000000433227825 */ /* 0x000fe400078e0222 */
[----:B------:R-:W3:Y:S04]  /*0960*/  @P2 LDG.E R51, desc[UR6][R28.64] ;  /* 0x000000061c332981 */ /* 0x000ee8000c1e1900 */
[----:B-1----:R-:W3:Y:S01]  /*0970*/  LDG.E R55, desc[UR6][R34.64] ;  /* 0x0000000622377981 */ /* 0x002ee2000c1e1900 */
[----:B------:R-:W-:-:S02]  /*0980*/  MOV R43, R13 ;  /* 0x0000000d002b7202 */ /* 0x000fc40000000f00 */
[----:B------:R-:W-:Y:S02]  /*0990*/  MOV R13, R37 ;  /* 0x00000025000d7202 */ /* 0x000fe40000000f00 */
[----:B------:R-:W-:Y:S02]  /*09a0*/  MOV R37, R11 ;  /* 0x0000000b00257202 */ /* 0x000fe40000000f00 */
[----:B------:R-:W-:Y:S01]  /*09b0*/  MOV R11, R12 ;  /* 0x0000000c000b7202 */ /* 0x000fe20000000f00 */
[----:B----4-:R-:W-:Y:S04]  /*09c0*/  @P1 STS [R50+0x1220], R61 ;  /* 0x0012203d32001388 */ /* 0x010fe80000000800 */
[----:B------:R-:W-:Y:S04]  /*09d0*/  @!P3 STS [R50+0x3200], R57 ;  /* 0x003200393200b388 */ /* 0x000fe80000000800 */
[----:B------:R-:W-:Y:S04]  /*09e0*/  STS [R50+0x3210], R31 ;  /* 0x0032101f32007388 */ /* 0x000fe80000000800 */
[----:B------:R-:W-:Y:S04]  /*09f0*/  @P2 STS [R50+0x2410], R30 ;  /* 0x0024101e32002388 */ /* 0x000fe80000000800 */
[----:B------:R-:W-:Y:S04]  /*0a00*/  STS [R50+0x1210], R4 ;  /* 0x0012100432007388 */ /* 0x000fe80000000800 */
[----:B------:R-:W-:Y:S04]  /*0a10*/  STS [R50+0x2210], R11 ;  /* 0x0022100b32007388 */ /* 0x000fe80000000800 */
[----:B--2---:R-:W-:Y:S04]  /*0a20*/  @!P0 STS [R50+0x2010], R59 ;  /* 0x0020103b32008388 */ /* 0x004fe80000000800 */
[----:B---3--:R-:W-:Y:S04]  /*0a30*/  @!P0 STS [R50+0x4010], R53 ;  /* 0x0040103532008388 */ /* 0x008fe80000000800 */
[----:B------:R-:W-:Y:S04]  /*0a40*/  @P2 STS [R50+0x4410], R51 ;  /* 0x0044103332002388 */ /* 0x000fe80000000800 */
[----:B------:R-:W-:Y:S01]  /*0a50*/  STS [R50+0x4210], R55 ;  /* 0x0042103732007388 */ /* 0x000fe20000000800 */
[----:B------:R-:W-:Y:S06]  /*0a60*/  BAR.SYNC.DEFER_BLOCKING 0x0 ;  /* 0x0000000000007b1d */ /* 0x000fec0000010000 */
[----:B------:R-:W-:Y:S04]  /*0a70*/  LDS R12, [R50+0x218] ;  /* 0x00021800320c7984 */ /* 0x000fe80000000800 */
[----:B------:R-:W0:Y:S04]  /*0a80*/  LDS R29, [R50+0x208] ;  /* 0x00020800321d7984 */ /* 0x000e280000000800 */
[----:B------:R-:W-:Y:S04]  /*0a90*/  LDS R31, [R50+0x214] ;  /* 0x00021400321f7984 */ /* 0x000fe80000000800 */
[----:B------:R-:W1:Y:S04]  /*0aa0*/  LDS R34, [R50+0x20c] ;  /* 0x00020c0032227984 */ /* 0x000e680000000800 */
[----:B------:R-:W-:Y:S04]  /*0ab0*/  LDS R35, [R50+0x21c] ;  /* 0x00021c0032237984 */ /* 0x000fe80000000800 */
[----:B------:R-:W2:Y:S01]  /*0ac0*/  LDS R28, [R50+0x204] ;  /* 0x00020400321c7984 */ /* 0x000ea20000000800 */
[----:B0-----:R-:W-:-:S03]  /*0ad0*/  FADD R30, R12, -R29 ;  /* 0x8000001d0c1e7221 */ /* 0x001fc60000000000 */
[----:B------:R-:W-:Y:S01]  /*0ae0*/  LDS R12, [R50+0x220] ;  /* 0x00022000320c7984 */ /* 0x000fe20000000800 */
[----:B------:R-:W-:-:S03]  /*0af0*/  FMUL R51, R30, UR9 ;  /* 0x000000091e337c20 */ /* 0x000fc60008400000 */
[----:B------:R-:W0:Y:S01]  /*0b00*/  LDS R29, [R50+0x200] ;  /* 0x00020000321d7984 */ /* 0x000e220000000800 */
[----:B-1----:R-:W-:Y:S01]  /*0b10*/  FADD R34, R31, -R34 ;  /* 0x800000221f227221 */ /* 0x002fe20000000000 */
[----:B------:R-:W-:Y:S02]  /*0b20*/  MOV R31, R33 ;  /* 0x00000021001f7202 */ /* 0x000fe40000000f00 */
[----:B------:R-:W-:Y:S01]  /*0b30*/  LDS R30, [R50+0x3390] ;  /* 0x00339000321e7984 */ /* 0x000fe20000000800 */
[----:B------:R-:W-:Y:S01]  /*0b40*/  FFMA R34, R34, UR8, R51 ;  /* 0x0000000822227c23 */ /* 0x000fe20008000033 */
[----:B--2---:R-:W-:Y:S01]  /*0b50*/  FADD R35, R35, -R28 ;  /* 0x8000001c23237221 */ /* 0x004fe20000000000 */
[----:B------:R-:W-:Y:S01]  /*0b60*/  FADD R51, R31, -R18 ;  /* 0x800000121f337221 */ /* 0x000fe20000000000 */
[----:B------:R-:W-:Y:S02]  /*0b70*/  LDS R28, [R50+0x3290] ;  /* 0x00329000321c7984 */ /* 0x000fe40000000800 */
[----:B------:R-:W-:-:S02]  /*0b80*/  FFMA R34, R35, UR10, R34 ;  /* 0x0000000a23227c23 */ /* 0x000fc40008000022 */
[----:B------:R-:W1:Y:S04]  /*0b90*/  LDS R35, [R50+0x3190] ;  /* 0x0031900032237984 */ /* 0x000e680000000800 */
[----:B------:R-:W-:Y:S04]  /*0ba0*/  LDS R18, [R50+0x3310] ;  /* 0x0033100032127984 */ /* 0x000fe80000000800 */
[----:B------:R-:W2:Y:S01]  /*0bb0*/  LDS R33, [R50+0x3110] ;  /* 0x0031100032217984 */ /* 0x000ea20000000800 */
[----:B------:R-:W-:-:S03]  /*0bc0*/  FFMA R46, R51, UR11, R46 ;  /* 0x0000000b332e7c23 */ /* 0x000fc6000800002e */
[----:B------:R-:W3:Y:S01]  /*0bd0*/  LDS R51, [R50+0x3090] ;  /* 0x0030900032337984 */ /* 0x000ee20000000800 */
[----:B0-----:R-:W-:-:S04]  /*0be0*/  FADD R29, R12, -R29 ;  /* 0x8000001d0c1d7221 */ /* 0x001fc80000000000 */
[----:B------:R-:W-:Y:S02]  /*0bf0*/  FFMA R12, R29, UR11, R34 ;  /* 0x0000000b1d0c7c23 */ /* 0x000fe40008000022 */
[----:B------:R-:W-:Y:S01]  /*0c00*/  LDS R29, [R50+0x3410] ;  /* 0x00341000321d7984 */ /* 0x000fe20000000800 */
[----:B-1----:R-:W-:Y:S01]  /*0c10*/  FADD R28, R28, -R35 ;  /* 0x800000231c1c7221 */ /* 0x002fe20000000000 */
[----:B------:R-:W-:Y:S02]  /*0c20*/  FMUL R35, R46, UR12 ;  /* 0x0000000c2e237c20 */ /* 0x000fe40008400000 */
[----:B------:R-:W-:Y:S01]  /*0c30*/  LDS R46, [R50+0x3218] ;  /* 0x00321800322e7984 */ /* 0x000fe20000000800 */
[----:B--2---:R-:W-:-:S03]  /*0c40*/  FADD R33, R18, -R33 ;  /* 0x8000002112217221 */ /* 0x004fc60000000000 */
[----:B------:R-:W0:Y:S01]  /*0c50*/  LDS R18, [R50+0x3010] ;  /* 0x0030100032127984 */ /* 0x000e220000000800 */
[----:B------:R-:W-:Y:S01]  /*0c60*/  FFMA R12, R12, UR14, R35 ;  /* 0x0000000e0c0c7c23 */ /* 0x000fe20008000023 */
[----:B---3--:R-:W-:Y:S02]  /*0c70*/  FADD R51, R30, -R51 ;  /* 0x800000331e337221 */ /* 0x008fe40000000000 */
[----:B------:R-:W-:Y:S04]  /*0c80*/  LDS R30, [R50+0x1214] ;  /* 0x00121400321e7984 */ /* 0x000fe80000000800 */
[----:B------:R-:W1:Y:S01]  /*0c90*/  LDS R35, [R50+0x120c] ;  /* 0x00120c0032237984 */ /* 0x000e620000000800 */
[----:B------:R-:W-:-:S04]  /*0ca0*/  FMUL R33, R33, UR9 ;  /* 0x0000000921217c20 */ /* 0x000fc80008400000 */
[----:B------:R-:W-:Y:S02]  /*0cb0*/  FFMA R34, R28, UR8, R33 ;  /* 0x000000081c227c23 */ /* 0x000fe40008000021 */
[----:B------:R-:W-:Y:S04]  /*0cc0*/  LDS R28, [R50+0x1218] ;  /* 0x00121800321c7984 */ /* 0x000fe80000000800 */
[----:B------:R-:W2:Y:S01]  /*0cd0*/  LDS R33, [R50+0x1208] ;  /* 0x0012080032217984 */ /* 0x000ea20000000800 */
[----:B------:R-:W-:Y:S01]  /*0ce0*/  FFMA R34, R51, UR10, R34 ;  /* 0x0000000a33227c23 */ /* 0x000fe20008000022 */
[----:B0-----:R-:W-:Y:S02]  /*0cf0*/  FADD R53, R29, -R18 ;  /* 0x800000121d357221 */ /* 0x001fe40000000000 */
[----:B------:R-:W-:Y:S04]  /*0d00*/  LDS R29, [R50+0x121c] ;  /* 0x00121c00321d7984 */ /* 0x000fe80000000800 */
[----:B------:R-:W0:Y:S01]  /*0d10*/  LDS R18, [R50+0x1204] ;  /* 0x0012040032127984 */ /* 0x000e220000000800 */
[----:B------:R-:W-:Y:S01]  /*0d20*/  FFMA R53, R53, UR11, R34 ;  /* 0x0000000b35357c23 */ /* 0x000fe20008000022 */
[----:B-1----:R-:W-:-:S02]  /*0d30*/  FADD R34, R30, -R35 ;  /* 0x800000231e227221 */ /* 0x002fc40000000000 */
[----:B------:R-:W-:Y:S04]  /*0d40*/  LDS R35, [R50+0x1220] ;  /* 0x0012200032237984 */ /* 0x000fe80000000800 */
[----:B------:R-:W1:Y:S01]  /*0d50*/  LDS R30, [R50+0x1200] ;  /* 0x00120000321e7984 */ /* 0x000e620000000800 */
[----:B------:R-:W-:Y:S02]  /*0d60*/  MOV R51, R40 ;  /* 0x0000002800337202 */ /* 0x000fe40000000f00 */
[----:B------:R-:W-:Y:S02]  /*0d70*/  MOV R40, R10 ;  /* 0x0000000a00287202 */ /* 0x000fe40000000f00 */
[----:B------:R-:W-:Y:S02]  /*0d80*/  MOV R10, R17 ;  /* 0x00000011000a7202 */ /* 0x000fe40000000f00 */
[----:B------:R-:W-:-:S02]  /*0d90*/  MOV R17, R39 ;  /* 0x0000002700117202 */ /* 0x000fc40000000f00 */
[----:B------:R-:W-:Y:S02]  /*0da0*/  MOV R39, R19 ;  /* 0x0000001300277202 */ /* 0x000fe40000000f00 */
[----:B------:R-:W-:Y:S01]  /*0db0*/  MOV R19, R20 ;  /* 0x0000001400137202 */ /* 0x000fe20000000f00 */
[----:B--2---:R-:W-:Y:S01]  /*0dc0*/  FADD R28, R28, -R33 ;  /* 0x800000211c1c7221 */ /* 0x004fe20000000000 */
[----:B------:R-:W-:-:S03]  /*0dd0*/  FFMA R33, R53, UR13, R12 ;  /* 0x0000000d35217c23 */ /* 0x000fc6000800000c */
[----:B------:R-:W-:Y:S01]  /*0de0*/  FADD R12, R19, -R40 ;  /* 0x80000028130c7221 */ /* 0x000fe20000000000 */
[----:B------:R-:W-:-:S03]  /*0df0*/  FMUL R55, R28, UR9 ;  /* 0x000000091c377c20 */ /* 0x000fc60008400000 */
[----:B------:R-:W-:Y:S01]  /*0e00*/  FMUL R53, R12, UR9 ;  /* 0x000000090c357c20 */ /* 0x000fe20008400000 */
[----:B------:R-:W-:Y:S01]  /*0e10*/  FADD R12, R39, -R10 ;  /* 0x8000000a270c7221 */ /* 0x000fe20000000000 */
[----:B------:R-:W-:Y:S01]  /*0e20*/  MOV R20, R32 ;  /* 0x0000002000147202 */ /* 0x000fe20000000f00 */
[----:B------:R-:W-:Y:S02]  /*0e30*/  FFMA R34, R34, UR8, R55 ;  /* 0x0000000822227c23 */ /* 0x000fe40008000037 */
[----:B------:R-:W-:Y:S01]  /*0e40*/  FFMA R12, R12, UR8, R53 ;  /* 0x000000080c0c7c23 */ /* 0x000fe20008000035 */
[----:B------:R-:W-:Y:S01]  /*0e50*/  MOV R32, R41 ;  /* 0x0000002900207202 */ /* 0x000fe20000000f00 */
[----:B------:R-:W-:Y:S01]  /*0e60*/  FADD R41, R20, -R51 ;  /* 0x8000003314297221 */ /* 0x000fe20000000000 */
[----:B------:R-:W-:Y:S01]  /*0e70*/  LDS R55, [R50+0x3208] ;  /* 0x0032080032377984 */ /* 0x000fe20000000800 */
[----:B0-----:R-:W-:Y:S02]  /*0e80*/  FADD R53, R29, -R18 ;  /* 0x800000121d357221 */ /* 0x001fe40000000000 */
[----:B------:R-:W-:Y:S01]  /*0e90*/  FFMA R12, R41, UR10, R12 ;  /* 0x0000000a290c7c23 */ /* 0x000fe2000800000c */
[----:B-1----:R-:W-:Y:S01]  /*0ea0*/  FADD R35, R35, -R30 ;  /* 0x8000001e23237221 */ /* 0x002fe20000000000 */
[----:B------:R-:W-:Y:S01]  /*0eb0*/  FFMA R34, R53, UR10, R34 ;  /* 0x0000000a35227c23 */ /* 0x000fe20008000022 */
[----:B------:R-:W-:Y:S01]  /*0ec0*/  LDS R41, [R50+0x2110] ;  /* 0x0021100032297984 */ /* 0x000fe20000000800 */
[----:B------:R-:W-:Y:S01]  /*0ed0*/  FADD R21, R32, -R21 ;  /* 0x8000001520157221 */ /* 0x000fe20000000000 */
[----:B------:R-:W0:Y:S01]  /*0ee0*/  LDC.64 R28, c[0x0][0x3c8] ;  /* 0x0000f200ff1c7b82 */ /* 0x000e220000000a00 */
[----:B------:R-:W-:Y:S01]  /*0ef0*/  FFMA R18, R35, UR11, R34 ;  /* 0x0000000b23127c23 */ /* 0x000fe20008000022 */
[----:B------:R-:W-:Y:S04]  /*0f00*/  LDS R30, [R50+0x3214] ;  /* 0x00321400321e7984 */ /* 0x000fe80000000800 */
[----:B------:R-:W1:Y:S04]  /*0f10*/  LDS R34, [R50+0x2310] ;  /* 0x0023100032227984 */ /* 0x000e680000000800 */
[----:B------:R-:W2:Y:S01]  /*0f20*/  LDS R53, [R50+0x320c] ;  /* 0x00320c0032357984 */ /* 0x000ea20000000800 */
[----:B------:R-:W-:-:S04]  /*0f30*/  FFMA R12, R21, UR11, R12 ;  /* 0x0000000b150c7c23 */ /* 0x000fc8000800000c */
[----:B------:R-:W-:Y:S02]  /*0f40*/  FMUL R35, R12, UR12 ;  /* 0x0000000c0c237c20 */ /* 0x000fe40008400000 */
[----:B------:R-:W-:Y:S02]  /*0f50*/  LDS R12, [R50+0x2190] ;  /* 0x00219000320c7984 */ /* 0x000fe40000000800 */
[----:B------:R-:W-:Y:S02]  /*0f60*/  FFMA R18, R18, UR14, R35 ;  /* 0x0000000e12127c23 */ /* 0x000fe40008000023 */
[----:B------:R-:W3:Y:S01]  /*0f70*/  LDS R35, [R50+0x2290] ;  /* 0x0022900032237984 */ /* 0x000ee20000000800 */
[----:B------:R-:W-:-:S05]  /*0f80*/  IADD3 R21, PT, PT, R44, 0x4, RZ ;  /* 0x000000042c157810 */ /* 0x000fca0007ffe0ff */
[----:B0-----:R-:W-:-:S05]  /*0f90*/  IMAD.WIDE R28, R21, 0x4, R28 ;  /* 0x00000004151c7825 */ /* 0x001fca00078e021c */
[----:B------:R-:W-:Y:S04]  /*0fa0*/  STG.E desc[UR6][R28.64], R33 ;  /* 0x000000211c007986 */ /* 0x000fe8000c101906 */
[----:B------:R-:W-:Y:S04]  /*0fb0*/  LDS R33, [R50+0x2390] ;  /* 0x0023900032217984 */ /* 0x000fe80000000800 */
[----:B------:R-:W0:Y:S04]  /*0fc0*/  LDS R28, [R50+0x2090] ;  /* 0x00209000321c7984 */ /* 0x000e280000000800 */
[----:B------:R-:W-:Y:S01]  /*0fd0*/  LDS R29, [R50+0x3204] ;  /* 0x00320400321d7984 */ /* 0x000fe20000000800 */
[----:B-1----:R-:W-:Y:S01]  /*0fe0*/  FADD R34, R34, -R41 ;  /* 0x8000002922227221 */ /* 0x002fe20000000000 */
[----:B--2---:R-:W-:-:S02]  /*0ff0*/  FADD R41, R30, -R53 ;  /* 0x800000351e297221 */ /* 0x004fc40000000000 */
[----:B------:R-:W1:Y:S01]  /*1000*/  LDS R30, [R50+0x321c] ;  /* 0x00321c00321e7984 */ /* 0x000e620000000800 */
[----:B------:R-:W-:Y:S01]  /*1010*/  FADD R46, R46, -R55 ;  /* 0x800000372e2e7221 */ /* 0x000fe20000000000 */
[----:B------:R-:W-:Y:S02]  /*1020*/  FMUL R34, R34, UR9 ;  /* 0x0000000922227c20 */ /* 0x000fe40008400000 */
[----:B------:R-:W-:Y:S01]  /*1030*/  LDS R53, [R50+0x4010] ;  /* 0x0040100032357984 */ /* 0x000fe20000000800 */
[----:B------:R-:W-:Y:S01]  /*1040*/  FMUL R46, R46, UR9 ;  /* 0x000000092e2e7c20 */ /* 0x000fe20008400000 */
[----:B---3--:R-:W-:Y:S01]  /*1050*/  FADD R35, R35, -R12 ;  /* 0x8000000c23237221 */ /* 0x008fe20000000000 */
[----:B------:R-:W-:Y:S02]  /*1060*/  MOV R12, R38 ;  /* 0x00000026000c7202 */ /* 0x000fe40000000f00 */
[----:B------:R-:W-:Y:S01]  /*1070*/  MOV R38, R14 ;  /* 0x0000000e00267202 */ /* 0x000fe20000000f00 */
[----:B------:R-:W-:Y:S01]  /*1080*/  FFMA R35, R35, UR8, R34 ;  /* 0x0000000823237c23 */ /* 0x000fe20008000022 */
[----:B------:R-:W-:-:S03]  /*1090*/  FFMA R34, R41, UR8, R46 ;  /* 0x0000000829227c23 */ /* 0x000fc6000800002e */
[----:B------:R-:W-:Y:S01]  /*10a0*/  FADD R41, R38, -R13 ;  /* 0x8000000d26297221 */ /* 0x000fe20000000000 */
[----:B------:R-:W-:Y:S01]  /*10b0*/  MOV R14, R15 ;  /* 0x0000000f000e7202 */ /* 0x000fe20000000f00 */
[----:B------:R-:W-:Y:S02]  /*10c0*/  FADD R15, R12, -R37 ;  /* 0x800000250c0f7221 */ /* 0x000fe40000000000 */
[----:B------:R-:W-:Y:S02]  /*10d0*/  FMUL R46, R41, UR9 ;  /* 0x00000009292e7c20 */ /* 0x000fe40008400000 */
[----:B------:R-:W-:Y:S02]  /*10e0*/  FADD R41, R14, -R43 ;  /* 0x8000002b0e297221 */ /* 0x000fe40000000000 */
[----:B------:R-:W-:Y:S01]  /*10f0*/  FFMA R46, R15, UR8, R46 ;  /* 0x000000080f2e7c23 */ /* 0x000fe2000800002e */
[----:B------:R-:W-:-:S03]  /*1100*/  MOV R15, R16 ;  /* 0x00000010000f7202 */ /* 0x000fc60000000f00 */
[----:B------:R-:W-:Y:S02]  /*1110*/  FFMA R16, R41, UR10, R46 ;  /* 0x0000000a29107c23 */ /* 0x000fe4000800002e */
[----:B------:R-:W-:Y:S01]  /*1120*/  FADD R41, R15, -R36 ;  /* 0x800000240f297221 */ /* 0x000fe20000000000 */
[----:B0-----:R-:W-:Y:S02]  /*1130*/  FADD R36, R33, -R28 ;  /* 0x8000001c21247221 */ /* 0x001fe40000000000 */
[----:B------:R-:W-:Y:S01]  /*1140*/  LDS R28, [R50+0x4110] ;  /* 0x00411000321c7984 */ /* 0x000fe20000000800 */
[----:B------:R-:W-:-:S03]  /*1150*/  FFMA R16, R41, UR11, R16 ;  /* 0x0000000b29107c23 */ /* 0x000fc60008000010 */
[----:B------:R-:W-:Y:S01]  /*1160*/  LDS R41, [R50+0x3200] ;  /* 0x0032000032297984 */ /* 0x000fe20000000800 */
[----:B-1----:R-:W-:-:S03]  /*1170*/  FADD R33, R30, -R29 ;  /* 0x8000001d1e217221 */ /* 0x002fc60000000000 */
[----:B------:R-:W0:Y:S04]  /*1180*/  LDS R30, [R50+0x3220] ;  /* 0x00322000321e7984 */ /* 0x000e280000000800 */
[----:B------:R-:W1:Y:S01]  /*1190*/  LDS R29, [R50+0x4310] ;  /* 0x00431000321d7984 */ /* 0x000e620000000800 */
[----:B------:R-:W-:Y:S01]  /*11a0*/  FFMA R34, R33, UR10, R34 ;  /* 0x0000000a21227c23 */ /* 0x000fe20008000022 */
[----:B------:R-:W-:Y:S01]  /*11b0*/  FFMA R35, R36, UR10, R35 ;  /* 0x0000000a24237c23 */ /* 0x000fe20008000023 */
[----:B0-----:R-:W-:Y:S02]  /*11c0*/  FADD R33, R30, -R41 ;  /* 0x800000291e217221 */ /* 0x001fe40000000000 */
[----:B------:R-:W-:Y:S04]  /*11d0*/  LDS R30, [R50+0x4290] ;  /* 0x00429000321e7984 */ /* 0x000fe80000000800 */
[----:B------:R-:W0:Y:S01]  /*11e0*/  LDS R41, [R50+0x4190] ;  /* 0x0041900032297984 */ /* 0x000e220000000800 */
[----:B-1----:R-:W-:-:S03]  /*11f0*/  FADD R36, R29, -R28 ;  /* 0x8000001c1d247221 */ /* 0x002fc60000000000 */
[----:B------:R-:W-:Y:S04]  /*1200*/  LDS R28, [R50+0x4390] ;  /* 0x00439000321c7984 */ /* 0x000fe80000000800 */
[----:B------:R-:W1:Y:S01]  /*1210*/  LDS R29, [R50+0x4090] ;  /* 0x00409000321d7984 */ /* 0x000e620000000800 */
[----:B------:R-:W-:-:S03]  /*1220*/  FFMA R33, R33, UR11, R34 ;  /* 0x0000000b21217c23 */ /* 0x000fc60008000022 */
[----:B------:R-:W2:Y:S01]  /*1230*/  LDS R34, [R50+0x4410] ;  /* 0x0044100032227984 */ /* 0x000ea20000000800 */
[----:B0-----:R-:W-:Y:S01]  /*1240*/  FADD R30, R30, -R41 ;  /* 0x800000291e1e7221 */ /* 0x001fe20000000000 */
[----:B------:R-:W-:-:S04]  /*1250*/  FMUL R41, R36, UR9 ;  /* 0x0000000924297c20 */ /* 0x000fc80008400000 */
[----:B------:R-:W-:Y:S02]  /*1260*/  FFMA R41, R30, UR8, R41 ;  /* 0x000000081e297c23 */ /* 0x000fe40008000029 */
[----:B------:R-:W-:Y:S01]  /*1270*/  LDS R30, [R50+0x2010] ;  /* 0x00201000321e7984 */ /* 0x000fe20000000800 */
[----:B-1----:R-:W-:-:S03]  /*1280*/  FADD R28, R28, -R29 ;  /* 0x8000001d1c1c7221 */ /* 0x002fc60000000000 */
[----:B------:R-:W0:Y:S01]  /*1290*/  LDS R29, [R50+0x2410] ;  /* 0x00241000321d7984 */ /* 0x000e220000000800 */
[----:B------:R-:W-:Y:S01]  /*12a0*/  FMUL R16, R16, UR12 ;  /* 0x0000000c10107c20 */ /* 0x000fe20008400000 */
[----:B------:R-:W-:Y:S01]  /*12b0*/  FFMA R28, R28, UR10, R41 ;  /* 0x0000000a1c1c7c23 */ /* 0x000fe20008000029 */
[----:B--2---:R-:W-:Y:S02]  /*12c0*/  FADD R53, R34, -R53 ;  /* 0x8000003522357221 */ /* 0x004fe40000000000 */
[----:B------:R-:W-:Y:S02]  /*12d0*/  FFMA R16, R33, UR14, R16 ;  /* 0x0000000e21107c23 */ /* 0x000fe40008000010 */
[----:B------:R-:W-:Y:S02]  /*12e0*/  FFMA R33, R53, UR11, R28 ;  /* 0x0000000b35217c23 */ /* 0x000fe4000800001c */
[----:B------:R-:W1:Y:S01]  /*12f0*/  LDC.64 R52, c[0x0][0x3d0] ;  /* 0x0000f400ff347b82 */ /* 0x000e620000000a00 */
[----:B------:R-:W-:-:S04]  /*1300*/  IADD3 R45, PT, PT, R45, 0x1, RZ ;  /* 0x000000012d2d7810 */ /* 0x000fc80007ffe0ff */
[----:B------:R-:W-:Y:S01]  /*1310*/  ISETP.NE.AND P0, PT, R45, -0x8, PT ;  /* 0xfffffff82d00780c */ /* 0x000fe20003f05270 */
[----:B0-----:R-:W-:Y:S01]  /*1320*/  FADD R30, R29, -R30 ;  /* 0x8000001e1d1e7221 */ /* 0x001fe20000000000 */
[----:B------:R-:W-:-:S04]  /*1330*/  IMAD.WIDE R28, R9, 0x4, R26 ;  /* 0x00000004091c7825 */ /* 0x000fc800078e021a */
[----:B------:R-:W-:Y:S02]  /*1340*/  FFMA R41, R30, UR11, R35 ;  /* 0x0000000b1e297c23 */ /* 0x000fe40008000023 */
[----:B------:R-:W0:Y:S01]  /*1350*/  LDC.64 R34, c[0x0][0x3d8] ;  /* 0x0000f600ff227b82 */ /* 0x000e220000000a00 */
[----:B------:R-:W-:-:S04]  /*1360*/  IMAD.WIDE R28, R9, 0x4, R28 ;  /* 0x00000004091c7825 */ /* 0x000fc800078e021c */
[----:B------:R-:W-:-:S04]  /*1370*/  IMAD.WIDE R28, R9, 0x4, R28 ;  /* 0x00000004091c7825 */ /* 0x000fc800078e021c */
[----:B------:R-:W-:-:S04]  /*1380*/  IMAD.WIDE R28, R9, 0x4, R28 ;  /* 0x00000004091c7825 */ /* 0x000fc800078e021c */
[----:B------:R-:W-:Y:S01]  /*1390*/  FFMA R18, R41, UR13, R18 ;  /* 0x0000000d29127c23 */ /* 0x000fe20008000012 */
[----:B-1----:R-:W-:-:S04]  /*13a0*/  IMAD.WIDE R52, R21, 0x4, R52 ;  /* 0x0000000415347825 */ /* 0x002fc800078e0234 */
[----:B------:R-:W-:-:S04]  /*13b0*/  IMAD.WIDE R28, R9, 0x4, R28 ;  /* 0x00000004091c7825 */ /* 0x000fc800078e021c */
[----:B------:R-:W-:Y:S01]  /*13c0*/  FFMA R30, R33, UR13, R16 ;  /* 0x0000000d211e7c23 */ /* 0x000fe20008000010 */
[----:B------:R1:W-:Y:S01]  /*13d0*/  STG.E desc[UR6][R52.64], R18 ;  /* 0x0000001234007986 */ /* 0x0003e2000c101906 */
[----:B0-----:R-:W-:-:S04]  /*13e0*/  IMAD.WIDE R34, R21, 0x4, R34 ;  /* 0x0000000415227825 */ /* 0x001fc800078e0222 */
[----:B------:R-:W-:-:S04]  /*13f0*/  IMAD.WIDE R54, R49, 0x4, R28 ;  /* 0x0000000431367825 */ /* 0x000fc800078e021c */
[----:B------:R-:W-:-:S04]  /*1400*/  IMAD.WIDE R28, R49, 0x4, R24 ;  /* 0x00000004311c7825 */ /* 0x000fc800078e0218 */
[----:B-1----:R-:W-:Y:S01]  /*1410*/  IMAD.WIDE R52, R49, 0x4, R22 ;  /* 0x0000000431347825 */ /* 0x002fe200078e0216 */
[----:B------:R0:W-:Y:S04]  /*1420*/  STG.E desc[UR6][R34.64], R30 ;  /* 0x0000001e22007986 */ /* 0x0001e8000c101906 */
[----:B------:R0:W5:Y:S04]  /*1430*/  LDG.E R33, desc[UR6][R54.64] ;  /* 0x0000000636217981 */ /* 0x000168000c1e1900 */
[----:B------:R0:W5:Y:S04]  /*1440*/  LDG.E R41, desc[UR6][R52.64] ;  /* 0x0000000634297981 */ /* 0x000168000c1e1900 */
[----:B------:R0:W5:Y:S01]  /*1450*/  LDG.E R16, desc[UR6][R28.64] ;  /* 0x000000061c107981 */ /* 0x000162000c1e1900 */
[----:B------:R-:W-:-:S02]  /*1460*/  IADD3 R44, PT, PT, R9, R44, RZ ;  /* 0x0000002c092c7210 */ /* 0x000fc40007ffe0ff */
[C---:B------:R-:W-:Y:S02]  /*1470*/  IADD3 R42, PT, PT, R9.reuse, R42, RZ ;  /* 0x0000002a092a7210 */ /* 0x040fe40007ffe0ff */
[C---:B------:R-:W-:Y:S02]  /*1480*/  IADD3 R48, PT, PT, R9.reuse, R48, RZ ;  /* 0x0000003009307210 */ /* 0x040fe40007ffe0ff */
[----:B------:R-:W-:Y:S02]  /*1490*/  IADD3 R49, PT, PT, R9, R49, RZ ;  /* 0x0000003109317210 */ /* 0x000fe40007ffe0ff */
[----:B------:R-:W-:Y:S02]  /*14a0*/  MOV R36, R43 ;  /* 0x0000002b00247202 */ /* 0x000fe40000000f00 */
[----:B------:R-:W-:Y:S02]  /*14b0*/  MOV R21, R51 ;  /* 0x0000003300157202 */ /* 0x000fe40000000f00 */
[----:B------:R-:W-:Y:S01]  /*14c0*/  MOV R18, R47 ;  /* 0x0000002f00127202 */ /* 0x000fe20000000f00 */
[----:B------:R-:W-:Y:S06]  /*14d0*/  BAR.SYNC.DEFER_BLOCKING 0x0 ;  /* 0x0000000000007b1d */ /* 0x000fec0000010000 */
[----:B0-----:R-:W-:Y:S05]  /*14e0*/  @P0 BRA `(.L_x_71) ;  /* 0xfffffff0003c0947 */ /* 0x001fea000383ffff */
[----:B------:R-:W-:Y:S05]  /*14f0*/  EXIT ;  /* 0x000000000000794d */ /* 0x000fea0003800000 */
.L_x_72:
        /* <DEDUP_REMOVED lines=16> */
.L_x_118:


//--------------------- .text._Z15lint3d_bell_gpuiiiiiiiiiPfS_PiS0_S0_S_S_S_S_S_S_S_S_S_ --------------------------
	.section	.text._Z15lint3d_bell_gpuiiiiiiiiiPfS_PiS0_S0_S_S_S_S_S_S_S_S_S_,"ax",@progbits
	.align	128
        .global         _Z15lint3d_bell_gpuiiiiiiiiiPfS_PiS0_S0_S_S_S_S_S_S_S_S_S_
        .type           _Z15lint3d_bell_gpuiiiiiiiiiPfS_PiS0_S0_S_S_S_S_S_S_S_S_S_,@function
        .size           _Z15lint3d_bell_gpuiiiiiiiiiPfS_PiS0_S0_S_S_S_S_S_S_S_S_S_,(.L_x_119 - _Z15lint3d_bell_gpuiiiiiiiiiPfS_PiS0_S0_S_S_S_S_S_S_S_S_S_)
        .other          _Z15lint3d_bell_gpuiiiiiiiiiPfS_PiS0_S0_S_S_S_S_S_S_S_S_S_,@"STO_CUDA_ENTRY STV_DEFAULT"
_Z15lint3d_bell_gpuiiiiiiiiiPfS_PiS0_S0_S_S_S_S_S_S_S_S_S_:
.text._Z15lint3d_bell_gpuiiiiiiiiiPfS_PiS0_S0_S_S_S_S_S_S_S_S_S_:
[----:B------:R-:W-:Y:S08]  /*0000*/  LDC R1, c[0x0][0x37c] ;  /* 0x0000df00ff017b82 */ /* 0x000ff00000000800 */
[----:B------:R-:W0:Y:S01]  /*0010*/  S2UR UR22, SR_CTAID.X ;  /* 0x00000000001679c3 */ /* 0x000e220000002500 */
[----:B------:R-:W0:Y:S01]  /*0020*/  LDCU.128 UR8, c[0x0][0x3c0] ;  /* 0x00007800ff0877ac */ /* 0x000e220008000c00 */
[----:B------:R-:W1:Y:S01]  /*0030*/  LDCU.64 UR28, c[0x0][0x358] ;  /* 0x00006b00ff1c77ac */ /* 0x000e620008000a00 */
[----:B------:R-:W2:Y:S01]  /*0040*/  S2R R8, SR_TID.Y ;  /* 0x0000000000087919 */ /* 0x000ea20000002200 */
[----:B------:R-:W2:Y:S01]  /*0050*/  LDCU.64 UR6, c[0x0][0x390] ;  /* 0x00007200ff0677ac */ /* 0x000ea20008000a00 */
[----:B------:R-:W3:Y:S01]  /*0060*/  LDCU.128 UR24, c[0x0][0x380] ;  /* 0x00007000ff1877ac */ /* 0x000ee20008000c00 */
[----:B------:R-:W3:Y:S01]  /*0070*/  LDCU UR30, c[0x0][0x39c] ;  /* 0x00007380ff1e77ac */ /* 0x000ee20008000800 */
[----:B------:R-:W4:Y:S01]  /*0080*/  S2R R0, SR_TID.X ;  /* 0x0000000000007919 */ /* 0x000f220000002100 */
[----:B------:R-:W5:Y:S01]  /*0090*/  LDCU.64 UR12, c[0x0][0x3d0] ;  /* 0x00007a00ff0c77ac */ /* 0x000f620008000a00 */
[----:B0-----:R-:W-:Y:S01]  /*00a0*/  UIMAD.WIDE.U32 UR4, UR22, 0x4, UR10 ;  /* 0x00000004160478a5 */ /* 0x001fe2000f8e000a */
[----:B------:R-:W0:Y:S05]  /*00b0*/  LDCU.64 UR10, c[0x0][0x3b8] ;  /* 0x00007700ff0a77ac */ /* 0x000e2a0008000a00 */
[----:B------:R-:W-:Y:S01]  /*00c0*/  MOV R6, UR4 ;  /* 0x0000000400067c02 */ /* 0x000fe20008000f00 */
[----:B------:R-:W-:-:S05]  /*00d0*/  IMAD.U32 R7, RZ, RZ, UR5 ;  /* 0x00000005ff077e24 */ /* 0x000fca000f8e00ff */
[----:B-1----:R-:W4:Y:S01]  /*00e0*/  LDG.E R6, desc[UR28][R6.64] ;  /* 0x0000001c06067981 */ /* 0x002f22000c1e1900 */
[----:B--2---:R-:W-:Y:S01]  /*00f0*/  IADD3 R3, PT, PT, R8, -UR7, RZ ;  /* 0x8000000708037c10 */ /* 0x004fe2000fffe0ff */
[----:B---3--:R-:W-:Y:S01]  /*0100*/  UIMAD UR23, UR30, UR24, URZ ;  /* 0x000000181e1772a4 */ /* 0x008fe2000f8e02ff */
[----:B------:R-:W-:Y:S01]  /*0110*/  BSSY.RECONVERGENT B0, `(.L_x_73) ;  /* 0x0000141000007945 */ /* 0x000fe20003800200 */
[----:B------:R-:W-:Y:S02]  /*0120*/  UIMAD UR6, UR26, UR25, UR6 ;  /* 0x000000191a0672a4 */ /* 0x000fe4000f8e0206 */
[----:B------:R-:W-:Y:S02]  /*0130*/  UIMAD.WIDE.U32 UR8, UR22, 0x4, UR8 ;  /* 0x00000004160878a5 */ /* 0x000fe4000f8e0008 */
[----:B------:R-:W-:Y:S02]  /*0140*/  UIMAD UR6, UR6, UR27, UR22 ;  /* 0x0000001b060672a4 */ /* 0x000fe4000f8e0216 */
[----:B0-----:R-:W-:-:S02]  /*0150*/  UIMAD.WIDE.U32 UR10, UR22, 0x4, UR10 ;  /* 0x00000004160a78a5 */ /* 0x001fc4000f8e000a */
[----:B-----5:R-:W-:Y:S01]  /*0160*/  UIMAD.WIDE UR12, UR6, 0x4, UR12 ;  /* 0x00000004060c78a5 */ /* 0x020fe2000f8e020c */
[----:B----4-:R-:W-:-:S05]  /*0170*/  IMAD.IADD R3, R6, 0x1, R3 ;  /* 0x0000000106037824 */ /* 0x010fca00078e0203 */
[----:B------:R-:W-:-:S13]  /*0180*/  ISETP.GE.AND P0, PT, R3, UR23, PT ;  /* 0x0000001703007c0c */ /* 0x000fda000bf06270 */
[----:B------:R-:W-:Y:S05]  /*0190*/  @!P0 BRA `(.L_x_74) ;  /* 0x0000001000e08947 */ /* 0x000fea0003800000 */
[----:B------:R-:W-:Y:S02]  /*01a0*/  MOV R2, UR30 ;  /* 0x0000001e00027c02 */ /* 0x000fe40008000f00 */
[----:B------:R-:W-:-:S03]  /*01b0*/  ISETP.LE.AND P0, PT, RZ, UR7, PT ;  /* 0x00000007ff007c0c */ /* 0x000fc6000bf03270 */
[----:B------:R-:W-:-:S05]  /*01c0*/  VIADD R2, R2, UR23 ;  /* 0x0000001702027c36 */ /* 0x000fca0008000000 */
[----:B------:R-:W-:-:S13]  /*01d0*/  ISETP.GE.OR P0, PT, R3, R2, !P0 ;  /* 0x000000020300720c */ /* 0x000fda0004706670 */
[----:B------:R-:W-:Y:S05]  /*01e0*/  @P0 BRA `(.L_x_74) ;  /* 0x0000001000cc0947 */ /* 0x000fea0003800000 */
[----:B------:R-:W-:Y:S01]  /*01f0*/  ISETP.NE.AND P0, PT, RZ, UR24, PT ;  /* 0x00000018ff007c0c */ /* 0x000fe2000bf05270 */
[----:B------:R-:W0:Y:S01]  /*0200*/  LDCU.128 UR16, c[0x0][0x3e0] ;  /* 0x00007c00ff1077ac */ /* 0x000e220008000c00 */
[----:B------:R-:W-:Y:S01]  /*0210*/  MOV R7, UR7 ;  /* 0x0000000700077c02 */ /* 0x000fe20008000f00 */
[----:B------:R-:W-:Y:S02]  /*0220*/  VIADD R2, R8, 0x4 ;  /* 0x0000000408027836 */ /* 0x000fe40000000000 */
[----:B------:R-:W-:Y:S01]  /*0230*/  HFMA2 R13, -RZ, RZ, 0, 0 ;  /* 0x00000000ff0d7431 */ /* 0x000fe200000001ff */
[----:B------:R-:W1:Y:S01]  /*0240*/  LDCU.64 UR14, c[0x0][0x3d8] ;  /* 0x00007b00ff0e77ac */ /* 0x000e620008000a00 */
[----:B------:R-:W-:Y:S01]  /*0250*/  SHF.L.U32 R7, R7, 0x1, RZ ;  /* 0x0000000107077819 */ /* 0x000fe200000006ff */
[----:B------:R-:W-:Y:S01]  /*0260*/  IMAD.U32 R3, RZ, RZ, UR23 ;  /* 0x00000017ff037e24 */ /* 0x000fe2000f8e00ff */
[----:B------:R-:W2:Y:S01]  /*0270*/  LDCU.64 UR20, c[0x0][0x3f0] ;  /* 0x00007e00ff1477ac */ /* 0x000ea20008000a00 */
[----:B------:R-:W-:-:S03]  /*0280*/  IMAD.U32 R5, RZ, RZ, UR7 ;  /* 0x00000007ff057e24 */ /* 0x000fc6000f8e00ff */
[----:B------:R-:W-:Y:S02]  /*0290*/  @!P0 IADD3 R2, PT, PT, R8, RZ, RZ ;  /* 0x000000ff08028210 */ /* 0x000fe40007ffe0ff */
[----:B------:R-:W-:Y:S02]  /*02a0*/  ISETP.GE.AND P0, PT, R7, 0x1, PT ;  /* 0x000000010700780c */ /* 0x000fe40003f06270 */
[----:B------:R-:W-:Y:S01]  /*02b0*/  IADD3 R2, PT, PT, R2, -UR7, -R3 ;  /* 0x8000000702027c10 */ /* 0x000fe2000fffe803 */
[----:B0-----:R-:W-:Y:S01]  /*02c0*/  UIMAD.WIDE.U32 UR16, UR22, 0x4, UR16 ;  /* 0x00000004161078a5 */ /* 0x001fe2000f8e0010 */
[----:B------:R-:W-:Y:S01]  /*02d0*/  IADD3 R3, PT, PT, R0, 0x1, -R5 ;  /* 0x0000000100037810 */ /* 0x000fe20007ffe805 */
[----:B------:R-:W-:Y:S02]  /*02e0*/  UIMAD.WIDE.U32 UR18, UR22, 0x4, UR18 ;  /* 0x00000004161278a5 */ /* 0x000fe4000f8e0012 */
[----:B-1----:R-:W-:Y:S02]  /*02f0*/  UIMAD.WIDE.U32 UR14, UR22, 0x4, UR14 ;  /* 0x00000004160e78a5 */ /* 0x002fe4000f8e000e */
[----:B--2---:R-:W-:-:S04]  /*0300*/  UIMAD.WIDE.U32 UR20, UR22, 0x4, UR20 ;  /* 0x00000004161478a5 */ /* 0x004fc8000f8e0014 */
[----:B------:R-:W-:Y:S08]  /*0310*/  @!P0 BRA `(.L_x_75) ;  /* 0x0000000800f88947 */ /* 0x000ff00003800000 */
[----:B------:R-:W-:Y:S01]  /*0320*/  VIADD R4, R7, 0x1 ;  /* 0x0000000107047836 */ /* 0x000fe20000000000 */
[----:B------:R-:W-:Y:S01]  /*0330*/  MOV R9, UR7 ;  /* 0x0000000700097c02 */ /* 0x000fe20008000f00 */
[----:B------:R-:W-:Y:S01]  /*0340*/  IMAD.MOV R7, RZ, RZ, -R7 ;  /* 0x000000ffff077224 */ /* 0x000fe200078e0a07 */
[----:B------:R-:W0:Y:S01]  /*0350*/  LDCU UR6, c[0x0][0x3a0] ;  /* 0x00007400ff0677ac */ /* 0x000e220008000800 */
[----:B------:R-:W-:-:S04]  /*0360*/  IMAD R5, R4, R4, RZ ;  /* 0x0000000404057224 */ /* 0x000fc800078e02ff */
[----:B------:R-:W-:Y:S01]  /*0370*/  IMAD R6, R5, R8, R0 ;  /* 0x0000000805067224 */ /* 0x000fe200078e0200 */
[----:B------:R-:W-:-:S07]  /*0380*/  IADD3 R5, PT, PT, -R9, 0x1, RZ ;  /* 0x0000000109057810 */ /* 0x000fce0007ffe1ff */
.L_x_76:
[----:B-1----:R-:W1:Y:S01]  /*0390*/  LDC.64 R12, c[0x0][0x3b0] ;  /* 0x0000ec00ff0c7b82 */ /* 0x002e620000000a00 */
[----:B------:R-:W-:Y:S01]  /*03a0*/  MOV R10, UR4 ;  /* 0x00000004000a7c02 */ /* 0x000fe20008000f00 */
[----:B------:R-:W-:Y:S01]  /*03b0*/  IMAD.U32 R11, RZ, RZ, UR5 ;  /* 0x00000005ff0b7e24 */ /* 0x000fe2000f8e00ff */
[----:B------:R-:W-:Y:S01]  /*03c0*/  MOV R20, UR8 ;  /* 0x0000000800147c02 */ /* 0x000fe20008000f00 */
[----:B------:R-:W-:-:S03]  /*03d0*/  IMAD.U32 R21, RZ, RZ, UR9 ;  /* 0x00000009ff157e24 */ /* 0x000fc6000f8e00ff */
[----:B------:R2:W3:Y:S01]  /*03e0*/  LDG.E R25, desc[UR28][R10.64] ;  /* 0x0000001c0a197981 */ /* 0x0004e2000c1e1900 */
[----:B------:R-:W-:Y:S01]  /*03f0*/  IMAD.U32 R19, RZ, RZ, UR11 ;  /* 0x0000000bff137e24 */ /* 0x000fe2000f8e00ff */
[----:B------:R-:W-:Y:S01]  /*0400*/  MOV R18, UR10 ;  /* 0x0000000a00127c02 */ /* 0x000fe20008000f00 */
[----:B------:R-:W-:Y:S01]  /*0410*/  IMAD.U32 R15, RZ, RZ, UR13 ;  /* 0x0000000dff0f7e24 */ /* 0x000fe2000f8e00ff */
[----:B------:R4:W0:Y:S01]  /*0420*/  LDG.E R20, desc[UR28][R20.64] ;  /* 0x0000001c14147981 */ /* 0x000822000c1e1900 */
[----:B------:R-:W-:Y:S01]  /*0430*/  MOV R14, UR12 ;  /* 0x0000000c000e7c02 */ /* 0x000fe20008000f00 */
[----:B------:R-:W-:Y:S01]  /*0440*/  IMAD.U32 R17, RZ, RZ, UR15 ;  /* 0x0000000fff117e24 */ /* 0x000fe2000f8e00ff */
[----:B------:R-:W-:Y:S01]  /*0450*/  MOV R16, UR14 ;  /* 0x0000000e00107c02 */ /* 0x000fe20008000f00 */
[----:B------:R-:W5:Y:S01]  /*0460*/  LDG.E R19, desc[UR28][R18.64] ;  /* 0x0000001c12137981 */ /* 0x000f62000c1e1900 */
[----:B------:R-:W5:Y:S03]  /*0470*/  LDC R9, c[0x0][0x398] ;  /* 0x0000e600ff097b82 */ /* 0x000f660000000800 */
[----:B------:R-:W5:Y:S04]  /*0480*/  LDG.E R14, desc[UR28][R14.64] ;  /* 0x0000001c0e0e7981 */ /* 0x000f68000c1e1900 */
[----:B------:R4:W5:Y:S01]  /*0490*/  LDG.E R8, desc[UR28][R16.64] ;  /* 0x0000001c10087981 */ /* 0x000962000c1e1900 */
[----:B-1----:R-:W-:Y:S01]  /*04a0*/  IMAD.WIDE R12, R6, 0x4, R12 ;  /* 0x00000004060c7825 */ /* 0x002fe200078e020c */
[----:B--2---:R-:W1:Y:S04]  /*04b0*/  LDC.64 R10, c[0x0][0x3a8] ;  /* 0x0000ea00ff0a7b82 */ /* 0x004e680000000a00 */
[----:B------:R-:W2:Y:S01]  /*04c0*/  LDG.E R23, desc[UR28][R12.64] ;  /* 0x0000001c0c177981 */ /* 0x000ea2000c1e1900 */
[----:B------:R-:W-:Y:S01]  /*04d0*/  VIADD R28, R0, -UR7 ;  /* 0x80000007001c7c36 */ /* 0x000fe20008000000 */
[----:B------:R-:W-:Y:S01]  /*04e0*/  MOV R24, UR16 ;  /* 0x0000001000187c02 */ /* 0x000fe20008000f00 */
[----:B------:R-:W-:Y:S01]  /*04f0*/  IMAD.U32 R26, RZ, RZ, UR18 ;  /* 0x00000012ff1a7e24 */ /* 0x000fe2000f8e00ff */
[----:B------:R-:W-:-:S02]  /*0500*/  MOV R27, UR19 ;  /* 0x00000013001b7c02 */ /* 0x000fc40008000f00 */
[----:B----4-:R-:W-:Y:S01]  /*0510*/  MOV R21, UR21 ;  /* 0x0000001500157c02 */ /* 0x010fe20008000f00 */
[----:B------:R-:W-:Y:S01]  /*0520*/  IMAD.U32 R16, RZ, RZ, UR4 ;  /* 0x00000004ff107e24 */ /* 0x000fe2000f8e00ff */
[----:B------:R-:W-:Y:S01]  /*0530*/  MOV R17, UR5 ;  /* 0x0000000500117c02 */ /* 0x000fe20008000f00 */
[----:B------:R-:W4:Y:S01]  /*0540*/  LDG.E R22, desc[UR28][R26.64] ;  /* 0x0000001c1a167981 */ /* 0x000f22000c1e1900 */
[----:B------:R-:W-:Y:S01]  /*0550*/  IMAD.U32 R18, RZ, RZ, UR8 ;  /* 0x00000008ff127e24 */ /* 0x000fe2000f8e00ff */
[----:B---3--:R-:W-:-:S05]  /*0560*/  IADD3 R25, PT, PT, R2, R25, RZ ;  /* 0x0000001902197210 */ /* 0x008fca0007ffe0ff */
[----:B0-----:R-:W-:Y:S01]  /*0570*/  IMAD R20, R25, UR6, R20 ;  /* 0x0000000619147c24 */ /* 0x001fe2000f8e0214 */
[----:B-----5:R-:W-:-:S04]  /*0580*/  IADD3 R19, PT, PT, R19, R28, RZ ;  /* 0x0000001c13137210 */ /* 0x020fc80007ffe0ff */
[----:B------:R-:W-:Y:S01]  /*0590*/  IADD3 R20, PT, PT, R5, -0x1, R20 ;  /* 0xffffffff05147810 */ /* 0x000fe20007ffe014 */
[----:B------:R-:W-:-:S04]  /*05a0*/  IMAD.U32 R25, RZ, RZ, UR17 ;  /* 0x00000011ff197e24 */ /* 0x000fc8000f8e00ff */
[----:B------:R-:W-:Y:S01]  /*05b0*/  IMAD R15, R20, R9, R19 ;  /* 0x00000009140f7224 */ /* 0x000fe200078e0213 */
[----:B------:R0:W3:Y:S01]  /*05c0*/  LDG.E R29, desc[UR28][R24.64] ;  /* 0x0000001c181d7981 */ /* 0x0000e2000c1e1900 */
[----:B------:R-:W-:Y:S02]  /*05d0*/  IMAD.U32 R20, RZ, RZ, UR20 ;  /* 0x00000014ff147e24 */ /* 0x000fe4000f8e00ff */
[----:B--2---:R-:W-:Y:S01]  /*05e0*/  FMUL R23, R14, R23 ;  /* 0x000000170e177220 */ /* 0x004fe20000400000 */
[----:B-1----:R-:W-:-:S04]  /*05f0*/  IMAD.WIDE R14, R15, 0x4, R10 ;  /* 0x000000040f0e7825 */ /* 0x002fc800078e020a */
[----:B0-----:R-:W-:Y:S01]  /*0600*/  FMUL R25, R23, -R8 ;  /* 0x8000000817197220 */ /* 0x001fe20000400000 */
[----:B------:R-:W-:Y:S01]  /*0610*/  MOV R19, UR9 ;  /* 0x0000000900137c02 */ /* 0x000fe20008000f00 */
[----:B------:R0:W2:Y:S01]  /*0620*/  LDG.E R8, desc[UR28][R20.64] ;  /* 0x0000001c14087981 */ /* 0x0000a2000c1e1900 */
[----:B------:R-:W-:-:S03]  /*0630*/  IMAD.U32 R24, RZ, RZ, UR10 ;  /* 0x0000000aff187e24 */ /* 0x000fc6000f8e00ff */
[----:B------:R1:W-:Y:S04]  /*0640*/  REDG.E.ADD.F32.FTZ.RN.STRONG.GPU desc[UR28][R14.64], R25 ;  /* 0x000000190e0079a6 */ /* 0x0003e8000c12f31c */
[----:B------:R-:W5:Y:S04]  /*0650*/  LDG.E R17, desc[UR28][R16.64] ;  /* 0x0000001c10117981 */ /* 0x000f68000c1e1900 */
[----:B------:R4:W2:Y:S01]  /*0660*/  LDG.E R18, desc[UR28][R18.64] ;  /* 0x0000001c12127981 */ /* 0x0008a2000c1e1900 */
[----:B-1----:R-:W-:-:S05]  /*0670*/  MOV R25, UR11 ;  /* 0x0000000b00197c02 */ /* 0x002fca0008000f00 */
[----:B------:R-:W2:Y:S01]  /*0680*/  LDG.E R24, desc[UR28][R24.64] ;  /* 0x0000001c18187981 */ /* 0x000ea2000c1e1900 */
[----:B0-----:R-:W-:Y:S01]  /*0690*/  IMAD.U32 R20, RZ, RZ, UR8 ;  /* 0x00000008ff147e24 */ /* 0x001fe2000f8e00ff */
[----:B----4-:R-:W-:Y:S01]  /*06a0*/  MOV R19, UR11 ;  /* 0x0000000b00137c02 */ /* 0x010fe20008000f00 */
[----:B---3--:R-:W-:Y:S01]  /*06b0*/  FMUL R29, R23, -R29 ;  /* 0x8000001d171d7220 */ /* 0x008fe20000400000 */
[----:B-----5:R-:W-:-:S04]  /*06c0*/  IMAD.IADD R17, R2, 0x1, R17 ;  /* 0x0000000102117824 */ /* 0x020fc800078e0211 */
[----:B--2---:R-:W-:-:S04]  /*06d0*/  IMAD R18, R17, UR6, R18 ;  /* 0x0000000611127c24 */ /* 0x004fc8000f8e0212 */
[----:B------:R-:W-:Y:S01]  /*06e0*/  IMAD.IADD R26, R18, 0x1, R5 ;  /* 0x00000001121a7824 */ /* 0x000fe200078e0205 */
[----:B------:R-:W-:-:S05]  /*06f0*/  IADD3 R28, PT, PT, R28, R24, RZ ;  /* 0x000000181c1c7210 */ /* 0x000fca0007ffe0ff */
[----:B------:R-:W-:Y:S01]  /*0700*/  IMAD R21, R26, R9, R28 ;  /* 0x000000091a157224 */ /* 0x000fe200078e021c */
[----:B------:R-:W-:-:S03]  /*0710*/  MOV R17, UR5 ;  /* 0x0000000500117c02 */ /* 0x000fc60008000f00 */
[----:B------:R-:W-:Y:S01]  /*0720*/  IMAD.WIDE R14, R21, 0x4, R10 ;  /* 0x00000004150e7825 */ /* 0x000fe200078e020a */
[----:B------:R-:W-:-:S04]  /*0730*/  MOV R21, UR9 ;  /* 0x0000000900157c02 */ /* 0x000fc80008000f00 */
[----:B------:R0:W-:Y:S01]  /*0740*/  REDG.E.ADD.F32.FTZ.RN.STRONG.GPU desc[UR28][R14.64], R29 ;  /* 0x0000001d0e0079a6 */ /* 0x0001e2000c12f31c */
[----:B------:R-:W-:-:S03]  /*0750*/  IMAD.U32 R18, RZ, RZ, UR10 ;  /* 0x0000000aff127e24 */ /* 0x000fc6000f8e00ff */
[----:B------:R1:W2:Y:S04]  /*0760*/  LDG.E R17, desc[UR28][R16.64] ;  /* 0x0000001c10117981 */ /* 0x0002a8000c1e1900 */
[----:B------:R-:W3:Y:S04]  /*0770*/  LDG.E R21, desc[UR28][R20.64] ;  /* 0x0000001c14157981 */ /* 0x000ee8000c1e1900 */
[----:B------:R-:W4:Y:S01]  /*0780*/  LDG.E R18, desc[UR28][R18.64] ;  /* 0x0000001c12127981 */ /* 0x000f22000c1e1900 */
[----:B------:R-:W-:Y:S01]  /*0790*/  FMUL R27, R23, -R22 ;  /* 0x80000016171b7220 */ /* 0x000fe20000400000 */
[----:B0-----:R-:W-:Y:S01]  /*07a0*/  MOV R15, UR5 ;  /* 0x00000005000f7c02 */ /* 0x001fe20008000f00 */
[----:B------:R-:W-:-:S02]  /*07b0*/  IMAD.U32 R14, RZ, RZ, UR4 ;  /* 0x00000004ff0e7e24 */ /* 0x000fc4000f8e00ff */
[----:B-1----:R-:W-:Y:S02]  /*07c0*/  IMAD.U32 R16, RZ, RZ, UR8 ;  /* 0x00000008ff107e24 */ /* 0x002fe4000f8e00ff */
[----:B--2---:R-:W-:-:S04]  /*07d0*/  IMAD.IADD R24, R2, 0x1, R17 ;  /* 0x0000000102187824 */ /* 0x004fc800078e0211 */
[----:B---3--:R-:W-:Y:S01]  /*07e0*/  IMAD R24, R24, UR6, R21 ;  /* 0x0000000618187c24 */ /* 0x008fe2000f8e0215 */
[----:B----4-:R-:W-:-:S04]  /*07f0*/  IADD3 R25, PT, PT, R3, R18, RZ ;  /* 0x0000001203197210 */ /* 0x010fc80007ffe0ff */
[----:B------:R-:W-:-:S05]  /*0800*/  IADD3 R24, PT, PT, R5, -0x1, R24 ;  /* 0xffffffff05187810 */ /* 0x000fca0007ffe018 */
[----:B------:R-:W-:-:S04]  /*0810*/  IMAD R25, R24, R9, R25 ;  /* 0x0000000918197224 */ /* 0x000fc800078e0219 */
[----:B------:R-:W-:Y:S01]  /*0820*/  IMAD.WIDE R24, R25, 0x4, R10 ;  /* 0x0000000419187825 */ /* 0x000fe200078e020a */
[----:B------:R-:W-:-:S04]  /*0830*/  MOV R17, UR9 ;  /* 0x0000000900117c02 */ /* 0x000fc80008000f00 */
[----:B------:R0:W-:Y:S04]  /*0840*/  REDG.E.ADD.F32.FTZ.RN.STRONG.GPU desc[UR28][R24.64], R27 ;  /* 0x0000001b180079a6 */ /* 0x0001e8000c12f31c */
[----:B------:R1:W2:Y:S01]  /*0850*/  LDG.E R15, desc[UR28][R14.64] ;  /* 0x0000001c0e0f7981 */ /* 0x0002a2000c1e1900 */
[----:B------:R-:W-:-:S03]  /*0860*/  IMAD.U32 R18, RZ, RZ, UR10 ;  /* 0x0000000aff127e24 */ /* 0x000fc6000f8e00ff */
[----:B------:R3:W4:Y:S04]  /*0870*/  LDG.E R17, desc[UR28][R16.64] ;  /* 0x0000001c10117981 */ /* 0x000728000c1e1900 */
[----:B------:R-:W5:Y:S01]  /*0880*/  LDG.E R18, desc[UR28][R18.64] ;  /* 0x0000001c12127981 */ /* 0x000f62000c1e1900 */
[----:B------:R-:W-:Y:S01]  /*0890*/  FMUL R29, R23, -R8 ;  /* 0x80000008171d7220 */ /* 0x000fe20000400000 */
[----:B0-----:R-:W-:Y:S01]  /*08a0*/  MOV R27, UR5 ;  /* 0x00000005001b7c02 */ /* 0x001fe20008000f00 */
[----:B------:R-:W-:Y:S02]  /*08b0*/  IMAD.U32 R26, RZ, RZ, UR4 ;  /* 0x00000004ff1a7e24 */ /* 0x000fe4000f8e00ff */
[----:B-1----:R-:W-:Y:S01]  /*08c0*/  IMAD.U32 R14, RZ, RZ, UR8 ;  /* 0x00000008ff0e7e24 */ /* 0x002fe2000f8e00ff */
[----:B---3--:R-:W-:-:S02]  /*08d0*/  MOV R16, UR14 ;  /* 0x0000000e00107c02 */ /* 0x008fc40008000f00 */
[----:B--2---:R-:W-:-:S05]  /*08e0*/  IADD3 R20, PT, PT, R2, R15, RZ ;  /* 0x0000000f02147210 */ /* 0x004fca0007ffe0ff */
[----:B----4-:R-:W-:Y:S02]  /*08f0*/  IMAD R20, R20, UR6, R17 ;  /* 0x0000000614147c24 */ /* 0x010fe4000f8e0211 */
[----:B-----5:R-:W-:-:S03]  /*0900*/  IMAD.IADD R21, R3, 0x1, R18 ;  /* 0x0000000103157824 */ /* 0x020fc600078e0212 */
[----:B------:R-:W-:-:S05]  /*0910*/  IADD3 R20, PT, PT, R20, R5, RZ ;  /* 0x0000000514147210 */ /* 0x000fca0007ffe0ff */
[----:B------:R-:W-:-:S04]  /*0920*/  IMAD R21, R20, R9, R21 ;  /* 0x0000000914157224 */ /* 0x000fc800078e0215 */
[----:B------:R-:W-:Y:S01]  /*0930*/  IMAD.WIDE R22, R21, 0x4, R10 ;  /* 0x0000000415167825 */ /* 0x000fe200078e020a */
[----:B------:R-:W-:-:S04]  /*0940*/  MOV R15, UR9 ;  /* 0x00000009000f7c02 */ /* 0x000fc80008000f00 */
[----:B------:R0:W-:Y:S04]  /*0950*/  REDG.E.ADD.F32.FTZ.RN.STRONG.GPU desc[UR28][R22.64], R29 ;  /* 0x0000001d160079a6 */ /* 0x0001e8000c12f31c */
[----:B------:R-:W2:Y:S01]  /*0960*/  LDG.E R27, desc[UR28][R26.64] ;  /* 0x0000001c1a1b7981 */ /* 0x000ea2000c1e1900 */
[----:B------:R-:W-:-:S03]  /*0970*/  IMAD.U32 R18, RZ, RZ, UR10 ;  /* 0x0000000aff127e24 */ /* 0x000fc6000f8e00ff */
[----:B------:R-:W3:Y:S01]  /*0980*/  LDG.E R15, desc[UR28][R14.64] ;  /* 0x0000001c0e0f7981 */ /* 0x000ee2000c1e1900 */
[----:B------:R-:W-:Y:S01]  /*0990*/  IMAD.WIDE.U32 R20, R4, 0x4, R12 ;  /* 0x0000000404147825 */ /* 0x000fe200078e000c */
[----:B------:R-:W-:Y:S02]  /*09a0*/  MOV R12, UR12 ;  /* 0x0000000c000c7c02 */ /* 0x000fe40008000f00 */
[----:B------:R-:W4:Y:S01]  /*09b0*/  LDG.E R19, desc[UR28][R18.64] ;  /* 0x0000001c12137981 */ /* 0x000f22000c1e1900 */
[----:B------:R-:W-:Y:S02]  /*09c0*/  IMAD.U32 R13, RZ, RZ, UR13 ;  /* 0x0000000dff0d7e24 */ /* 0x000fe4000f8e00ff */
[----:B------:R-:W-:Y:S01]  /*09d0*/  IMAD.U32 R17, RZ, RZ, UR15 ;  /* 0x0000000fff117e24 */ /* 0x000fe2000f8e00ff */
[----:B------:R1:W5:Y:S04]  /*09e0*/  LDG.E R21, desc[UR28][R20.64] ;  /* 0x0000001c14157981 */ /* 0x000368000c1e1900 */
[----:B------:R-:W5:Y:S04]  /*09f0*/  LDG.E R8, desc[UR28][R12.64] ;  /* 0x0000001c0c087981 */ /* 0x000f68000c1e1900 */
[----:B------:R1:W5:Y:S01]  /*0a00*/  LDG.E R25, desc[UR28][R16.64] ;  /* 0x0000001c10197981 */ /* 0x000362000c1e1900 */
[----:B------:R-:W-:Y:S01]  /*0a10*/  VIADD R24, R0, -UR7 ;  /* 0x8000000700187c36 */ /* 0x000fe20008000000 */
[----:B0-----:R-:W-:-:S02]  /*0a20*/  MOV R23, UR17 ;  /* 0x0000001100177c02 */ /* 0x001fc40008000f00 */
[----:B-1----:R-:W-:Y:S02]  /*0a30*/  MOV R20, UR18 ;  /* 0x0000001200147c02 */ /* 0x002fe40008000f00 */
[----:B------:R-:W-:Y:S02]  /*0a40*/  MOV R16, UR20 ;  /* 0x0000001400107c02 */ /* 0x000fe40008000f00 */
[----:B------:R-:W-:Y:S02]  /*0a50*/  MOV R17, UR21 ;  /* 0x0000001500117c02 */ /* 0x000fe40008000f00 */
[----:B------:R-:W-:Y:S02]  /*0a60*/  MOV R18, UR8 ;  /* 0x0000000800127c02 */ /* 0x000fe40008000f00 */
[----:B--2---:R-:W-:-:S05]  /*0a70*/  IADD3 R22, PT, PT, R2, R27, RZ ;  /* 0x0000001b02167210 */ /* 0x004fca0007ffe0ff */
[----:B---3--:R-:W-:Y:S02]  /*0a80*/  IMAD R26, R22, UR6, R15 ;  /* 0x00000006161a7c24 */ /* 0x008fe4000f8e020f */
[----:B----4-:R-:W-:-:S03]  /*0a90*/  IMAD.IADD R14, R24, 0x1, R19 ;  /* 0x00000001180e7824 */ /* 0x010fc600078e0213 */
[----:B------:R-:W-:-:S05]  /*0aa0*/  IADD3 R26, PT, PT, R26, R5, RZ ;  /* 0x000000051a1a7210 */ /* 0x000fca0007ffe0ff */
[----:B------:R-:W-:Y:S02]  /*0ab0*/  IMAD R15, R26, R9, R14 ;  /* 0x000000091a0f7224 */ /* 0x000fe400078e020e */
[----:B-----5:R-:W-:Y:S01]  /*0ac0*/  FMUL R8, R8, R21 ;  /* 0x0000001508087220 */ /* 0x020fe20000400000 */
[----:B------:R-:W-:Y:S01]  /*0ad0*/  IMAD.U32 R21, RZ, RZ, UR19 ;  /* 0x00000013ff157e24 */ /* 0x000fe2000f8e00ff */
[----:B------:R-:W-:Y:S01]  /*0ae0*/  MOV R22, UR16 ;  /* 0x0000001000167c02 */ /* 0x000fe20008000f00 */
[----:B------:R-:W-:-:S04]  /*0af0*/  IMAD.WIDE R12, R15, 0x4, R10 ;  /* 0x000000040f0c7825 */ /* 0x000fc800078e020a */
[----:B------:R-:W-:Y:S01]  /*0b00*/  FMUL R29, R8, -R25 ;  /* 0x80000019081d7220 */ /* 0x000fe20000400000 */
[----:B------:R-:W-:Y:S01]  /*0b10*/  MOV R15, UR5 ;  /* 0x00000005000f7c02 */ /* 0x000fe20008000f00 */
[----:B------:R-:W2:Y:S01]  /*0b20*/  LDG.E R25, desc[UR28][R16.64] ;  /* 0x0000001c10197981 */ /* 0x000ea2000c1e1900 */
[----:B------:R-:W-:Y:S02]  /*0b30*/  IMAD.U32 R14, RZ, RZ, UR4 ;  /* 0x00000004ff0e7e24 */ /* 0x000fe4000f8e00ff */
[----:B------:R-:W-:Y:S01]  /*0b40*/  IMAD.U32 R19, RZ, RZ, UR9 ;  /* 0x00000009ff137e24 */ /* 0x000fe2000f8e00ff */
[----:B------:R0:W3:Y:S04]  /*0b50*/  LDG.E R27, desc[UR28][R22.64] ;  /* 0x0000001c161b7981 */ /* 0x0000e8000c1e1900 */
[----:B------:R-:W4:Y:S04]  /*0b60*/  LDG.E R21, desc[UR28][R20.64] ;  /* 0x0000001c14157981 */ /* 0x000f28000c1e1900 */
[----:B------:R1:W-:Y:S04]  /*0b70*/  REDG.E.ADD.F32.FTZ.RN.STRONG.GPU desc[UR28][R12.64], R29 ;  /* 0x0000001d0c0079a6 */ /* 0x0003e8000c12f31c */
[----:B------:R-:W5:Y:S04]  /*0b80*/  LDG.E R15, desc[UR28][R14.64] ;  /* 0x0000001c0e0f7981 */ /* 0x000f68000c1e1900 */
[----:B------:R-:W2:Y:S01]  /*0b90*/  LDG.E R19, desc[UR28][R18.64] ;  /* 0x0000001c12137981 */ /* 0x000ea2000c1e1900 */
[----:B0-----:R-:W-:-:S02]  /*0ba0*/  MOV R23, UR11 ;  /* 0x0000000b00177c02 */ /* 0x001fc40008000f00 */
[----:B------:R-:W-:-:S05]  /*0bb0*/  MOV R22, UR10 ;  /* 0x0000000a00167c02 */ /* 0x000fca0008000f00 */
[----:B------:R-:W3:Y:S01]  /*0bc0*/  LDG.E R23, desc[UR28][R22.64] ;  /* 0x0000001c16177981 */ /* 0x000ee2000c1e1900 */
[----:B------:R-:W-:Y:S02]  /*0bd0*/  IMAD.U32 R16, RZ, RZ, UR8 ;  /* 0x00000008ff107e24 */ /* 0x000fe4000f8e00ff */
[----:B-----5:R-:W-:-:S04]  /*0be0*/  IMAD.IADD R26, R2, 0x1, R15 ;  /* 0x00000001021a7824 */ /* 0x020fc800078e020f */
[----:B--2---:R-:W-:-:S05]  /*0bf0*/  IMAD R26, R26, UR6, R19 ;  /* 0x000000061a1a7c24 */ /* 0x004fca000f8e0213 */
[----:B------:R-:W-:-:S05]  /*0c00*/  IADD3 R26, PT, PT, R26, R5, RZ ;  /* 0x000000051a1a7210 */ /* 0x000fca0007ffe0ff */
[----:B------:R-:W-:-:S05]  /*0c10*/  IMAD R26, R26, R9, R9 ;  /* 0x000000091a1a7224 */ /* 0x000fca00078e0209 */
[----:B---3--:R-:W-:Y:S01]  /*0c20*/  IADD3 R17, PT, PT, R26, R24, R23 ;  /* 0x000000181a117210 */ /* 0x008fe20007ffe017 */
[----:B------:R-:W-:Y:S01]  /*0c30*/  FMUL R27, R8, -R27 ;  /* 0x8000001b081b7220 */ /* 0x000fe20000400000 */
[----:B------:R-:W-:-:S03]  /*0c40*/  MOV R15, UR5 ;  /* 0x00000005000f7c02 */ /* 0x000fc60008000f00 */
[----:B-1----:R-:W-:Y:S01]  /*0c50*/  IMAD.WIDE R12, R17, 0x4, R10 ;  /* 0x00000004110c7825 */ /* 0x002fe200078e020a */
[----:B------:R-:W-:-:S04]  /*0c60*/  MOV R17, UR9 ;  /* 0x0000000900117c02 */ /* 0x000fc80008000f00 */
[----:B------:R0:W-:Y:S04]  /*0c70*/  REDG.E.ADD.F32.FTZ.RN.STRONG.GPU desc[UR28][R12.64], R27 ;  /* 0x0000001b0c0079a6 */ /* 0x0001e8000c12f31c */
[----:B------:R-:W2:Y:S01]  /*0c80*/  LDG.E R15, desc[UR28][R14.64] ;  /* 0x0000001c0e0f7981 */ /* 0x000ea2000c1e1900 */
[----:B------:R-:W-:-:S03]  /*0c90*/  MOV R23, UR11 ;  /* 0x0000000b00177c02 */ /* 0x000fc60008000f00 */
[----:B------:R1:W3:Y:S04]  /*0ca0*/  LDG.E R17, desc[UR28][R16.64] ;  /* 0x0000001c10117981 */ /* 0x0002e8000c1e1900 */
[----:B------:R-:W5:Y:S01]  /*0cb0*/  LDG.E R22, desc[UR28][R22.64] ;  /* 0x0000001c16167981 */ /* 0x000f62000c1e1900 */
[----:B----4-:R-:W-:Y:S01]  /*0cc0*/  FMUL R21, R8, -R21 ;  /* 0x8000001508157220 */ /* 0x010fe20000400000 */
[----:B-1----:R-:W-:Y:S02]  /*0cd0*/  IMAD.U32 R16, RZ, RZ, UR10 ;  /* 0x0000000aff107e24 */ /* 0x002fe4000f8e00ff */
[----:B--2---:R-:W-:-:S04]  /*0ce0*/  IMAD.IADD R18, R2, 0x1, R15 ;  /* 0x0000000102127824 */ /* 0x004fc800078e020f */
[----:B---3--:R-:W-:Y:S01]  /*0cf0*/  IMAD R18, R18, UR6, R17 ;  /* 0x0000000612127c24 */ /* 0x008fe2000f8e0211 */
[----:B-----5:R-:W-:-:S04]  /*0d00*/  IADD3 R19, PT, PT, R3, R22, RZ ;  /* 0x0000001603137210 */ /* 0x020fc80007ffe0ff */
[----:B------:R-:W-:Y:S01]  /*0d10*/  IADD3 R18, PT, PT, R18, R5, RZ ;  /* 0x0000000512127210 */ /* 0x000fe20007ffe0ff */
[----:B------:R-:W-:-:S04]  /*0d20*/  IMAD.U32 R15, RZ, RZ, UR5 ;  /* 0x00000005ff0f7e24 */ /* 0x000fc8000f8e00ff */
[----:B------:R-:W-:-:S04]  /*0d30*/  IMAD R19, R18, R9, R19 ;  /* 0x0000000912137224 */ /* 0x000fc800078e0213 */
[----:B0-----:R-:W-:Y:S01]  /*0d40*/  IMAD.WIDE R12, R19, 0x4, R10 ;  /* 0x00000004130c7825 */ /* 0x001fe200078e020a */
[----:B------:R-:W-:Y:S02]  /*0d50*/  MOV R19, UR9 ;  /* 0x0000000900137c02 */ /* 0x000fe40008000f00 */
[----:B------:R-:W-:Y:S02]  /*0d60*/  MOV R18, UR8 ;  /* 0x0000000800127c02 */ /* 0x000fe40008000f00 */
[----:B------:R1:W-:Y:S04]  /*0d70*/  REDG.E.ADD.F32.FTZ.RN.STRONG.GPU desc[UR28][R12.64], R21 ;  /* 0x000000150c0079a6 */ /* 0x0003e8000c12f31c */
[----:B------:R-:W2:Y:S04]  /*0d80*/  LDG.E R15, desc[UR28][R14.64] ;  /* 0x0000001c0e0f7981 */ /* 0x000ea8000c1e1900 */
[----:B------:R-:W3:Y:S01]  /*0d90*/  LDG.E R19, desc[UR28][R18.64] ;  /* 0x0000001c12137981 */ /* 0x000ee2000c1e1900 */
[----:B------:R-:W-:-:S05]  /*0da0*/  MOV R17, UR11 ;  /* 0x0000000b00117c02 */ /* 0x000fca0008000f00 */
[----:B------:R-:W4:Y:S01]  /*0db0*/  LDG.E R16, desc[UR28][R16.64] ;  /* 0x0000001c10107981 */ /* 0x000f22000c1e1900 */
[----:B------:R-:W-:-:S04]  /*0dc0*/  IADD3 R7, PT, PT, R7, 0x2, RZ ;  /* 0x0000000207077810 */ /* 0x000fc80007ffe0ff */
[----:B------:R-:W-:Y:S01]  /*0dd0*/  ISETP.NE.AND P0, PT, R7, RZ, PT ;  /* 0x000000ff0700720c */ /* 0x000fe20003f05270 */
[----:B------:R-:W-:Y:S01]  /*0de0*/  FMUL R25, R8, -R25 ;  /* 0x8000001908197220 */ /* 0x000fe20000400000 */
[----:B--2---:R-:W-:-:S05]  /*0df0*/  IADD3 R20, PT, PT, R2, R15, RZ ;  /* 0x0000000f02147210 */ /* 0x004fca0007ffe0ff */
[----:B---3--:R-:W-:-:S04]  /*0e00*/  IMAD R20, R20, UR6, R19 ;  /* 0x0000000614147c24 */ /* 0x008fc8000f8e0213 */
[----:B------:R-:W-:-:S04]  /*0e10*/  IMAD.IADD R20, R20, 0x1, R5 ;  /* 0x0000000114147824 */ /* 0x000fc800078e0205 */
[----:B------:R-:W-:-:S05]  /*0e20*/  IMAD R20, R20, R9, R9 ;  /* 0x0000000914147224 */ /* 0x000fca00078e0209 */
[----:B----4-:R-:W-:-:S05]  /*0e30*/  IADD3 R9, PT, PT, R20, R3, R16 ;  /* 0x0000000314097210 */ /* 0x010fca0007ffe010 */
[----:B------:R-:W-:Y:S01]  /*0e40*/  IMAD.WIDE R10, R9, 0x4, R10 ;  /* 0x00000004090a7825 */ /* 0x000fe200078e020a */
[----:B------:R-:W-:-:S04]  /*0e50*/  MOV R9, UR7 ;  /* 0x0000000700097c02 */ /* 0x000fc80008000f00 */
[----:B------:R1:W-:Y:S01]  /*0e60*/  REDG.E.ADD.F32.FTZ.RN.STRONG.GPU desc[UR28][R10.64], R25 ;  /* 0x000000190a0079a6 */ /* 0x0003e2000c12f31c */
[----:B------:R-:W-:Y:S01]  /*0e70*/  IMAD R6, R9, 0x4, R6 ;  /* 0x0000000409067824 */ /* 0x000fe200078e0206 */
[----:B------:R-:W-:-:S04]  /*0e80*/  IADD3 R5, PT, PT, R5, 0x2, RZ ;  /* 0x0000000205057810 */ /* 0x000fc80007ffe0ff */
[----:B------:R-:W-:Y:S01]  /*0e90*/  IADD3 R6, PT, PT, R6, 0x2, RZ ;  /* 0x0000000206067810 */ /* 0x000fe20007ffe0ff */
[----:B------:R-:W-:Y:S06]  /*0ea0*/  @P0 BRA `(.L_x_76) ;  /* 0xfffffff400380947 */ /* 0x000fec000383ffff */
[----:B------:R-:W-:Y:S01]  /*0eb0*/  IMAD.U32 R6, RZ, RZ, UR4 ;  /* 0x00000004ff067e24 */ /* 0x000fe2000f8e00ff */
[----:B------:R-:W-:-:S05]  /*0ec0*/  MOV R7, UR5 ;  /* 0x0000000500077c02 */ /* 0x000fca0008000f00 */
[----:B------:R0:W5:Y:S01]  /*0ed0*/  LDG.E R6, desc[UR28][R6.64] ;  /* 0x0000001c06067981 */ /* 0x000162000c1e1900 */
[----:B-1----:R-:W-:-:S05]  /*0ee0*/  MOV R13, UR7 ;  /* 0x00000007000d7c02 */ /* 0x002fca0008000f00 */
[----:B------:R-:W-:-:S07]  /*0ef0*/  IMAD.SHL.U32 R13, R13, 0x2, RZ ;  /* 0x000000020d0d7824 */ /* 0x000fce00078e00ff */
.L_x_75:
[----:B------:R-:W1:Y:S01]  /*0f00*/  S2R R8, SR_TID.Y ;  /* 0x0000000000087919 */ /* 0x000e620000002200 */
[----:B0-----:R-:W-:Y:S01]  /*0f10*/  MOV R7, UR7 ;  /* 0x0000000700077c02 */ /* 0x001fe20008000f00 */
[----:B------:R-:W0:Y:S01]  /*0f20*/  LDC.64 R4, c[0x0][0x3b0] ;  /* 0x0000ec00ff047b82 */ /* 0x000e220000000a00 */
[----:B------:R-:W-:Y:S02]  /*0f30*/  MOV R16, UR8 ;  /* 0x0000000800107c02 */ /* 0x000fe40008000f00 */
[----:B------:R-:W-:Y:S02]  /*0f40*/  MOV R17, UR9 ;  /* 0x0000000900117c02 */ /* 0x000fe40008000f00 */
[----:B------:R-:W-:Y:S02]  /*0f50*/  MOV R19, UR11 ;  /* 0x0000000b00137c02 */ /* 0x000fe40008000f00 */
[----:B------:R-:W-:Y:S01]  /*0f60*/  MOV R18, UR10 ;  /* 0x0000000a00127c02 */ /* 0x000fe20008000f00 */
[----:B------:R2:W3:Y:S01]  /*0f70*/  LDG.E R12, desc[UR28][R16.64] ;  /* 0x0000001c100c7981 */ /* 0x0004e2000c1e1900 */
[----:B------:R-:W-:Y:S01]  /*0f80*/  SHF.L.U32 R7, R7, 0x1, RZ ;  /* 0x0000000107077819 */ /* 0x000fe200000006ff */
[----:B------:R-:W-:Y:S01]  /*0f90*/  IMAD.U32 R10, RZ, RZ, UR12 ;  /* 0x0000000cff0a7e24 */ /* 0x000fe2000f8e00ff */
[----:B------:R-:W-:Y:S01]  /*0fa0*/  MOV R11, UR13 ;  /* 0x0000000d000b7c02 */ /* 0x000fe20008000f00 */
[----:B------:R4:W3:Y:S01]  /*0fb0*/  LDG.E R19, desc[UR28][R18.64] ;  /* 0x0000001c12137981 */ /* 0x0008e2000c1e1900 */
[----:B------:R-:W-:Y:S01]  /*0fc0*/  MOV R14, UR14 ;  /* 0x0000000e000e7c02 */ /* 0x000fe20008000f00 */
[----:B------:R-:W-:Y:S01]  /*0fd0*/  IMAD.U32 R15, RZ, RZ, UR15 ;  /* 0x0000000fff0f7e24 */ /* 0x000fe2000f8e00ff */
[----:B------:R-:W3:Y:S01]  /*0fe0*/  LDCU UR6, c[0x0][0x3a0] ;  /* 0x00007400ff0677ac */ /* 0x000ee20008000800 */
[----:B------:R-:W3:Y:S01]  /*0ff0*/  LDG.E R10, desc[UR28][R10.64] ;  /* 0x0000001c0a0a7981 */ /* 0x000ee2000c1e1900 */
[----:B------:R-:W3:Y:S03]  /*1000*/  LDCU UR14, c[0x0][0x398] ;  /* 0x00007300ff0e77ac */ /* 0x000ee60008000800 */
[----:B------:R4:W3:Y:S01]  /*1010*/  LDG.E R23, desc[UR28][R14.64] ;  /* 0x0000001c0e177981 */ /* 0x0008e2000c1e1900 */
[----:B-1----:R-:W-:-:S04]  /*1020*/  IMAD R8, R7, R8, R8 ;  /* 0x0000000807087224 */ /* 0x002fc800078e0208 */
[----:B------:R-:W-:-:S04]  /*1030*/  IMAD.IADD R8, R8, 0x1, R13 ;  /* 0x0000000108087824 */ /* 0x000fc800078e020d */
[----:B------:R-:W-:-:S04]  /*1040*/  IMAD R7, R7, R8, R8 ;  /* 0x0000000807077224 */ /* 0x000fc800078e0208 */
[----:B------:R-:W-:-:S04]  /*1050*/  IMAD.IADD R7, R7, 0x1, R0 ;  /* 0x0000000107077824 */ /* 0x000fc800078e0200 */
[----:B0-----:R-:W-:Y:S02]  /*1060*/  IMAD.WIDE R8, R7, 0x4, R4 ;  /* 0x0000000407087825 */ /* 0x001fe400078e0204 */
[----:B------:R-:W0:Y:S04]  /*1070*/  LDC.64 R4, c[0x0][0x3a8] ;  /* 0x0000ea00ff047b82 */ /* 0x000e280000000a00 */
[----:B------:R1:W3:Y:S01]  /*1080*/  LDG.E R9, desc[UR28][R8.64] ;  /* 0x0000001c08097981 */ /* 0x0002e2000c1e1900 */
[----:B------:R-:W-:Y:S01]  /*1090*/  IADD3 R13, PT, PT, R13, -UR7, RZ ;  /* 0x800000070d0d7c10 */ /* 0x000fe2000fffe0ff */
[----:B--2---:R-:W-:Y:S01]  /*10a0*/  VIADD R16, R0, -UR7 ;  /* 0x8000000700107c36 */ /* 0x004fe20008000000 */
[----:B-----5:R-:W-:Y:S01]  /*10b0*/  IADD3 R6, PT, PT, R2, R6, RZ ;  /* 0x0000000602067210 */ /* 0x020fe20007ffe0ff */
[----:B----4-:R-:W-:Y:S01]  /*10c0*/  IMAD.U32 R18, RZ, RZ, UR16 ;  /* 0x00000010ff127e24 */ /* 0x010fe2000f8e00ff */
[----:B------:R-:W-:Y:S01]  /*10d0*/  MOV R15, UR21 ;  /* 0x00000015000f7c02 */ /* 0x000fe20008000f00 */
[----:B------:R-:W-:Y:S01]  /*10e0*/  IMAD.U32 R21, RZ, RZ, UR19 ;  /* 0x00000013ff157e24 */ /* 0x000fe2000f8e00ff */
[----:B------:R-:W-:-:S02]  /*10f0*/  MOV R20, UR18 ;  /* 0x0000001200147c02 */ /* 0x000fc40008000f00 */
[----:B------:R-:W-:Y:S02]  /*1100*/  MOV R14, UR20 ;  /* 0x00000014000e7c02 */ /* 0x000fe40008000f00 */
[----:B-1----:R-:W-:Y:S01]  /*1110*/  MOV R8, UR8 ;  /* 0x0000000800087c02 */ /* 0x002fe20008000f00 */
[----:B------:R-:W2:Y:S01]  /*1120*/  LDG.E R17, desc[UR28][R20.64] ;  /* 0x0000001c14117981 */ /* 0x000ea2000c1e1900 */
[----:B------:R-:W-:-:S03]  /*1130*/  MOV R22, UR10 ;  /* 0x0000000a00167c02 */ /* 0x000fc60008000f00 */
[----:B------:R-:W4:Y:S01]  /*1140*/  LDG.E R15, desc[UR28][R14.64] ;  /* 0x0000001c0e0f7981 */ /* 0x000f22000c1e1900 */
[----:B---3--:R-:W-:Y:S02]  /*1150*/  IADD3 R7, PT, PT, R12, R13, RZ ;  /* 0x0000000d0c077210 */ /* 0x008fe40007ffe0ff */
[----:B------:R-:W-:-:S03]  /*1160*/  IADD3 R11, PT, PT, R16, R19, RZ ;  /* 0x00000013100b7210 */ /* 0x000fc60007ffe0ff */
[----:B------:R-:W-:Y:S01]  /*1170*/  IMAD R6, R6, UR6, R7 ;  /* 0x0000000606067c24 */ /* 0x000fe2000f8e0207 */
[----:B------:R-:W-:-:S03]  /*1180*/  MOV R19, UR17 ;  /* 0x0000001100137c02 */ /* 0x000fc60008000f00 */
[----:B------:R-:W-:Y:S01]  /*1190*/  IMAD R7, R6, UR14, R11 ;  /* 0x0000000e06077c24 */ /* 0x000fe2000f8e020b */
[----:B------:R-:W-:Y:S02]  /*11a0*/  MOV R11, UR5 ;  /* 0x00000005000b7c02 */ /* 0x000fe40008000f00 */
[----:B------:R1:W3:Y:S01]  /*11b0*/  LDG.E R19, desc[UR28][R18.64] ;  /* 0x0000001c12137981 */ /* 0x0002e2000c1e1900 */
[----:B0-----:R-:W-:-:S04]  /*11c0*/  IMAD.WIDE R6, R7, 0x4, R4 ;  /* 0x0000000407067825 */ /* 0x001fc800078e0204 */
[----:B------:R-:W-:Y:S01]  /*11d0*/  FMUL R12, R10, R9 ;  /* 0x000000090a0c7220 */ /* 0x000fe20000400000 */
[----:B------:R-:W-:Y:S02]  /*11e0*/  IMAD.U32 R9, RZ, RZ, UR9 ;  /* 0x00000009ff097e24 */ /* 0x000fe4000f8e00ff */
[----:B------:R-:W-:Y:S02]  /*11f0*/  IMAD.U32 R10, RZ, RZ, UR4 ;  /* 0x00000004ff0a7e24 */ /* 0x000fe4000f8e00ff */
[----:B------:R-:W-:Y:S01]  /*1200*/  FMUL R25, R12, -R23 ;  /* 0x800000170c197220 */ /* 0x000fe20000400000 */
[----:B------:R-:W-:-:S04]  /*1210*/  MOV R23, UR11 ;  /* 0x0000000b00177c02 */ /* 0x000fc80008000f00 */
[----:B------:R0:W-:Y:S04]  /*1220*/  REDG.E.ADD.F32.FTZ.RN.STRONG.GPU desc[UR28][R6.64], R25 ;  /* 0x00000019060079a6 */ /* 0x0001e8000c12f31c */
[----:B------:R2:W4:Y:S04]  /*1230*/  LDG.E R11, desc[UR28][R10.64] ;  /* 0x0000001c0a0b7981 */ /* 0x000528000c1e1900 */
[----:B------:R-:W4:Y:S04]  /*1240*/  LDG.E R9, desc[UR28][R8.64] ;  /* 0x0000001c08097981 */ /* 0x000f28000c1e1900 */
[----:B------:R-:W4:Y:S01]  /*1250*/  LDG.E R23, desc[UR28][R22.64] ;  /* 0x0000001c16177981 */ /* 0x000f22000c1e1900 */
[----:B-1----:R-:W-:Y:S01]  /*1260*/  VIADD R18, R13, 0x1 ;  /* 0x000000010d127836 */ /* 0x002fe20000000000 */
[----:B0-----:R-:W-:Y:S01]  /*1270*/  MOV R7, UR5 ;  /* 0x0000000500077c02 */ /* 0x001fe20008000f00 */
[----:B------:R-:W-:Y:S01]  /*1280*/  IMAD.U32 R6, RZ, RZ, UR4 ;  /* 0x00000004ff067e24 */ /* 0x000fe2000f8e00ff */
[----:B------:R-:W-:-:S02]  /*1290*/  MOV R25, UR9 ;  /* 0x0000000900197c02 */ /* 0x000fc40008000f00 */
[----:B--2---:R-:W-:Y:S01]  /*12a0*/  MOV R10, UR10 ;  /* 0x0000000a000a7c02 */ /* 0x004fe20008000f00 */
[----:B---3--:R-:W-:Y:S01]  /*12b0*/  FMUL R19, R12, -R19 ;  /* 0x800000130c137220 */ /* 0x008fe20000400000 */
[----:B----4-:R-:W-:Y:S02]  /*12c0*/  IADD3 R24, PT, PT, R2, R11, RZ ;  /* 0x0000000b02187210 */ /* 0x010fe40007ffe0ff */
[----:B------:R-:W-:Y:S01]  /*12d0*/  IADD3 R21, PT, PT, R9, R18, RZ ;  /* 0x0000001209157210 */ /* 0x000fe20007ffe0ff */
[----:B------:R-:W-:-:S04]  /*12e0*/  IMAD.IADD R16, R16, 0x1, R23 ;  /* 0x0000000110107824 */ /* 0x000fc800078e0217 */
[----:B------:R-:W-:-:S04]  /*12f0*/  IMAD R21, R24, UR6, R21 ;  /* 0x0000000618157c24 */ /* 0x000fc8000f8e0215 */
[----:B------:R-:W-:Y:S01]  /*1300*/  IMAD R21, R21, UR14, R16 ;  /* 0x0000000e15157c24 */ /* 0x000fe2000f8e0210 */
[----:B------:R-:W-:-:S03]  /*1310*/  MOV R24, UR8 ;  /* 0x0000000800187c02 */ /* 0x000fc60008000f00 */
[----:B------:R-:W-:-:S04]  /*1320*/  IMAD.WIDE R20, R21, 0x4, R4 ;  /* 0x0000000415147825 */ /* 0x000fc800078e0204 */
[----:B------:R-:W-:Y:S01]  /*1330*/  IMAD.U32 R11, RZ, RZ, UR11 ;  /* 0x0000000bff0b7e24 */ /* 0x000fe2000f8e00ff */
[----:B------:R0:W-:Y:S04]  /*1340*/  REDG.E.ADD.F32.FTZ.RN.STRONG.GPU desc[UR28][R20.64], R19 ;  /* 0x00000013140079a6 */ /* 0x0001e8000c12f31c */
[----:B------:R-:W2:Y:S04]  /*1350*/  LDG.E R24, desc[UR28][R24.64] ;  /* 0x0000001c18187981 */ /* 0x000ea8000c1e1900 */
[----:B------:R-:W3:Y:S04]  /*1360*/  LDG.E R7, desc[UR28][R6.64] ;  /* 0x0000001c06077981 */ /* 0x000ee8000c1e1900 */
[----:B------:R-:W4:Y:S01]  /*1370*/  LDG.E R10, desc[UR28][R10.64] ;  /* 0x0000001c0a0a7981 */ /* 0x000f22000c1e1900 */
[----:B0-----:R-:W-:Y:S01]  /*1380*/  MOV R21, UR9 ;  /* 0x0000000900157c02 */ /* 0x001fe20008000f00 */
[----:B------:R-:W-:Y:S01]  /*1390*/  IMAD.U32 R20, RZ, RZ, UR8 ;  /* 0x00000008ff147e24 */ /* 0x000fe2000f8e00ff */
[----:B------:R-:W-:-:S02]  /*13a0*/  MOV R16, UR4 ;  /* 0x0000000400107c02 */ /* 0x000fc40008000f00 */
[----:B--2---:R-:W-:Y:S02]  /*13b0*/  IADD3 R13, PT, PT, R13, R24, RZ ;  /* 0x000000180d0d7210 */ /* 0x004fe40007ffe0ff */
[----:B---3--:R-:W-:Y:S01]  /*13c0*/  IADD3 R8, PT, PT, R2, R7, RZ ;  /* 0x0000000702087210 */ /* 0x008fe20007ffe0ff */
[----:B----4-:R-:W-:-:S04]  /*13d0*/  IMAD.IADD R9, R3, 0x1, R10 ;  /* 0x0000000103097824 */ /* 0x010fc800078e020a */
[----:B------:R-:W-:-:S04]  /*13e0*/  IMAD R8, R8, UR6, R13 ;  /* 0x0000000608087c24 */ /* 0x000fc8000f8e020d */
[----:B------:R-:W-:Y:S02]  /*13f0*/  IMAD R9, R8, UR14, R9 ;  /* 0x0000000e08097c24 */ /* 0x000fe4000f8e0209 */
[----:B------:R-:W-:Y:S01]  /*1400*/  FMUL R13, R12, -R17 ;  /* 0x800000110c0d7220 */ /* 0x000fe20000400000 */
[----:B------:R-:W-:Y:S01]  /*1410*/  MOV R17, UR5 ;  /* 0x0000000500117c02 */ /* 0x000fe20008000f00 */
[----:B------:R-:W-:Y:S01]  /*1420*/  IMAD.WIDE R8, R9, 0x4, R4 ;  /* 0x0000000409087825 */ /* 0x000fe200078e0204 */
[----:B------:R-:W-:-:S04]  /*1430*/  MOV R10, UR10 ;  /* 0x0000000a000a7c02 */ /* 0x000fc80008000f00 */
[----:B------:R0:W-:Y:S04]  /*1440*/  REDG.E.ADD.F32.FTZ.RN.STRONG.GPU desc[UR28][R8.64], R13 ;  /* 0x0000000d080079a6 */ /* 0x0001e8000c12f31c */
[----:B------:R-:W2:Y:S04]  /*1450*/  LDG.E R21, desc[UR28][R20.64] ;  /* 0x0000001c14157981 */ /* 0x000ea8000c1e1900 */
[----:B------:R-:W3:Y:S04]  /*1460*/  LDG.E R17, desc[UR28][R16.64] ;  /* 0x0000001c10117981 */ /* 0x000ee8000c1e1900 */
[----:B------:R-:W4:Y:S01]  /*1470*/  LDG.E R10, desc[UR28][R10.64] ;  /* 0x0000001c0a0a7981 */ /* 0x000f22000c1e1900 */
[----:B------:R-:W-:Y:S01]  /*1480*/  FMUL R15, R12, -R15 ;  /* 0x8000000f0c0f7220 */ /* 0x000fe20000400000 */
[----:B--2---:R-:W-:Y:S01]  /*1490*/  IADD3 R7, PT, PT, R18, R21, RZ ;  /* 0x0000001512077210 */ /* 0x004fe20007ffe0ff */
[----:B---3--:R-:W-:Y:S01]  /*14a0*/  IMAD.IADD R2, R2, 0x1, R17 ;  /* 0x0000000102027824 */ /* 0x008fe200078e0211 */
[----:B----4-:R-:W-:-:S03]  /*14b0*/  IADD3 R3, PT, PT, R3, R10, RZ ;  /* 0x0000000a03037210 */ /* 0x010fc60007ffe0ff */
[----:B------:R-:W-:-:S04]  /*14c0*/  IMAD R2, R2, UR6, R7 ;  /* 0x0000000602027c24 */ /* 0x000fc8000f8e0207 */
[----:B------:R-:W-:Y:S02]  /*14d0*/  IMAD R3, R2, UR14, R3 ;  /* 0x0000000e02037c24 */ /* 0x000fe4000f8e0203 */
[----:B------:R-:W-:Y:S02]  /*14e0*/  IMAD.U32 R7, RZ, RZ, UR5 ;  /* 0x00000005ff077e24 */ /* 0x000fe4000f8e00ff */
[----:B------:R-:W-:-:S05]  /*14f0*/  IMAD.WIDE R4, R3, 0x4, R4 ;  /* 0x0000000403047825 */ /* 0x000fca00078e0204 */
[----:B------:R0:W-:Y:S04]  /*1500*/  REDG.E.ADD.F32.FTZ.RN.STRONG.GPU desc[UR28][R4.64], R15 ;  /* 0x0000000f040079a6 */ /* 0x0001e8000c12f31c */
[----:B------:R0:W5:Y:S02]  /*1510*/  LDG.E R6, desc[UR28][R6.64] ;  /* 0x0000001c06067981 */ /* 0x000164000c1e1900 */
.L_x_74:
[----:B------:R-:W-:Y:S05]  /*1520*/  BSYNC.RECONVERGENT B0 ;  /* 0x0000000000007941 */ /* 0x000fea0003800200 */
.L_x_73:
[----:B0-----:R-:W0:Y:S01]  /*1530*/  S2R R9, SR_TID.Y ;  /* 0x0000000000097919 */ /* 0x001e220000002200 */
[----:B------:R-:W1:Y:S01]  /*1540*/  LDCU UR6, c[0x0][0x39c] ;  /* 0x00007380ff0677ac */ /* 0x000e620008000800 */
[----:B------:R-:W-:Y:S01]  /*1550*/  ISETP.LE.AND P0, PT, RZ, UR7, PT ;  /* 0x00000007ff007c0c */ /* 0x000fe2000bf03270 */
[----:B------:R-:W-:Y:S01]  /*1560*/  BSSY.RECONVERGENT B0, `(.L_x_77) ;  /* 0x0000141000007945 */ /* 0x000fe20003800200 */
[----:B------:R-:W2:Y:S01]  /*1570*/  LDCU.64 UR14, c[0x0][0x3f8] ;  /* 0x00007f00ff0e77ac */ /* 0x000ea20008000a00 */
[----:B------:R-:W3:Y:S01]  /*1580*/  LDCU.128 UR16, c[0x0][0x400] ;  /* 0x00008000ff1077ac */ /* 0x000ee20008000c00 */
[----:B------:R-:W4:Y:S01]  /*1590*/  LDCU.64 UR20, c[0x0][0x410] ;  /* 0x00008200ff1477ac */ /* 0x000f220008000a00 */
[----:B-1----:R-:W-:-:S04]  /*15a0*/  MOV R4, UR6 ;  /* 0x0000000600047c02 */ /* 0x002fc80008000f00 */
[----:B------:R-:W-:Y:S01]  /*15b0*/  IADD3 R4, PT, PT, R4, UR23, RZ ;  /* 0x0000001704047c10 */ /* 0x000fe2000fffe0ff */
[----:B--2---:R-:W-:Y:S02]  /*15c0*/  UIMAD.WIDE.U32 UR14, UR22, 0x4, UR14 ;  /* 0x00000004160e78a5 */ /* 0x004fe4000f8e000e */
[----:B---3--:R-:W-:Y:S02]  /*15d0*/  UIMAD.WIDE.U32 UR16, UR22, 0x4, UR16 ;  /* 0x00000004161078a5 */ /* 0x008fe4000f8e0010 */
[----:B------:R-:W-:Y:S02]  /*15e0*/  UIMAD.WIDE.U32 UR18, UR22, 0x4, UR18 ;  /* 0x00000004161278a5 */ /* 0x000fe4000f8e0012 */
[----:B----4-:R-:W-:Y:S01]  /*15f0*/  UIMAD.WIDE.U32 UR20, UR22, 0x4, UR20 ;  /* 0x00000004161478a5 */ /* 0x010fe2000f8e0014 */
[----:B0-----:R-:W-:-:S05]  /*1600*/  IADD3 R3, PT, PT, R9, -UR7, RZ ;  /* 0x8000000709037c10 */ /* 0x001fca000fffe0ff */
[----:B-----5:R-:W-:-:S05]  /*1610*/  IMAD.IADD R2, R3, 0x1, R6 ;  /* 0x0000000103027824 */ /* 0x020fca00078e0206 */
[----:B------:R-:W-:-:S04]  /*1620*/  IADD3 R3, PT, PT, R2, 0x1, RZ ;  /* 0x0000000102037810 */ /* 0x000fc80007ffe0ff */
[----:B------:R-:W-:-:S04]  /*1630*/  ISETP.GE.OR P1, PT, R3, R4, !P0 ;  /* 0x000000040300720c */ /* 0x000fc80004726670 */
[----:B------:R-:W-:-:S13]  /*1640*/  ISETP.LT.OR P1, PT, R2, UR23, P1 ;  /* 0x0000001702007c0c */ /* 0x000fda0008f21670 */
[----:B------:R-:W-:Y:S05]  /*1650*/  @P1 BRA `(.L_x_78) ;  /* 0x0000001000c41947 */ /* 0x000fea0003800000 */
[----:B------:R-:W0:Y:S01]  /*1660*/  LDCU UR6, c[0x0][0x380] ;  /* 0x00007000ff0677ac */ /* 0x000e220008000800 */
[----:B------:R-:W-:Y:S01]  /*1670*/  IMAD.U32 R8, RZ, RZ, UR7 ;  /* 0x00000007ff087e24 */ /* 0x000fe2000f8e00ff */
[----:B------:R-:W-:Y:S01]  /*1680*/  IADD3 R2, PT, PT, R9, 0x4, RZ ;  /* 0x0000000409027810 */ /* 0x000fe20007ffe0ff */
[----:B------:R-:W-:Y:S01]  /*1690*/  IMAD.U32 R3, RZ, RZ, UR23 ;  /* 0x00000017ff037e24 */ /* 0x000fe2000f8e00ff */
[----:B------:R-:W-:Y:S01]  /*16a0*/  MOV R5, UR7 ;  /* 0x0000000700057c02 */ /* 0x000fe20008000f00 */
[----:B------:R-:W-:Y:S01]  /*16b0*/  IMAD.MOV.U32 R7, RZ, RZ, RZ ;  /* 0x000000ffff077224 */ /* 0x000fe200078e00ff */
[----:B------:R-:W-:Y:S02]  /*16c0*/  SHF.L.U32 R8, R8, 0x1, RZ ;  /* 0x0000000108087819 */ /* 0x000fe400000006ff */
[----:B0-----:R-:W-:-:S13]  /*16d0*/  ISETP.NE.AND P1, PT, RZ, UR6, PT ;  /* 0x00000006ff007c0c */ /* 0x001fda000bf25270 */
[----:B------:R-:W-:Y:S02]  /*16e0*/  @!P1 IADD3 R2, PT, PT, R9, RZ, RZ ;  /* 0x000000ff09029210 */ /* 0x000fe40007ffe0ff */
[----:B------:R-:W-:Y:S02]  /*16f0*/  ISETP.GE.AND P1, PT, R8, 0x1, PT ;  /* 0x000000010800780c */ /* 0x000fe40003f26270 */
[----:B------:R-:W-:Y:S02]  /*1700*/  IADD3 R3, PT, PT, R2, -UR7, -R3 ;  /* 0x8000000702037c10 */ /* 0x000fe4000fffe803 */
[----:B------:R-:W-:Y:S02]  /*1710*/  IADD3 R2, PT, PT, R0, 0x1, -R5 ;  /* 0x0000000100027810 */ /* 0x000fe40007ffe805 */
[----:B------:R-:W-:-:S07]  /*1720*/  IADD3 R3, PT, PT, R3, 0x1, RZ ;  /* 0x0000000103037810 */ /* 0x000fce0007ffe0ff */
[----:B------:R-:W-:Y:S05]  /*1730*/  @!P1 BRA `(.L_x_79) ;  /* 0x0000000c00089947 */ /* 0x000fea0003800000 */
[C---:B------:R-:W-:Y:S01]  /*1740*/  IADD3 R4, PT, PT, R8.reuse, 0x1, RZ ;  /* 0x0000000108047810 */ /* 0x040fe20007ffe0ff */
[----:B------:R-:W0:Y:S01]  /*1750*/  LDCU UR6, c[0x0][0x3a0] ;  /* 0x00007400ff0677ac */ /* 0x000e220008000800 */
[----:B------:R-:W-:Y:S02]  /*1760*/  IADD3 R8, PT, PT, -R8, RZ, RZ ;  /* 0x000000ff08087210 */ /* 0x000fe40007ffe1ff */
[----:B------:R-:W-:Y:S01]  /*1770*/  IADD3 R6, PT, PT, R0, -UR7, RZ ;  /* 0x8000000700067c10 */ /* 0x000fe2000fffe0ff */
[----:B------:R-:W-:Y:S02]  /*1780*/  IMAD R5, R4, R4, RZ ;  /* 0x0000000404057224 */ /* 0x000fe400078e02ff */
[----:B------:R-:W-:Y:S02]  /*1790*/  IMAD.U32 R4, RZ, RZ, UR7 ;  /* 0x00000007ff047e24 */ /* 0x000fe4000f8e00ff */
[----:B------:R-:W-:-:S03]  /*17a0*/  IMAD R5, R5, R9, R0 ;  /* 0x0000000905057224 */ /* 0x000fc600078e0200 */
[----:B------:R-:W-:-:S07]  /*17b0*/  IADD3 R4, PT, PT, -R4, 0x1, RZ ;  /* 0x0000000104047810 */ /* 0x000fce0007ffe1ff */
.L_x_80:
[----:B-1----:R-:W1:Y:S01]  /*17c0*/  LDC.64 R14, c[0x0][0x3b0] ;  /* 0x0000ec00ff0e7b82 */ /* 0x002e620000000a00 */
[----:B------:R-:W-:Y:S01]  /*17d0*/  IMAD.U32 R12, RZ, RZ, UR4 ;  /* 0x00000004ff0c7e24 */ /* 0x000fe2000f8e00ff */
[----:B------:R-:W-:Y:S01]  /*17e0*/  MOV R13, UR5 ;  /* 0x00000005000d7c02 */ /* 0x000fe20008000f00 */
[----:B------:R-:W-:Y:S01]  /*17f0*/  IMAD.U32 R21, RZ, RZ, UR9 ;  /* 0x00000009ff157e24 */ /* 0x000fe2000f8e00ff */
[----:B------:R-:W-:-:S03]  /*1800*/  MOV R20, UR8 ;  /* 0x0000000800147c02 */ /* 0x000fc60008000f00 */
[----:B------:R2:W3:Y:S01]  /*1810*/  LDG.E R22, desc[UR28][R12.64] ;  /* 0x0000001c0c167981 */ /* 0x0004e2000c1e1900 */
[----:B------:R-:W-:Y:S02]  /*1820*/  MOV R19, UR11 ;  /* 0x0000000b00137c02 */ /* 0x000fe40008000f00 */
[----:B------:R-:W-:Y:S01]  /*1830*/  MOV R18, UR10 ;  /* 0x0000000a00127c02 */ /* 0x000fe20008000f00 */
[----:B------:R-:W0:Y:S01]  /*1840*/  LDG.E R21, desc[UR28][R20.64] ;  /* 0x0000001c14157981 */ /* 0x000e22000c1e1900 */
[----:B------:R-:W-:Y:S01]  /*1850*/  IMAD.U32 R10, RZ, RZ, UR12 ;  /* 0x0000000cff0a7e24 */ /* 0x000fe2000f8e00ff */
[----:B------:R-:W-:Y:S01]  /*1860*/  MOV R11, UR13 ;  /* 0x0000000d000b7c02 */ /* 0x000fe20008000f00 */
[----:B------:R-:W-:Y:S01]  /*1870*/  IMAD.U32 R17, RZ, RZ, UR15 ;  /* 0x0000000fff117e24 */ /* 0x000fe2000f8e00ff */
[----:B------:R-:W4:Y:S01]  /*1880*/  LDG.E R19, desc[UR28][R18.64] ;  /* 0x0000001c12137981 */ /* 0x000f22000c1e1900 */
[----:B------:R-:W-:Y:S01]  /*1890*/  MOV R16, UR14 ;  /* 0x0000000e00107c02 */ /* 0x000fe20008000f00 */
[----:B------:R-:W5:Y:S02]  /*18a0*/  LDC R9, c[0x0][0x398] ;  /* 0x0000e600ff097b82 */ /* 0x000f640000000800 */
[----:B------:R2:W5:Y:S04]  /*18b0*/  LDG.E R7, desc[UR28][R10.64] ;  /* 0x0000001c0a077981 */ /* 0x000568000c1e1900 */
[----:B------:R-:W5:Y:S01]  /*18c0*/  LDG.E R16, desc[UR28][R16.64] ;  /* 0x0000001c10107981 */ /* 0x000f62000c1e1900 */
[----:B-1----:R-:W-:Y:S01]  /*18d0*/  IMAD.WIDE R14, R5, 0x4, R14 ;  /* 0x00000004050e7825 */ /* 0x002fe200078e020e */
[----:B--2---:R-:W1:Y:S04]  /*18e0*/  LDC.64 R12, c[0x0][0x3a8] ;  /* 0x0000ea00ff0c7b82 */ /* 0x004e680000000a00 */
[----:B------:R-:W2:Y:S01]  /*18f0*/  LDG.E R24, desc[UR28][R14.64] ;  /* 0x0000001c0e187981 */ /* 0x000ea2000c1e1900 */
[----:B------:R-:W-:Y:S01]  /*1900*/  MOV R10, UR20 ;  /* 0x00000014000a7c02 */ /* 0x000fe20008000f00 */
[----:B------:R-:W-:Y:S01]  /*1910*/  IMAD.U32 R23, RZ, RZ, UR17 ;  /* 0x00000011ff177e24 */ /* 0x000fe2000f8e00ff */
[----:B------:R-:W-:Y:S01]  /*1920*/  MOV R11, UR21 ;  /* 0x00000015000b7c02 */ /* 0x000fe20008000f00 */
[----:B------:R-:W-:-:S04]  /*1930*/  IMAD.U32 R25, RZ, RZ, UR19 ;  /* 0x00000013ff197e24 */ /* 0x000fc8000f8e00ff */
[----:B------:R-:W2:Y:S01]  /*1940*/  LDG.E R10, desc[UR28][R10.64] ;  /* 0x0000001c0a0a7981 */ /* 0x000ea2000c1e1900 */
[----:B------:R-:W-:Y:S01]  /*1950*/  MOV R27, UR11 ;  /* 0x0000000b001b7c02 */ /* 0x000fe20008000f00 */
[----:B------:R-:W-:Y:S01]  /*1960*/  IMAD.U32 R26, RZ, RZ, UR10 ;  /* 0x0000000aff1a7e24 */ /* 0x000fe2000f8e00ff */
[----:B---3--:R-:W-:-:S05]  /*1970*/  IADD3 R22, PT, PT, R3, R22, RZ ;  /* 0x0000001603167210 */ /* 0x008fca0007ffe0ff */
[----:B0-----:R-:W-:Y:S01]  /*1980*/  IMAD R21, R22, UR6, R21 ;  /* 0x0000000616157c24 */ /* 0x001fe2000f8e0215 */
[----:B----4-:R-:W-:-:S04]  /*1990*/  IADD3 R19, PT, PT, R6, R19, RZ ;  /* 0x0000001306137210 */ /* 0x010fc80007ffe0ff */
[----:B------:R-:W-:Y:S02]  /*19a0*/  IADD3 R18, PT, PT, R4, -0x1, R21 ;  /* 0xffffffff04127810 */ /* 0x000fe40007ffe015 */
[----:B------:R-:W-:-:S03]  /*19b0*/  MOV R22, UR16 ;  /* 0x0000001000167c02 */ /* 0x000fc60008000f00 */
[----:B-----5:R-:W-:Y:S02]  /*19c0*/  IMAD R19, R18, R9, R19 ;  /* 0x0000000912137224 */ /* 0x020fe400078e0213 */
[----:B------:R-:W-:Y:S01]  /*19d0*/  IMAD.U32 R18, RZ, RZ, UR4 ;  /* 0x00000004ff127e24 */ /* 0x000fe2000f8e00ff */
[----:B------:R-:W3:Y:S01]  /*19e0*/  LDG.E R22, desc[UR28][R22.64] ;  /* 0x0000001c16167981 */ /* 0x000ee2000c1e1900 */
[----:B--2---:R-:W-:Y:S01]  /*19f0*/  FMUL R7, R7, R24 ;  /* 0x0000001807077220 */ /* 0x004fe20000400000 */
[----:B------:R-:W-:-:S03]  /*1a00*/  MOV R24, UR18 ;  /* 0x0000001200187c02 */ /* 0x000fc60008000f00 */
[----:B------:R-:W-:Y:S01]  /*1a10*/  FMUL R29, R7, -R16 ;  /* 0x80000010071d7220 */ /* 0x000fe20000400000 */
[----:B-1----:R-:W-:Y:S01]  /*1a20*/  IMAD.WIDE R16, R19, 0x4, R12 ;  /* 0x0000000413107825 */ /* 0x002fe200078e020c */
[----:B------:R-:W-:Y:S01]  /*1a30*/  MOV R19, UR5 ;  /* 0x0000000500137c02 */ /* 0x000fe20008000f00 */
[----:B------:R-:W2:Y:S01]  /*1a40*/  LDG.E R24, desc[UR28][R24.64] ;  /* 0x0000001c18187981 */ /* 0x000ea2000c1e1900 */
[----:B------:R-:W-:-:S03]  /*1a50*/  MOV R21, UR9 ;  /* 0x0000000900157c02 */ /* 0x000fc60008000f00 */
[----:B------:R0:W-:Y:S04]  /*1a60*/  REDG.E.ADD.F32.FTZ.RN.STRONG.GPU desc[UR28][R16.64], R29 ;  /* 0x0000001d100079a6 */ /* 0x0001e8000c12f31c */
[----:B------:R-:W4:Y:S04]  /*1a70*/  LDG.E R18, desc[UR28][R18.64] ;  /* 0x0000001c12127981 */ /* 0x000f28000c1e1900 */
[----:B------:R1:W5:Y:S04]  /*1a80*/  LDG.E R20, desc[UR28][R20.64] ;  /* 0x0000001c14147981 */ /* 0x000368000c1e1900 */
[----:B------:R-:W2:Y:S01]  /*1a90*/  LDG.E R27, desc[UR28][R26.64] ;  /* 0x0000001c1a1b7981 */ /* 0x000ea2000c1e1900 */
[----:B-1----:R-:W-:-:S02]  /*1aa0*/  IMAD.U32 R21, RZ, RZ, UR11 ;  /* 0x0000000bff157e24 */ /* 0x002fc4000f8e00ff */
[----:B---3--:R-:W-:Y:S01]  /*1ab0*/  FMUL R11, R7, -R22 ;  /* 0x80000016070b7220 */ /* 0x008fe20000400000 */
[----:B----4-:R-:W-:-:S05]  /*1ac0*/  IADD3 R23, PT, PT, R3, R18, RZ ;  /* 0x0000001203177210 */ /* 0x010fca0007ffe0ff */
[----:B-----5:R-:W-:Y:S02]  /*1ad0*/  IMAD R23, R23, UR6, R20 ;  /* 0x0000000617177c24 */ /* 0x020fe4000f8e0214 */
[----:B--2---:R-:W-:-:S03]  /*1ae0*/  IMAD.IADD R27, R6, 0x1, R27 ;  /* 0x00000001061b7824 */ /* 0x004fc600078e021b */
[----:B------:R-:W-:-:S05]  /*1af0*/  IADD3 R28, PT, PT, R23, R4, RZ ;  /* 0x00000004171c7210 */ /* 0x000fca0007ffe0ff */
[----:B------:R-:W-:Y:S01]  /*1b00*/  IMAD R23, R28, R9, R27 ;  /* 0x000000091c177224 */ /* 0x000fe200078e021b */
[----:B------:R-:W-:-:S03]  /*1b10*/  MOV R18, UR4 ;  /* 0x0000000400127c02 */ /* 0x000fc60008000f00 */
[----:B0-----:R-:W-:Y:S01]  /*1b20*/  IMAD.WIDE R16, R23, 0x4, R12 ;  /* 0x0000000417107825 */ /* 0x001fe200078e020c */
[----:B------:R-:W-:-:S03]  /*1b30*/  MOV R23, UR9 ;  /* 0x0000000900177c02 */ /* 0x000fc60008000f00 */
[----:B------:R-:W-:Y:S01]  /*1b40*/  IMAD.U32 R22, RZ, RZ, UR8 ;  /* 0x00000008ff167e24 */ /* 0x000fe2000f8e00ff */
[----:B------:R0:W-:Y:S04]  /*1b50*/  REDG.E.ADD.F32.FTZ.RN.STRONG.GPU desc[UR28][R16.64], R11 ;  /* 0x0000000b100079a6 */ /* 0x0001e8000c12f31c */
[----:B------:R1:W2:Y:S01]  /*1b60*/  LDG.E R18, desc[UR28][R18.64] ;  /* 0x0000001c12127981 */ /* 0x0002a2000c1e1900 */
[----:B------:R-:W-:-:S03]  /*1b70*/  MOV R20, UR10 ;  /* 0x0000000a00147c02 */ /* 0x000fc60008000f00 */
[----:B------:R3:W4:Y:S04]  /*1b80*/  LDG.E R22, desc[UR28][R22.64] ;  /* 0x0000001c16167981 */ /* 0x000728000c1e1900 */
[----:B------:R-:W5:Y:S01]  /*1b90*/  LDG.E R21, desc[UR28][R20.64] ;  /* 0x0000001c14157981 */ /* 0x000f62000c1e1900 */
[----:B0-----:R-:W-:Y:S01]  /*1ba0*/  IMAD.U32 R16, RZ, RZ, UR4 ;  /* 0x00000004ff107e24 */ /* 0x001fe2000f8e00ff */
[----:B------:R-:W-:Y:S01]  /*1bb0*/  MOV R17, UR5 ;  /* 0x0000000500117c02 */ /* 0x000fe20008000f00 */
[----:B-1----:R-:W-:Y:S01]  /*1bc0*/  IMAD.U32 R19, RZ, RZ, UR9 ;  /* 0x00000009ff137e24 */ /* 0x002fe2000f8e00ff */
[----:B---3--:R-:W-:Y:S02]  /*1bd0*/  MOV R23, UR11 ;  /* 0x0000000b00177c02 */ /* 0x008fe40008000f00 */
[----:B--2---:R-:W-:-:S05]  /*1be0*/  IADD3 R25, PT, PT, R3, R18, RZ ;  /* 0x0000001203197210 */ /* 0x004fca0007ffe0ff */
[----:B----4-:R-:W-:Y:S01]  /*1bf0*/  IMAD R25, R25, UR6, R22 ;  /* 0x0000000619197c24 */ /* 0x010fe2000f8e0216 */
[----:B-----5:R-:W-:-:S04]  /*1c00*/  IADD3 R27, PT, PT, R2, R21, RZ ;  /* 0x00000015021b7210 */ /* 0x020fc80007ffe0ff */
[----:B------:R-:W-:-:S05]  /*1c10*/  IADD3 R26, PT, PT, R4, -0x1, R25 ;  /* 0xffffffff041a7810 */ /* 0x000fca0007ffe019 */
[----:B------:R-:W-:Y:S02]  /*1c20*/  IMAD R25, R26, R9, R27 ;  /* 0x000000091a197224 */ /* 0x000fe400078e021b */
[----:B------:R-:W-:Y:S02]  /*1c30*/  FMUL R27, R7, -R24 ;  /* 0x80000018071b7220 */ /* 0x000fe40000400000 */
[----:B------:R-:W-:Y:S01]  /*1c40*/  IMAD.WIDE R24, R25, 0x4, R12 ;  /* 0x0000000419187825 */ /* 0x000fe200078e020c */
[----:B------:R-:W-:-:S04]  /*1c50*/  MOV R18, UR8 ;  /* 0x0000000800127c02 */ /* 0x000fc80008000f00 */
[----:B------:R0:W-:Y:S04]  /*1c60*/  REDG.E.ADD.F32.FTZ.RN.STRONG.GPU desc[UR28][R24.64], R27 ;  /* 0x0000001b180079a6 */ /* 0x0001e8000c12f31c */
[----:B------:R1:W2:Y:S01]  /*1c70*/  LDG.E R16, desc[UR28][R16.64] ;  /* 0x0000001c10107981 */ /* 0x0002a2000c1e1900 */
[----:B------:R-:W-:-:S03]  /*1c80*/  MOV R22, UR10 ;  /* 0x0000000a00167c02 */ /* 0x000fc60008000f00 */
[----:B------:R3:W4:Y:S04]  /*1c90*/  LDG.E R18, desc[UR28][R18.64] ;  /* 0x0000001c12127981 */ /* 0x000728000c1e1900 */
[----:B------:R-:W5:Y:S01]  /*1ca0*/  LDG.E R23, desc[UR28][R22.64] ;  /* 0x0000001c16177981 */ /* 0x000f62000c1e1900 */
[----:B0-----:R-:W-:Y:S01]  /*1cb0*/  FMUL R27, R7, -R10 ;  /* 0x8000000a071b7220 */ /* 0x001fe20000400000 */
[----:B------:R-:W-:Y:S02]  /*1cc0*/  MOV R10, UR8 ;  /* 0x00000008000a7c02 */ /* 0x000fe40008000f00 */
[----:B-1----:R-:W-:Y:S01]  /*1cd0*/  MOV R17, UR11 ;  /* 0x0000000b00117c02 */ /* 0x002fe20008000f00 */
[----:B---3--:R-:W-:Y:S02]  /*1ce0*/  IMAD.U32 R19, RZ, RZ, UR15 ;  /* 0x0000000fff137e24 */ /* 0x008fe4000f8e00ff */
[----:B--2---:R-:W-:-:S04]  /*1cf0*/  IMAD.IADD R11, R3, 0x1, R16 ;  /* 0x00000001030b7824 */ /* 0x004fc800078e0210 */
[----:B----4-:R-:W-:Y:S01]  /*1d00*/  IMAD R11, R11, UR6, R18 ;  /* 0x000000060b0b7c24 */ /* 0x010fe2000f8e0212 */
[----:B-----5:R-:W-:-:S04]  /*1d10*/  IADD3 R21, PT, PT, R2, R23, RZ ;  /* 0x0000001702157210 */ /* 0x020fc80007ffe0ff */
[----:B------:R-:W-:Y:S01]  /*1d20*/  IADD3 R20, PT, PT, R11, R4, RZ ;  /* 0x000000040b147210 */ /* 0x000fe20007ffe0ff */
[----:B------:R-:W-:-:S04]  /*1d30*/  IMAD.U32 R11, RZ, RZ, UR7 ;  /* 0x00000007ff0b7e24 */ /* 0x000fc8000f8e00ff */
[----:B------:R-:W-:Y:S01]  /*1d40*/  IMAD R21, R20, R9, R21 ;  /* 0x0000000914157224 */ /* 0x000fe200078e0215 */
[----:B------:R-:W-:-:S03]  /*1d50*/  MOV R20, UR4 ;  /* 0x0000000400147c02 */ /* 0x000fc60008000f00 */
[----:B------:R-:W-:Y:S01]  /*1d60*/  IMAD.WIDE R24, R21, 0x4, R12 ;  /* 0x0000000415187825 */ /* 0x000fe200078e020c */
[----:B------:R-:W-:-:S03]  /*1d70*/  MOV R21, UR5 ;  /* 0x0000000500157c02 */ /* 0x000fc60008000f00 */
[----:B------:R-:W-:Y:S01]  /*1d80*/  IMAD.SHL.U32 R7, R11, 0x2, RZ ;  /* 0x000000020b077824 */ /* 0x000fe200078e00ff */
[----:B------:R0:W-:Y:S01]  /*1d90*/  REDG.E.ADD.F32.FTZ.RN.STRONG.GPU desc[UR28][R24.64], R27 ;  /* 0x0000001b180079a6 */ /* 0x0001e2000c12f31c */
[----:B------:R-:W-:-:S03]  /*1da0*/  MOV R11, UR9 ;  /* 0x00000009000b7c02 */ /* 0x000fc60008000f00 */
[----:B------:R-:W2:Y:S01]  /*1db0*/  LDG.E R20, desc[UR28][R20.64] ;  /* 0x0000001c14147981 */ /* 0x000ea2000c1e1900 */
[----:B------:R-:W-:Y:S01]  /*1dc0*/  VIADD R23, R7, 0x1 ;  /* 0x0000000107177836 */ /* 0x000fe20000000000 */
[----:B------:R-:W-:Y:S02]  /*1dd0*/  MOV R16, UR10 ;  /* 0x0000000a00107c02 */ /* 0x000fe40008000f00 */
[----:B------:R-:W3:Y:S01]  /*1de0*/  LDG.E R11, desc[UR28][R10.64] ;  /* 0x0000001c0a0b7981 */ /* 0x000ee2000c1e1900 */
[----:B------:R-:W-:Y:S01]  /*1df0*/  IMAD.WIDE.U32 R22, R23, 0x4, R14 ;  /* 0x0000000417167825 */ /* 0x000fe200078e000e */
[----:B------:R-:W-:Y:S02]  /*1e00*/  MOV R15, UR13 ;  /* 0x0000000d000f7c02 */ /* 0x000fe40008000f00 */
[----:B------:R-:W4:Y:S01]  /*1e10*/  LDG.E R17, desc[UR28][R16.64] ;  /* 0x0000001c10117981 */ /* 0x000f22000c1e1900 */
[----:B------:R-:W-:Y:S01]  /*1e20*/  IMAD.U32 R14, RZ, RZ, UR12 ;  /* 0x0000000cff0e7e24 */ /* 0x000fe2000f8e00ff */
[----:B------:R-:W-:-:S02]  /*1e30*/  MOV R18, UR14 ;  /* 0x0000000e00127c02 */ /* 0x000fc40008000f00 */
[----:B------:R-:W5:Y:S04]  /*1e40*/  LDG.E R23, desc[UR28][R22.64] ;  /* 0x0000001c16177981 */ /* 0x000f68000c1e1900 */
[----:B------:R1:W5:Y:S04]  /*1e50*/  LDG.E R14, desc[UR28][R14.64] ;  /* 0x0000001c0e0e7981 */ /* 0x000368000c1e1900 */
[----:B------:R1:W5:Y:S01]  /*1e60*/  LDG.E R19, desc[UR28][R18.64] ;  /* 0x0000001c12137981 */ /* 0x000362000c1e1900 */
[----:B------:R-:W-:Y:S01]  /*1e70*/  MOV R26, UR16 ;  /* 0x00000010001a7c02 */ /* 0x000fe20008000f00 */
[----:B0-----:R-:W-:-:S02]  /*1e80*/  IMAD.U32 R27, RZ, RZ, UR17 ;  /* 0x00000011ff1b7e24 */ /* 0x001fc4000f8e00ff */
[----:B-1----:R-:W-:-:S03]  /*1e90*/  IMAD.U32 R15, RZ, RZ, UR21 ;  /* 0x00000015ff0f7e24 */ /* 0x002fc6000f8e00ff */
[----:B------:R0:W5:Y:S01]  /*1ea0*/  LDG.E R29, desc[UR28][R26.64] ;  /* 0x0000001c1a1d7981 */ /* 0x000162000c1e1900 */
[----:B------:R-:W-:Y:S01]  /*1eb0*/  MOV R18, UR4 ;  /* 0x0000000400127c02 */ /* 0x000fe20008000f00 */
[----:B------:R-:W-:Y:S02]  /*1ec0*/  IMAD.U32 R22, RZ, RZ, UR8 ;  /* 0x00000008ff167e24 */ /* 0x000fe4000f8e00ff */
[----:B0-----:R-:W-:Y:S01]  /*1ed0*/  IMAD.U32 R27, RZ, RZ, UR11 ;  /* 0x0000000bff1b7e24 */ /* 0x001fe2000f8e00ff */
[----:B------:R-:W-:Y:S02]  /*1ee0*/  MOV R26, UR10 ;  /* 0x0000000a001a7c02 */ /* 0x000fe40008000f00 */
[----:B--2---:R-:W-:-:S05]  /*1ef0*/  IADD3 R20, PT, PT, R3, R20, RZ ;  /* 0x0000001403147210 */ /* 0x004fca0007ffe0ff */
[----:B---3--:R-:W-:Y:S01]  /*1f00*/  IMAD R21, R20, UR6, R11 ;  /* 0x0000000614157c24 */ /* 0x008fe2000f8e020b */
[----:B----4-:R-:W-:-:S04]  /*1f10*/  IADD3 R11, PT, PT, R6, R17, RZ ;  /* 0x00000011060b7210 */ /* 0x010fc80007ffe0ff */
[----:B------:R-:W-:-:S05]  /*1f20*/  IADD3 R10, PT, PT, R21, R4, RZ ;  /* 0x00000004150a7210 */ /* 0x000fca0007ffe0ff */
[----:B------:R-:W-:Y:S02]  /*1f30*/  IMAD R17, R10, R9, R11 ;  /* 0x000000090a117224 */ /* 0x000fe400078e020b */
[----:B-----5:R-:W-:Y:S01]  /*1f40*/  FMUL R20, R14, R23 ;  /* 0x000000170e147220 */ /* 0x020fe20000400000 */
[----:B------:R-:W-:Y:S01]  /*1f50*/  IMAD.U32 R10, RZ, RZ, UR18 ;  /* 0x00000012ff0a7e24 */ /* 0x000fe2000f8e00ff */
[----:B------:R-:W-:Y:S01]  /*1f60*/  MOV R11, UR19 ;  /* 0x00000013000b7c02 */ /* 0x000fe20008000f00 */
[----:B------:R-:W-:Y:S01]  /*1f70*/  IMAD.WIDE R16, R17, 0x4, R12 ;  /* 0x0000000411107825 */ /* 0x000fe200078e020c */
[----:B------:R-:W-:-:S03]  /*1f80*/  MOV R14, UR20 ;  /* 0x00000014000e7c02 */ /* 0x000fc60008000f00 */
[----:B------:R-:W-:Y:S01]  /*1f90*/  FMUL R24, R20, -R19 ;  /* 0x8000001314187220 */ /* 0x000fe20000400000 */
[----:B------:R-:W-:Y:S01]  /*1fa0*/  MOV R19, UR5 ;  /* 0x0000000500137c02 */ /* 0x000fe20008000f00 */
[----:B------:R-:W2:Y:S01]  /*1fb0*/  LDG.E R21, desc[UR28][R10.64] ;  /* 0x0000001c0a157981 */ /* 0x000ea2000c1e1900 */
[----:B------:R-:W-:-:S03]  /*1fc0*/  MOV R23, UR9 ;  /* 0x0000000900177c02 */ /* 0x000fc60008000f00 */
[----:B------:R0:W3:Y:S04]  /*1fd0*/  LDG.E R25, desc[UR28][R14.64] ;  /* 0x0000001c0e197981 */ /* 0x0000e8000c1e1900 */
[----:B------:R1:W-:Y:S04]  /*1fe0*/  REDG.E.ADD.F32.FTZ.RN.STRONG.GPU desc[UR28][R16.64], R24 ;  /* 0x00000018100079a6 */ /* 0x0003e8000c12f31c */
[----:B------:R4:W5:Y:S04]  /*1ff0*/  LDG.E R18, desc[UR28][R18.64] ;  /* 0x0000001c12127981 */ /* 0x000968000c1e1900 */
[----:B------:R-:W2:Y:S04]  /*2000*/  LDG.E R23, desc[UR28][R22.64] ;  /* 0x0000001c16177981 */ /* 0x000ea8000c1e1900 */
[----:B------:R-:W3:Y:S01]  /*2010*/  LDG.E R27, desc[UR28][R26.64] ;  /* 0x0000001c1a1b7981 */ /* 0x000ee2000c1e1900 */
[----:B------:R-:W-:Y:S01]  /*2020*/  FMUL R29, R20, -R29 ;  /* 0x8000001d141d7220 */ /* 0x000fe20000400000 */
[----:B0-----:R-:W-:Y:S01]  /*2030*/  IMAD.U32 R14, RZ, RZ, UR4 ;  /* 0x00000004ff0e7e24 */ /* 0x001fe2000f8e00ff */
[----:B------:R-:W-:Y:S01]  /*2040*/  MOV R15, UR5 ;  /* 0x00000005000f7c02 */ /* 0x000fe20008000f00 */
[----:B-1----:R-:W-:Y:S01]  /*2050*/  IMAD.U32 R17, RZ, RZ, UR9 ;  /* 0x00000009ff117e24 */ /* 0x002fe2000f8e00ff */
[----:B------:R-:W-:-:S02]  /*2060*/  MOV R16, UR8 ;  /* 0x0000000800107c02 */ /* 0x000fc40008000f00 */
[----:B----4-:R-:W-:Y:S02]  /*2070*/  MOV R19, UR11 ;  /* 0x0000000b00137c02 */ /* 0x010fe40008000f00 */
[----:B-----5:R-:W-:-:S05]  /*2080*/  IADD3 R28, PT, PT, R3, R18, RZ ;  /* 0x00000012031c7210 */ /* 0x020fca0007ffe0ff */
[----:B--2---:R-:W-:-:S05]  /*2090*/  IMAD R28, R28, UR6, R23 ;  /* 0x000000061c1c7c24 */ /* 0x004fca000f8e0217 */
[----:B------:R-:W-:-:S05]  /*20a0*/  IADD3 R28, PT, PT, R28, R4, RZ ;  /* 0x000000041c1c7210 */ /* 0x000fca0007ffe0ff */
[----:B------:R-:W-:-:S05]  /*20b0*/  IMAD R28, R28, R9, R9 ;  /* 0x000000091c1c7224 */ /* 0x000fca00078e0209 */
[----:B---3--:R-:W-:-:S05]  /*20c0*/  IADD3 R11, PT, PT, R28, R6, R27 ;  /* 0x000000061c0b7210 */ /* 0x008fca0007ffe01b */
[----:B------:R-:W-:-:S05]  /*20d0*/  IMAD.WIDE R10, R11, 0x4, R12 ;  /* 0x000000040b0a7825 */ /* 0x000fca00078e020c */
[----:B------:R0:W-:Y:S04]  /*20e0*/  REDG.E.ADD.F32.FTZ.RN.STRONG.GPU desc[UR28][R10.64], R29 ;  /* 0x0000001d0a0079a6 */ /* 0x0001e8000c12f31c */
[----:B------:R1:W2:Y:S01]  /*20f0*/  LDG.E R14, desc[UR28][R14.64] ;  /* 0x0000001c0e0e7981 */ /* 0x0002a2000c1e1900 */
[----:B------:R-:W-:-:S03]  /*2100*/  MOV R18, UR10 ;  /* 0x0000000a00127c02 */ /* 0x000fc60008000f00 */
[----:B------:R3:W4:Y:S04]  /*2110*/  LDG.E R17, desc[UR28][R16.64] ;  /* 0x0000001c10117981 */ /* 0x000728000c1e1900 */
[----:B------:R-:W5:Y:S01]  /*2120*/  LDG.E R19, desc[UR28][R18.64] ;  /* 0x0000001c12137981 */ /* 0x000f62000c1e1900 */
[----:B------:R-:W-:Y:S01]  /*2130*/  FMUL R21, R20, -R21 ;  /* 0x8000001514157220 */ /* 0x000fe20000400000 */
[----:B0-----:R-:W-:Y:S01]  /*2140*/  IMAD.U32 R10, RZ, RZ, UR4 ;  /* 0x00000004ff0a7e24 */ /* 0x001fe2000f8e00ff */
[----:B------:R-:W-:Y:S01]  /*2150*/  MOV R11, UR5 ;  /* 0x00000005000b7c02 */ /* 0x000fe20008000f00 */
[----:B-1----:R-:W-:Y:S01]  /*2160*/  IMAD.U32 R15, RZ, RZ, UR9 ;  /* 0x00000009ff0f7e24 */ /* 0x002fe2000f8e00ff */
[----:B---3--:R-:W-:Y:S01]  /*2170*/  MOV R16, UR10 ;  /* 0x0000000a00107c02 */ /* 0x008fe20008000f00 */
[----:B--2---:R-:W-:-:S04]  /*2180*/  IMAD.IADD R22, R3, 0x1, R14 ;  /* 0x0000000103167824 */ /* 0x004fc800078e020e */
[----:B----4-:R-:W-:Y:S01]  /*2190*/  IMAD R23, R22, UR6, R17 ;  /* 0x0000000616177c24 */ /* 0x010fe2000f8e0211 */
[----:B-----5:R-:W-:-:S04]  /*21a0*/  IADD3 R24, PT, PT, R2, R19, RZ ;  /* 0x0000001302187210 */ /* 0x020fc80007ffe0ff */
[----:B------:R-:W-:-:S05]  /*21b0*/  IADD3 R22, PT, PT, R23, R4, RZ ;  /* 0x0000000417167210 */ /* 0x000fca0007ffe0ff */
[----:B------:R-:W-:-:S04]  /*21c0*/  IMAD R23, R22, R9, R24 ;  /* 0x0000000916177224 */ /* 0x000fc800078e0218 */
[----:B------:R-:W-:Y:S01]  /*21d0*/  IMAD.WIDE R22, R23, 0x4, R12 ;  /* 0x0000000417167825 */ /* 0x000fe200078e020c */
[----:B------:R-:W-:-:S04]  /*21e0*/  MOV R14, UR8 ;  /* 0x00000008000e7c02 */ /* 0x000fc80008000f00 */
[----:B------:R1:W-:Y:S04]  /*21f0*/  REDG.E.ADD.F32.FTZ.RN.STRONG.GPU desc[UR28][R22.64], R21 ;  /* 0x00000015160079a6 */ /* 0x0003e8000c12f31c */
[----:B------:R-:W2:Y:S04]  /*2200*/  LDG.E R10, desc[UR28][R10.64] ;  /* 0x0000001c0a0a7981 */ /* 0x000ea8000c1e1900 */
[----:B------:R-:W3:Y:S01]  /*2210*/  LDG.E R15, desc[UR28][R14.64] ;  /* 0x0000001c0e0f7981 */ /* 0x000ee2000c1e1900 */
[----:B------:R-:W-:-:S06]  /*2220*/  MOV R17, UR11 ;  /* 0x0000000b00117c02 */ /* 0x000fcc0008000f00 */
[----:B------:R-:W4:Y:S01]  /*2230*/  LDG.E R17, desc[UR28][R16.64] ;  /* 0x0000001c10117981 */ /* 0x000f22000c1e1900 */
[----:B------:R-:W-:-:S04]  /*2240*/  IADD3 R8, PT, PT, R8, 0x2, RZ ;  /* 0x0000000208087810 */ /* 0x000fc80007ffe0ff */
[----:B------:R-:W-:Y:S01]  /*2250*/  ISETP.NE.AND P1, PT, R8, RZ, PT ;  /* 0x000000ff0800720c */ /* 0x000fe20003f25270 */
[----:B------:R-:W-:Y:S01]  /*2260*/  FMUL R25, R20, -R25 ;  /* 0x8000001914197220 */ /* 0x000fe20000400000 */
[----:B--2---:R-:W-:-:S04]  /*2270*/  IMAD.IADD R18, R3, 0x1, R10 ;  /* 0x0000000103127824 */ /* 0x004fc800078e020a */
[----:B---3--:R-:W-:-:S05]  /*2280*/  IMAD R19, R18, UR6, R15 ;  /* 0x0000000612137c24 */ /* 0x008fca000f8e020f */
[----:B------:R-:W-:-:S05]  /*2290*/  IADD3 R18, PT, PT, R19, R4, RZ ;  /* 0x0000000413127210 */ /* 0x000fca0007ffe0ff */
[----:B------:R-:W-:-:S05]  /*22a0*/  IMAD R18, R18, R9, R9 ;  /* 0x0000000912127224 */ /* 0x000fca00078e0209 */
[----:B----4-:R-:W-:Y:S01]  /*22b0*/  IADD3 R9, PT, PT, R18, R2, R17 ;  /* 0x0000000212097210 */ /* 0x010fe20007ffe011 */
[----:B------:R-:W-:-:S04]  /*22c0*/  IMAD.U32 R10, RZ, RZ, UR7 ;  /* 0x00000007ff0a7e24 */ /* 0x000fc8000f8e00ff */
[----:B------:R-:W-:Y:S01]  /*22d0*/  IMAD.WIDE R12, R9, 0x4, R12 ;  /* 0x00000004090c7825 */ /* 0x000fe200078e020c */
[----:B------:R-:W-:-:S04]  /*22e0*/  LEA R5, R10, R5, 0x2 ;  /* 0x000000050a057211 */ /* 0x000fc800078e10ff */
[----:B------:R1:W-:Y:S01]  /*22f0*/  REDG.E.ADD.F32.FTZ.RN.STRONG.GPU desc[UR28][R12.64], R25 ;  /* 0x000000190c0079a6 */ /* 0x0003e2000c12f31c */
[----:B------:R-:W-:Y:S01]  /*2300*/  IADD3 R5, PT, PT, R5, 0x2, RZ ;  /* 0x0000000205057810 */ /* 0x000fe20007ffe0ff */
[----:B------:R-:W-:Y:S01]  /*2310*/  VIADD R4, R4, 0x2 ;  /* 0x0000000204047836 */ /* 0x000fe20000000000 */
[----:B------:R-:W-:Y:S06]  /*2320*/  @P1 BRA `(.L_x_80) ;  /* 0xfffffff400241947 */ /* 0x000fec000383ffff */
[----:B------:R-:W-:Y:S02]  /*2330*/  MOV R4, UR4 ;  /* 0x0000000400047c02 */ /* 0x000fe40008000f00 */
[----:B------:R-:W-:-:S05]  /*2340*/  MOV R5, UR5 ;  /* 0x0000000500057c02 */ /* 0x000fca0008000f00 */
[----:B------:R0:W5:Y:S02]  /*2350*/  LDG.E R6, desc[UR28][R4.64] ;  /* 0x0000001c04067981 */ /* 0x000164000c1e1900 */
.L_x_79:
[----:B------:R-:W2:Y:S01]  /*2360*/  S2R R8, SR_TID.Y ;  /* 0x0000000000087919 */ /* 0x000ea20000002200 */
[----:B------:R-:W-:Y:S01]  /*2370*/  IMAD.U32 R9, RZ, RZ, UR7 ;  /* 0x00000007ff097e24 */ /* 0x000fe2000f8e00ff */
[----:B0-----:R-:W0:Y:S01]  /*2380*/  LDC.64 R4, c[0x0][0x3b0] ;  /* 0x0000ec00ff047b82 */ /* 0x001e220000000a00 */
[----:B-1----:R-:W-:Y:S01]  /*2390*/  IMAD.U32 R12, RZ, RZ, UR8 ;  /* 0x00000008ff0c7e24 */ /* 0x002fe2000f8e00ff */
[----:B------:R-:W-:Y:S01]  /*23a0*/  MOV R13, UR9 ;  /* 0x00000009000d7c02 */ /* 0x000fe20008000f00 */
[----:B------:R-:W-:Y:S01]  /*23b0*/  IMAD.U32 R18, RZ, RZ, UR10 ;  /* 0x0000000aff127e24 */ /* 0x000fe2000f8e00ff */
[----:B------:R-:W-:Y:S02]  /*23c0*/  SHF.L.U32 R9, R9, 0x1, RZ ;  /* 0x0000000109097819 */ /* 0x000fe400000006ff */
[----:B------:R-:W-:Y:S01]  /*23d0*/  MOV R19, UR11 ;  /* 0x0000000b00137c02 */ /* 0x000fe20008000f00 */
[----:B------:R1:W3:Y:S01]  /*23e0*/  LDG.E R12, desc[UR28][R12.64] ;  /* 0x0000001c0c0c7981 */ /* 0x0002e2000c1e1900 */
[----:B------:R-:W-:Y:S01]  /*23f0*/  MOV R10, UR12 ;  /* 0x0000000c000a7c02 */ /* 0x000fe20008000f00 */
[----:B------:R-:W-:Y:S01]  /*2400*/  IMAD.U32 R11, RZ, RZ, UR13 ;  /* 0x0000000dff0b7e24 */ /* 0x000fe2000f8e00ff */
[----:B------:R-:W-:Y:S01]  /*2410*/  MOV R14, UR14 ;  /* 0x0000000e000e7c02 */ /* 0x000fe20008000f00 */
[----:B------:R-:W4:Y:S01]  /*2420*/  LDCU UR6, c[0x0][0x3a0] ;  /* 0x00007400ff0677ac */ /* 0x000f220008000800 */
[----:B------:R-:W4:Y:S01]  /*2430*/  LDG.E R19, desc[UR28][R18.64] ;  /* 0x0000001c12137981 */ /* 0x000f22000c1e1900 */
[----:B------:R-:W-:Y:S01]  /*2440*/  MOV R15, UR15 ;  /* 0x0000000f000f7c02 */ /* 0x000fe20008000f00 */
[----:B------:R-:W4:Y:S02]  /*2450*/  LDCU UR22, c[0x0][0x398] ;  /* 0x00007300ff1677ac */ /* 0x000f240008000800 */
[----:B------:R-:W4:Y:S04]  /*2460*/  LDG.E R10, desc[UR28][R10.64] ;  /* 0x0000001c0a0a7981 */ /* 0x000f28000c1e1900 */
[----:B------:R1:W4:Y:S01]  /*2470*/  LDG.E R17, desc[UR28][R14.64] ;  /* 0x0000001c0e117981 */ /* 0x000322000c1e1900 */
[----:B--2---:R-:W-:-:S05]  /*2480*/  IMAD R8, R9, R8, R8 ;  /* 0x0000000809087224 */ /* 0x004fca00078e0208 */
[----:B------:R-:W-:-:S05]  /*2490*/  IADD3 R8, PT, PT, R8, R7, RZ ;  /* 0x0000000708087210 */ /* 0x000fca0007ffe0ff */
[----:B------:R-:W-:-:S05]  /*24a0*/  IMAD R9, R9, R8, R8 ;  /* 0x0000000809097224 */ /* 0x000fca00078e0208 */
[----:B------:R-:W-:-:S05]  /*24b0*/  IADD3 R9, PT, PT, R9, R0, RZ ;  /* 0x0000000009097210 */ /* 0x000fca0007ffe0ff */
[----:B0-----:R-:W-:Y:S02]  /*24c0*/  IMAD.WIDE R8, R9, 0x4, R4 ;  /* 0x0000000409087825 */ /* 0x001fe400078e0204 */
[----:B------:R-:W0:Y:S04]  /*24d0*/  LDC.64 R4, c[0x0][0x3a8] ;  /* 0x0000ea00ff047b82 */ /* 0x000e280000000a00 */
[----:B------:R2:W4:Y:S01]  /*24e0*/  LDG.E R9, desc[UR28][R8.64] ;  /* 0x0000001c08097981 */ /* 0x000522000c1e1900 */
[----:B-1----:R-:W-:Y:S01]  /*24f0*/  VIADD R13, R7, -UR7 ;  /* 0x80000007070d7c36 */ /* 0x002fe20008000000 */
[----:B-----5:R-:W-:Y:S02]  /*2500*/  IADD3 R6, PT, PT, R3, R6, RZ ;  /* 0x0000000603067210 */ /* 0x020fe40007ffe0ff */
[----:B------:R-:W-:Y:S01]  /*2510*/  IADD3 R16, PT, PT, R0, -UR7, RZ ;  /* 0x8000000700107c10 */ /* 0x000fe2000fffe0ff */
[----:B------:R-:W-:Y:S01]  /*2520*/  IMAD.U32 R14, RZ, RZ, UR20 ;  /* 0x00000014ff0e7e24 */ /* 0x000fe2000f8e00ff */
[----:B------:R-:W-:-:S02]  /*2530*/  MOV R15, UR21 ;  /* 0x00000015000f7c02 */ /* 0x000fc40008000f00 */
[----:B------:R-:W-:Y:S02]  /*2540*/  MOV R18, UR16 ;  /* 0x0000001000127c02 */ /* 0x000fe40008000f00 */
[----:B------:R-:W-:Y:S02]  /*2550*/  MOV R20, UR18 ;  /* 0x0000001200147c02 */ /* 0x000fe40008000f00 */
[----:B------:R-:W-:Y:S01]  /*2560*/  MOV R21, UR19 ;  /* 0x0000001300157c02 */ /* 0x000fe20008000f00 */
[----:B------:R-:W4:Y:S01]  /*2570*/  LDG.E R15, desc[UR28][R14.64] ;  /* 0x0000001c0e0f7981 */ /* 0x000f22000c1e1900 */
[----:B--2---:R-:W-:Y:S01]  /*2580*/  MOV R8, UR8 ;  /* 0x0000000800087c02 */ /* 0x004fe20008000f00 */
[----:B------:R-:W-:Y:S01]  /*2590*/  IMAD.U32 R22, RZ, RZ, UR10 ;  /* 0x0000000aff167e24 */ /* 0x000fe2000f8e00ff */
[----:B------:R-:W-:Y:S01]  /*25a0*/  MOV R23, UR11 ;  /* 0x0000000b00177c02 */ /* 0x000fe20008000f00 */
[----:B---3--:R-:W-:-:S04]  /*25b0*/  IMAD.IADD R7, R12, 0x1, R13 ;  /* 0x000000010c077824 */ /* 0x008fc800078e020d */
[----:B----4-:R-:W-:Y:S01]  /*25c0*/  IMAD R6, R6, UR6, R7 ;  /* 0x0000000606067c24 */ /* 0x010fe2000f8e0207 */
[----:B------:R-:W-:Y:S01]  /*25d0*/  IADD3 R11, PT, PT, R16, R19, RZ ;  /* 0x00000013100b7210 */ /* 0x000fe20007ffe0ff */
[----:B------:R-:W-:-:S04]  /*25e0*/  IMAD.U32 R19, RZ, RZ, UR17 ;  /* 0x00000011ff137e24 */ /* 0x000fc8000f8e00ff */
[----:B------:R-:W-:Y:S02]  /*25f0*/  IMAD R7, R6, UR22, R11 ;  /* 0x0000001606077c24 */ /* 0x000fe4000f8e020b */
[----:B------:R-:W-:Y:S01]  /*2600*/  IMAD.U32 R11, RZ, RZ, UR5 ;  /* 0x00000005ff0b7e24 */ /* 0x000fe2000f8e00ff */
[----:B------:R1:W2:Y:S01]  /*2610*/  LDG.E R19, desc[UR28][R18.64] ;  /* 0x0000001c12137981 */ /* 0x0002a2000c1e1900 */
[----:B0-----:R-:W-:-:S04]  /*2620*/  IMAD.WIDE R6, R7, 0x4, R4 ;  /* 0x0000000407067825 */ /* 0x001fc800078e0204 */
[----:B------:R-:W-:Y:S01]  /*2630*/  FMUL R12, R10, R9 ;  /* 0x000000090a0c7220 */ /* 0x000fe20000400000 */
[----:B------:R-:W-:Y:S02]  /*2640*/  MOV R9, UR9 ;  /* 0x0000000900097c02 */ /* 0x000fe40008000f00 */
[----:B------:R-:W-:Y:S01]  /*2650*/  MOV R10, UR4 ;  /* 0x00000004000a7c02 */ /* 0x000fe20008000f00 */
[----:B------:R-:W-:Y:S02]  /*2660*/  FMUL R25, R12, -R17 ;  /* 0x800000110c197220 */ /* 0x000fe40000400000 */
[----:B------:R-:W3:Y:S04]  /*2670*/  LDG.E R17, desc[UR28][R20.64] ;  /* 0x0000001c14117981 */ /* 0x000ee8000c1e1900 */
[----:B------:R0:W-:Y:S04]  /*2680*/  REDG.E.ADD.F32.FTZ.RN.STRONG.GPU desc[UR28][R6.64], R25 ;  /* 0x00000019060079a6 */ /* 0x0001e8000c12f31c */
[----:B------:R-:W4:Y:S04]  /*2690*/  LDG.E R9, desc[UR28][R8.64] ;  /* 0x0000001c08097981 */ /* 0x000f28000c1e1900 */
[----:B------:R0:W3:Y:S04]  /*26a0*/  LDG.E R10, desc[UR28][R10.64] ;  /* 0x0000001c0a0a7981 */ /* 0x0000e8000c1e1900 */
[----:B------:R-:W3:Y:S01]  /*26b0*/  LDG.E R23, desc[UR28][R22.64] ;  /* 0x0000001c16177981 */ /* 0x000ee2000c1e1900 */
[----:B-1----:R-:W-:Y:S01]  /*26c0*/  IADD3 R18, PT, PT, R13, 0x1, RZ ;  /* 0x000000010d127810 */ /* 0x002fe20007ffe0ff */
[----:B0-----:R-:W-:Y:S01]  /*26d0*/  IMAD.U32 R7, RZ, RZ, UR5 ;  /* 0x00000005ff077e24 */ /* 0x001fe2000f8e00ff */
[----:B------:R-:W-:-:S02]  /*26e0*/  MOV R6, UR4 ;  /* 0x0000000400067c02 */ /* 0x000fc40008000f00 */
[----:B------:R-:W-:Y:S02]  /*26f0*/  MOV R25, UR9 ;  /* 0x0000000900197c02 */ /* 0x000fe40008000f00 */
[----:B------:R-:W-:Y:S01]  /*2700*/  MOV R11, UR11 ;  /* 0x0000000b000b7c02 */ /* 0x000fe20008000f00 */
[----:B--2---:R-:W-:Y:S01]  /*2710*/  FMUL R19, R12, -R19 ;  /* 0x800000130c137220 */ /* 0x004fe20000400000 */
[----:B----4-:R-:W-:Y:S01]  /*2720*/  IADD3 R21, PT, PT, R9, R18, RZ ;  /* 0x0000001209157210 */ /* 0x010fe20007ffe0ff */
[----:B---3--:R-:W-:Y:S01]  /*2730*/  IMAD.IADD R24, R3, 0x1, R10 ;  /* 0x0000000103187824 */ /* 0x008fe200078e020a */
[----:B------:R-:W-:-:S03]  /*2740*/  IADD3 R16, PT, PT, R16, R23, RZ ;  /* 0x0000001710107210 */ /* 0x000fc60007ffe0ff */
[----:B------:R-:W-:-:S04]  /*2750*/  IMAD R21, R24, UR6, R21 ;  /* 0x0000000618157c24 */ /* 0x000fc8000f8e0215 */
[----:B------:R-:W-:Y:S02]  /*2760*/  IMAD R21, R21, UR22, R16 ;  /* 0x0000001615157c24 */ /* 0x000fe4000f8e0210 */
[----:B------:R-:W-:Y:S02]  /*2770*/  IMAD.U32 R24, RZ, RZ, UR8 ;  /* 0x00000008ff187e24 */ /* 0x000fe4000f8e00ff */
[----:B------:R-:W-:Y:S01]  /*2780*/  IMAD.WIDE R20, R21, 0x4, R4 ;  /* 0x0000000415147825 */ /* 0x000fe200078e0204 */
[----:B------:R-:W-:-:S04]  /*2790*/  MOV R10, UR10 ;  /* 0x0000000a000a7c02 */ /* 0x000fc80008000f00 */
[----:B------:R0:W-:Y:S04]  /*27a0*/  REDG.E.ADD.F32.FTZ.RN.STRONG.GPU desc[UR28][R20.64], R19 ;  /* 0x00000013140079a6 */ /* 0x0001e8000c12f31c */
[----:B------:R1:W2:Y:S04]  /*27b0*/  LDG.E R6, desc[UR28][R6.64] ;  /* 0x0000001c06067981 */ /* 0x0002a8000c1e1900 */
[----:B------:R-:W3:Y:S04]  /*27c0*/  LDG.E R24, desc[UR28][R24.64] ;  /* 0x0000001c18187981 */ /* 0x000ee8000c1e1900 */
[----:B------:R-:W4:Y:S01]  /*27d0*/  LDG.E R11, desc[UR28][R10.64] ;  /* 0x0000001c0a0b7981 */ /* 0x000f22000c1e1900 */
[----:B0-----:R-:W-:Y:S01]  /*27e0*/  IMAD.U32 R21, RZ, RZ, UR9 ;  /* 0x00000009ff157e24 */ /* 0x001fe2000f8e00ff */
[----:B------:R-:W-:Y:S01]  /*27f0*/  MOV R20, UR8 ;  /* 0x0000000800147c02 */ /* 0x000fe20008000f00 */
[----:B------:R-:W-:Y:S01]  /*2800*/  IMAD.U32 R16, RZ, RZ, UR4 ;  /* 0x00000004ff107e24 */ /* 0x000fe2000f8e00ff */
[----:B-1----:R-:W-:-:S02]  /*2810*/  MOV R7, UR11 ;  /* 0x0000000b00077c02 */ /* 0x002fc40008000f00 */
[----:B--2---:R-:W-:Y:S01]  /*2820*/  IADD3 R8, PT, PT, R3, R6, RZ ;  /* 0x0000000603087210 */ /* 0x004fe20007ffe0ff */
[----:B---3--:R-:W-:Y:S01]  /*2830*/  IMAD.IADD R13, R13, 0x1, R24 ;  /* 0x000000010d0d7824 */ /* 0x008fe200078e0218 */
[----:B----4-:R-:W-:-:S03]  /*2840*/  IADD3 R9, PT, PT, R2, R11, RZ ;  /* 0x0000000b02097210 */ /* 0x010fc60007ffe0ff */
        /* <DEDUP_REMOVED lines=15> */
[----:B------:R-:W-:-:S04]  /*2940*/  IMAD R3, R3, UR22, R2 ;  /* 0x0000001603037c24 */ /* 0x000fc8000f8e0202 */
[----:B------:R-:W-:-:S05]  /*2950*/  IMAD.WIDE R4, R3, 0x4, R4 ;  /* 0x0000000403047825 */ /* 0x000fca00078e0204 */
[----:B------:R0:W-:Y:S02]  /*2960*/  REDG.E.ADD.F32.FTZ.RN.STRONG.GPU desc[UR28][R4.64], R15 ;  /* 0x0000000f040079a6 */ /* 0x0001e4000c12f31c */
.L_x_78:
[----:B------:R-:W-:Y:S05]  /*2970*/  BSYNC.RECONVERGENT B0 ;  /* 0x0000000000007941 */ /* 0x000fea0003800200 */
.L_x_77:
[----:B------:R-:W1:Y:S02]  /*2980*/  LDCU UR6, c[0x0][0x380] ;  /* 0x00007000ff0677ac */ /* 0x000e640008000800 */
[----:B-1----:R-:W-:-:S13]  /*2990*/  ISETP.NE.AND P1, PT, RZ, UR6, PT ;  /* 0x00000006ff007c0c */ /* 0x002fda000bf25270 */
[----:B------:R-:W-:Y:S05]  /*29a0*/  @!P1 EXIT ;  /* 0x000000000000994d */ /* 0x000fea0003800000 */
[----:B------:R-:W-:Y:S01]  /*29b0*/  IMAD.U32 R2, RZ, RZ, UR4 ;  /* 0x00000004ff027e24 */ /* 0x000fe2000f8e00ff */
[----:B------:R-:W-:-:S05]  /*29c0*/  MOV R3, UR5 ;  /* 0x0000000500037c02 */ /* 0x000fca0008000f00 */
[----:B------:R-:W0:Y:S02]  /*29d0*/  LDG.E R2, desc[UR28][R2.64] ;  /* 0x0000001c02027981 */ /* 0x000e24000c1e1900 */
[C---:B0-----:R-:W-:Y:S01]  /*29e0*/  IADD3 R5, PT, PT, R2.reuse, UR7, RZ ;  /* 0x0000000702057c10 */ /* 0x041fe2000fffe0ff */
[----:B------:R-:W-:-:S03]  /*29f0*/  VIADD R4, R2, -UR7 ;  /* 0x8000000702047c36 */ /* 0x000fc60008000000 */
[----:B------:R-:W-:-:S04]  /*2a00*/  ISETP.GE.AND P1, PT, R5, UR23, PT ;  /* 0x0000001705007c0c */ /* 0x000fc8000bf26270 */
[----:B------:R-:W-:-:S13]  /*2a10*/  ISETP.GE.OR P1, PT, R4, UR23, !P1 ;  /* 0x0000001704007c0c */ /* 0x000fda000cf26670 */
[----:B------:R-:W-:Y:S05]  /*2a20*/  @P1 EXIT ;  /* 0x000000000000194d */ /* 0x000fea0003800000 */
[----:B------:R-:W0:Y:S02]  /*2a30*/  S2R R6, SR_TID.Y ;  /* 0x0000000000067919 */ /* 0x000e240000002200 */
[----:B0-----:R-:W-:-:S04]  /*2a40*/  IADD3 R3, PT, PT, R6, -UR7, RZ ;  /* 0x8000000706037c10 */ /* 0x001fc8000fffe0ff */
[----:B------:R-:W-:-:S04]  /*2a50*/  IADD3 R2, PT, PT, R3, R2, RZ ;  /* 0x0000000203027210 */ /* 0x000fc80007ffe0ff */
[----:B------:R-:W-:-:S13]  /*2a60*/  ISETP.NE.OR P0, PT, R2, UR23, !P0 ;  /* 0x0000001702007c0c */ /* 0x000fda000c705670 */
[----:B------:R-:W-:Y:S05]  /*2a70*/  @P0 EXIT ;  /* 0x000000000000094d */ /* 0x000fea0003800000 */
[----:B------:R-:W0:Y:S01]  /*2a80*/  LDC R2, c[0x0][0x398] ;  /* 0x0000e600ff027b82 */ /* 0x000e220000000800 */
[----:B------:R-:W0:Y:S01]  /*2a90*/  LDCU UR4, c[0x0][0x3a0] ;  /* 0x00007400ff0477ac */ /* 0x000e220008000800 */
[----:B------:R-:W-:Y:S01]  /*2aa0*/  IMAD.U32 R3, RZ, RZ, UR7 ;  /* 0x00000007ff037e24 */ /* 0x000fe2000f8e00ff */
[----:B------:R-:W-:Y:S02]  /*2ab0*/  IADD3 R5, PT, PT, R0, -UR7, RZ ;  /* 0x8000000700057c10 */ /* 0x000fe4000fffe0ff */
[----:B------:R-:W-:Y:S02]  /*2ac0*/  MOV R20, RZ ;  /* 0x000000ff00147202 */ /* 0x000fe40000000f00 */
[----:B------:R-:W-:-:S04]  /*2ad0*/  SHF.L.U32 R3, R3, 0x1, RZ ;  /* 0x0000000103037819 */ /* 0x000fc800000006ff */
[----:B------:R-:W-:Y:S01]  /*2ae0*/  ISETP.GE.AND P0, PT, R3, 0x1, PT ;  /* 0x000000010300780c */ /* 0x000fe20003f06270 */
[----:B0-----:R-:W-:-:S04]  /*2af0*/  IMAD R4, R2, UR4, RZ ;  /* 0x0000000402047c24 */ /* 0x001fc8000f8e02ff */
[----:B------:R-:W-:Y:S01]  /*2b00*/  IMAD R4, R4, 0x4, R5 ;  /* 0x0000000404047824 */ /* 0x000fe200078e0205 */
[----:B------:R-:W-:Y:S01]  /*2b10*/  IADD3 R5, PT, PT, R6, -0x1, RZ ;  /* 0xffffffff06057810 */ /* 0x000fe20007ffe0ff */
[----:B------:R-:W-:-:S03]  /*2b20*/  VIADD R6, R3, 0x1 ;  /* 0x0000000103067836 */ /* 0x000fc60000000000 */
[----:B------:R-:W-:-:S03]  /*2b30*/  IADD3 R7, PT, PT, R4, 0x1, RZ ;  /* 0x0000000104077810 */ /* 0x000fc60007ffe0ff */
[----:B------:R-:W-:Y:S05]  /*2b40*/  @!P0 BRA `(.L_x_81) ;  /* 0x0000000800448947 */ /* 0x000fea0003800000 */
[----:B------:R-:W-:Y:S01]  /*2b50*/  IMAD.U32 R9, RZ, RZ, UR7 ;  /* 0x00000007ff097e24 */ /* 0x000fe2000f8e00ff */
[----:B------:R-:W-:Y:S01]  /*2b60*/  MOV R20, UR7 ;  /* 0x0000000700147c02 */ /* 0x000fe20008000f00 */
[----:B------:R-:W-:Y:S01]  /*2b70*/  IMAD R8, R6, R6, RZ ;  /* 0x0000000606087224 */ /* 0x000fe200078e02ff */
[----:B------:R-:W-:Y:S02]  /*2b80*/  IADD3 R21, PT, PT, -R3, RZ, RZ ;  /* 0x000000ff03157210 */ /* 0x000fe40007ffe1ff */
[----:B------:R-:W-:Y:S01]  /*2b90*/  IADD3 R20, PT, PT, -R20, 0x1, RZ ;  /* 0x0000000114147810 */ /* 0x000fe20007ffe1ff */
[----:B------:R-:W-:Y:S01]  /*2ba0*/  IMAD R8, R8, R5, R0 ;  /* 0x0000000508087224 */ /* 0x000fe200078e0200 */
[----:B------:R-:W-:-:S07]  /*2bb0*/  LEA R9, R9, 0x2, 0x2 ;  /* 0x0000000209097811 */ /* 0x000fce00078e10ff */
.L_x_82:
[----:B0-----:R-:W0:Y:S01]  /*2bc0*/  LDC.64 R10, c[0x0][0x3b0] ;  /* 0x0000ec00ff0a7b82 */ /* 0x001e220000000a00 */
[----:B------:R-:W-:Y:S01]  /*2bd0*/  IMAD.U32 R19, RZ, RZ, UR11 ;  /* 0x0000000bff137e24 */ /* 0x000fe2000f8e00ff */
[----:B------:R-:W-:Y:S01]  /*2be0*/  MOV R15, UR9 ;  /* 0x00000009000f7c02 */ /* 0x000fe20008000f00 */
[----:B------:R-:W-:Y:S01]  /*2bf0*/  IMAD.U32 R16, RZ, RZ, UR12 ;  /* 0x0000000cff107e24 */ /* 0x000fe2000f8e00ff */
[----:B------:R-:W-:Y:S02]  /*2c00*/  MOV R18, UR10 ;  /* 0x0000000a00127c02 */ /* 0x000fe40008000f00 */
[----:B------:R-:W-:Y:S02]  /*2c10*/  MOV R14, UR8 ;  /* 0x00000008000e7c02 */ /* 0x000fe40008000f00 */
[----:B------:R-:W-:Y:S01]  /*2c20*/  MOV R17, UR13 ;  /* 0x0000000d00117c02 */ /* 0x000fe20008000f00 */
[----:B------:R1:W2:Y:S01]  /*2c30*/  LDG.E R19, desc[UR28][R18.64] ;  /* 0x0000001c12137981 */ /* 0x0002a2000c1e1900 */
[----:B------:R-:W-:Y:S01]  /*2c40*/  IMAD.U32 R25, RZ, RZ, UR15 ;  /* 0x0000000fff197e24 */ /* 0x000fe2000f8e00ff */
[----:B------:R-:W-:Y:S01]  /*2c50*/  MOV R24, UR14 ;  /* 0x0000000e00187c02 */ /* 0x000fe20008000f00 */
[----:B------:R-:W3:Y:S01]  /*2c60*/  LDC.64 R12, c[0x0][0x3a8] ;  /* 0x0000ea00ff0c7b82 */ /* 0x000ee20000000a00 */
[----:B------:R-:W4:Y:S04]  /*2c70*/  LDG.E R15, desc[UR28][R14.64] ;  /* 0x0000001c0e0f7981 */ /* 0x000f28000c1e1900 */
[----:B------:R5:W3:Y:S04]  /*2c80*/  LDG.E R16, desc[UR28][R16.64] ;  /* 0x0000001c10107981 */ /* 0x000ae8000c1e1900 */
[----:B------:R5:W3:Y:S01]  /*2c90*/  LDG.E R25, desc[UR28][R24.64] ;  /* 0x0000001c18197981 */ /* 0x000ae2000c1e1900 */
[----:B0-----:R-:W-:-:S05]  /*2ca0*/  IMAD.WIDE R10, R8, 0x4, R10 ;  /* 0x00000004080a7825 */ /* 0x001fca00078e020a */
[----:B------:R-:W3:Y:S01]  /*2cb0*/  LDG.E R23, desc[UR28][R10.64] ;  /* 0x0000001c0a177981 */ /* 0x000ee2000c1e1900 */
[----:B-1----:R-:W-:Y:S02]  /*2cc0*/  MOV R18, UR16 ;  /* 0x0000001000127c02 */ /* 0x002fe40008000f00 */
[----:B-----5:R-:W-:Y:S02]  /*2cd0*/  MOV R17, UR21 ;  /* 0x0000001500117c02 */ /* 0x020fe40008000f00 */
[----:B------:R-:W-:Y:S02]  /*2ce0*/  MOV R24, UR8 ;  /* 0x0000000800187c02 */ /* 0x000fe40008000f00 */
[----:B--2---:R-:W-:Y:S02]  /*2cf0*/  IADD3 R22, PT, PT, R4, R19, RZ ;  /* 0x0000001304167210 */ /* 0x004fe40007ffe0ff */
[----:B----4-:R-:W-:-:S05]  /*2d00*/  IADD3 R27, PT, PT, R20, -0x1, R15 ;  /* 0xffffffff141b7810 */ /* 0x010fca0007ffe00f */
[----:B------:R-:W-:Y:S01]  /*2d10*/  IMAD R27, R27, R2, R22 ;  /* 0x000000021b1b7224 */ /* 0x000fe200078e0216 */
[----:B------:R-:W-:Y:S02]  /*2d20*/  MOV R22, UR18 ;  /* 0x0000001200167c02 */ /* 0x000fe40008000f00 */
[----:B------:R-:W-:Y:S01]  /*2d30*/  MOV R19, UR17 ;  /* 0x0000001100137c02 */ /* 0x000fe20008000f00 */
[----:B---3--:R-:W-:-:S05]  /*2d40*/  IMAD.WIDE R14, R27, 0x4, R12 ;  /* 0x000000041b0e7825 */ /* 0x008fca00078e020c */
[----:B------:R-:W2:Y:S01]  /*2d50*/  LDG.E R19, desc[UR28][R18.64] ;  /* 0x0000001c12137981 */ /* 0x000ea2000c1e1900 */
[----:B------:R-:W-:Y:S01]  /*2d60*/  FMUL R26, R16, -R23 ;  /* 0x80000017101a7220 */ /* 0x000fe20000400000 */
[----:B------:R-:W-:Y:S02]  /*2d70*/  IMAD.U32 R23, RZ, RZ, UR19 ;  /* 0x00000013ff177e24 */ /* 0x000fe4000f8e00ff */
[----:B------:R-:W-:Y:S02]  /*2d80*/  IMAD.U32 R16, RZ, RZ, UR20 ;  /* 0x00000014ff107e24 */ /* 0x000fe4000f8e00ff */
[----:B------:R-:W-:Y:S01]  /*2d90*/  FMUL R28, R26, R25 ;  /* 0x000000191a1c7220 */ /* 0x000fe20000400000 */
[----:B------:R-:W-:Y:S01]  /*2da0*/  MOV R25, UR9 ;  /* 0x0000000900197c02 */ /* 0x000fe20008000f00 */
[----:B------:R0:W3:Y:S04]  /*2db0*/  LDG.E R27, desc[UR28][R22.64] ;  /* 0x0000001c161b7981 */ /* 0x0000e8000c1e1900 */
[----:B------:R1:W4:Y:S04]  /*2dc0*/  LDG.E R29, desc[UR28][R16.64] ;  /* 0x0000001c101d7981 */ /* 0x000328000c1e1900 */
[----:B------:R5:W-:Y:S01]  /*2dd0*/  REDG.E.ADD.F32.FTZ.RN.STRONG.GPU desc[UR28][R14.64], R28 ;  /* 0x0000001c0e0079a6 */ /* 0x000be2000c12f31c */
[----:B0-----:R-:W-:Y:S01]  /*2de0*/  IMAD.U32 R23, RZ, RZ, UR11 ;  /* 0x0000000bff177e24 */ /* 0x001fe2000f8e00ff */
[----:B------:R-:W-:-:S02]  /*2df0*/  MOV R22, UR10 ;  /* 0x0000000a00167c02 */ /* 0x000fc40008000f00 */
[----:B------:R-:W5:Y:S04]  /*2e00*/  LDG.E R25, desc[UR28][R24.64] ;  /* 0x0000001c18197981 */ /* 0x000f68000c1e1900 */
[----:B------:R-:W2:Y:S01]  /*2e10*/  LDG.E R23, desc[UR28][R22.64] ;  /* 0x0000001c16177981 */ /* 0x000ea2000c1e1900 */
[----:B------:R-:W-:Y:S01]  /*2e20*/  MOV R18, UR8 ;  /* 0x0000000800127c02 */ /* 0x000fe20008000f00 */
[----:B-1----:R-:W-:Y:S01]  /*2e30*/  IMAD.U32 R17, RZ, RZ, UR11 ;  /* 0x0000000bff117e24 */ /* 0x002fe2000f8e00ff */
[----:B-----5:R-:W-:Y:S01]  /*2e40*/  IADD3 R25, PT, PT, R25, R20, RZ ;  /* 0x0000001419197210 */ /* 0x020fe20007ffe0ff */
[----:B--2---:R-:W-:Y:S02]  /*2e50*/  IMAD.IADD R16, R4, 0x1, R23 ;  /* 0x0000000104107824 */ /* 0x004fe400078e0217 */
[----:B------:R-:W-:-:S02]  /*2e60*/  FMUL R23, R26, R19 ;  /* 0x000000131a177220 */ /* 0x000fc40000400000 */
[----:B------:R-:W-:Y:S01]  /*2e70*/  IMAD R25, R25, R2, R16 ;  /* 0x0000000219197224 */ /* 0x000fe200078e0210 */
[----:B------:R-:W-:Y:S02]  /*2e80*/  MOV R19, UR9 ;  /* 0x0000000900137c02 */ /* 0x000fe40008000f00 */
[----:B------:R-:W-:Y:S01]  /*2e90*/  MOV R16, UR10 ;  /* 0x0000000a00107c02 */ /* 0x000fe20008000f00 */
[----:B------:R-:W-:-:S05]  /*2ea0*/  IMAD.WIDE R14, R25, 0x4, R12 ;  /* 0x00000004190e7825 */ /* 0x000fca00078e020c */
[----:B------:R0:W-:Y:S04]  /*2eb0*/  REDG.E.ADD.F32.FTZ.RN.STRONG.GPU desc[UR28][R14.64], R23 ;  /* 0x000000170e0079a6 */ /* 0x0001e8000c12f31c */
[----:B------:R-:W2:Y:S04]  /*2ec0*/  LDG.E R19, desc[UR28][R18.64] ;  /* 0x0000001c12137981 */ /* 0x000ea8000c1e1900 */
[----:B------:R-:W5:Y:S01]  /*2ed0*/  LDG.E R16, desc[UR28][R16.64] ;  /* 0x0000001c10107981 */ /* 0x000f62000c1e1900 */
[----:B---3--:R-:W-:Y:S01]  /*2ee0*/  FMUL R28, R26, R27 ;  /* 0x0000001b1a1c7220 */ /* 0x008fe20000400000 */
[----:B------:R-:W-:-:S02]  /*2ef0*/  MOV R24, UR10 ;  /* 0x0000000a00187c02 */ /* 0x000fc40008000f00 */
[----:B0-----:R-:W-:Y:S02]  /*2f00*/  MOV R23, UR9 ;  /* 0x0000000900177c02 */ /* 0x001fe40008000f00 */
[----:B--2---:R-:W-:Y:S01]  /*2f10*/  IADD3 R25, PT, PT, R20, -0x1, R19 ;  /* 0xffffffff14197810 */ /* 0x004fe20007ffe013 */
[----:B-----5:R-:W-:-:S04]  /*2f20*/  IMAD.IADD R22, R7, 0x1, R16 ;  /* 0x0000000107167824 */ /* 0x020fc800078e0210 */
[----:B------:R-:W-:Y:S02]  /*2f30*/  IMAD R25, R25, R2, R22 ;  /* 0x0000000219197224 */ /* 0x000fe400078e0216 */
[----:B------:R-:W-:Y:S02]  /*2f40*/  IMAD.U32 R22, RZ, RZ, UR8 ;  /* 0x00000008ff167e24 */ /* 0x000fe4000f8e00ff */
[----:B------:R-:W-:Y:S01]  /*2f50*/  IMAD.WIDE R16, R25, 0x4, R12 ;  /* 0x0000000419107825 */ /* 0x000fe200078e020c */
[----:B------:R-:W-:-:S04]  /*2f60*/  MOV R25, UR11 ;  /* 0x0000000b00197c02 */ /* 0x000fc80008000f00 */
[----:B------:R0:W-:Y:S04]  /*2f70*/  REDG.E.ADD.F32.FTZ.RN.STRONG.GPU desc[UR28][R16.64], R28 ;  /* 0x0000001c100079a6 */ /* 0x0001e8000c12f31c */
[----:B------:R-:W2:Y:S04]  /*2f80*/  LDG.E R24, desc[UR28][R24.64] ;  /* 0x0000001c18187981 */ /* 0x000ea8000c1e1900 */
[----:B------:R-:W3:Y:S01]  /*2f90*/  LDG.E R23, desc[UR28][R22.64] ;  /* 0x0000001c16177981 */ /* 0x000ee2000c1e1900 */
[----:B------:R-:W-:Y:S01]  /*2fa0*/  MOV R27, UR11 ;  /* 0x0000000b001b7c02 */ /* 0x000fe20008000f00 */
[----:B------:R-:W-:Y:S01]  /*2fb0*/  IMAD.WIDE.U32 R10, R6, 0x4, R10 ;  /* 0x00000004060a7825 */ /* 0x000fe200078e000a */
[----:B0-----:R-:W-:-:S02]  /*2fc0*/  MOV R28, UR12 ;  /* 0x0000000c001c7c02 */ /* 0x001fc40008000f00 */
[----:B------:R-:W-:Y:S02]  /*2fd0*/  MOV R16, UR14 ;  /* 0x0000000e00107c02 */ /* 0x000fe40008000f00 */
[----:B------:R-:W-:Y:S02]  /*2fe0*/  MOV R17, UR15 ;  /* 0x0000000f00117c02 */ /* 0x000fe40008000f00 */
[----:B--2---:R-:W-:Y:S01]  /*2ff0*/  IADD3 R14, PT, PT, R7, R24, RZ ;  /* 0x00000018070e7210 */ /* 0x004fe20007ffe0ff */
[----:B---3--:R-:W-:-:S04]  /*3000*/  IMAD.IADD R15, R23, 0x1, R20 ;  /* 0x00000001170f7824 */ /* 0x008fc800078e0214 */
[----:B------:R-:W-:Y:S02]  /*3010*/  IMAD R15, R15, R2, R14 ;  /* 0x000000020f0f7224 */ /* 0x000fe400078e020e */
[----:B----4-:R-:W-:Y:S01]  /*3020*/  FMUL R23, R26, R29 ;  /* 0x0000001d1a177220 */ /* 0x010fe20000400000 */
[----:B------:R-:W-:Y:S02]  /*3030*/  IMAD.U32 R14, RZ, RZ, UR8 ;  /* 0x00000008ff0e7e24 */ /* 0x000fe4000f8e00ff */
[----:B------:R-:W-:Y:S01]  /*3040*/  IMAD.WIDE R18, R15, 0x4, R12 ;  /* 0x000000040f127825 */ /* 0x000fe200078e020c */
[----:B------:R-:W-:Y:S02]  /*3050*/  MOV R15, UR9 ;  /* 0x00000009000f7c02 */ /* 0x000fe40008000f00 */
[----:B------:R-:W-:Y:S01]  /*3060*/  MOV R26, UR10 ;  /* 0x0000000a001a7c02 */ /* 0x000fe20008000f00 */
[----:B------:R-:W-:Y:S01]  /*3070*/  IMAD.U32 R29, RZ, RZ, UR13 ;  /* 0x0000000dff1d7e24 */ /* 0x000fe2000f8e00ff */
[----:B------:R0:W-:Y:S04]  /*3080*/  REDG.E.ADD.F32.FTZ.RN.STRONG.GPU desc[UR28][R18.64], R23 ;  /* 0x00000017120079a6 */ /* 0x0001e8000c12f31c */
[----:B------:R-:W2:Y:S04]  /*3090*/  LDG.E R15, desc[UR28][R14.64] ;  /* 0x0000001c0e0f7981 */ /* 0x000ea8000c1e1900 */
[----:B------:R-:W3:Y:S04]  /*30a0*/  LDG.E R27, desc[UR28][R26.64] ;  /* 0x0000001c1a1b7981 */ /* 0x000ee8000c1e1900 */
[----:B------:R1:W4:Y:S04]  /*30b0*/  LDG.E R11, desc[UR28][R10.64] ;  /* 0x0000001c0a0b7981 */ /* 0x000328000c1e1900 */
[----:B------:R-:W4:Y:S04]  /*30c0*/  LDG.E R24, desc[UR28][R28.64] ;  /* 0x0000001c1c187981 */ /* 0x000f28000c1e1900 */
[----:B------:R5:W4:Y:S01]  /*30d0*/  LDG.E R25, desc[UR28][R16.64] ;  /* 0x0000001c10197981 */ /* 0x000b22000c1e1900 */
[----:B0-----:R-:W-:Y:S01]  /*30e0*/  MOV R18, UR18 ;  /* 0x0000001200127c02 */ /* 0x001fe20008000f00 */
[----:B------:R-:W-:-:S02]  /*30f0*/  IMAD.U32 R19, RZ, RZ, UR19 ;  /* 0x00000013ff137e24 */ /* 0x000fc4000f8e00ff */
[----:B-1----:R-:W-:Y:S01]  /*3100*/  IMAD.U32 R10, RZ, RZ, UR20 ;  /* 0x00000014ff0a7e24 */ /* 0x002fe2000f8e00ff */
[----:B-----5:R-:W-:Y:S02]  /*3110*/  MOV R17, UR17 ;  /* 0x0000001100117c02 */ /* 0x020fe40008000f00 */
[----:B------:R-:W-:-:S05]  /*3120*/  MOV R16, UR16 ;  /* 0x0000001000107c02 */ /* 0x000fca0008000f00 */
[----:B------:R-:W5:Y:S01]  /*3130*/  LDG.E R17, desc[UR28][R16.64] ;  /* 0x0000001c10117981 */ /* 0x000f62000c1e1900 */
[----:B--2---:R-:W-:Y:S01]  /*3140*/  IADD3 R22, PT, PT, R15, R20, RZ ;  /* 0x000000140f167210 */ /* 0x004fe20007ffe0ff */
[----:B---3--:R-:W-:-:S04]  /*3150*/  IMAD.IADD R27, R4, 0x1, R27 ;  /* 0x00000001041b7824 */ /* 0x008fc800078e021b */
[----:B------:R-:W-:Y:S02]  /*3160*/  IMAD R23, R22, R2, R27 ;  /* 0x0000000216177224 */ /* 0x000fe400078e021b */
[----:B----4-:R-:W-:Y:S01]  /*3170*/  FMUL R24, R24, -R11 ;  /* 0x8000000b18187220 */ /* 0x010fe20000400000 */
[----:B------:R-:W-:Y:S01]  /*3180*/  MOV R11, UR21 ;  /* 0x00000015000b7c02 */ /* 0x000fe20008000f00 */
[----:B------:R-:W-:Y:S01]  /*3190*/  IMAD.WIDE R22, R23, 0x4, R12 ;  /* 0x0000000417167825 */ /* 0x000fe200078e020c */
[----:B------:R-:W-:-:S03]  /*31a0*/  MOV R15, UR9 ;  /* 0x00000009000f7c02 */ /* 0x000fc60008000f00 */
[----:B------:R-:W-:Y:S02]  /*31b0*/  FMUL R27, R24, R25 ;  /* 0x00000019181b7220 */ /* 0x000fe40000400000 */
[----:B------:R-:W2:Y:S04]  /*31c0*/  LDG.E R25, desc[UR28][R18.64] ;  /* 0x0000001c12197981 */ /* 0x000ea8000c1e1900 */
[----:B------:R0:W3:Y:S04]  /*31d0*/  LDG.E R29, desc[UR28][R10.64] ;  /* 0x0000001c0a1d7981 */ /* 0x0000e8000c1e1900 */
[----:B------:R1:W-:Y:S04]  /*31e0*/  REDG.E.ADD.F32.FTZ.RN.STRONG.GPU desc[UR28][R22.64], R27 ;  /* 0x0000001b160079a6 */ /* 0x0003e8000c12f31c */
[----:B------:R-:W4:Y:S01]  /*31f0*/  LDG.E R15, desc[UR28][R14.64] ;  /* 0x0000001c0e0f7981 */ /* 0x000f22000c1e1900 */
[----:B-1----:R-:W-:-:S05]  /*3200*/  IMAD.U32 R27, RZ, RZ, UR11 ;  /* 0x0000000bff1b7e24 */ /* 0x002fca000f8e00ff */
[----:B------:R-:W5:Y:S01]  /*3210*/  LDG.E R26, desc[UR28][R26.64] ;  /* 0x0000001c1a1a7981 */ /* 0x000f62000c1e1900 */
[----:B0-----:R-:W-:Y:S02]  /*3220*/  MOV R11, UR9 ;  /* 0x00000009000b7c02 */ /* 0x001fe40008000f00 */
[----:B------:R-:W-:Y:S02]  /*3230*/  MOV R16, UR10 ;  /* 0x0000000a00107c02 */ /* 0x000fe40008000f00 */
[----:B------:R-:W-:Y:S02]  /*3240*/  MOV R10, UR8 ;  /* 0x00000008000a7c02 */ /* 0x000fe40008000f00 */
[----:B----4-:R-:W-:-:S05]  /*3250*/  IADD3 R28, PT, PT, R15, R20, RZ ;  /* 0x000000140f1c7210 */ /* 0x010fca0007ffe0ff */
[----:B------:R-:W-:-:S05]  /*3260*/  IMAD R28, R28, R2, R2 ;  /* 0x000000021c1c7224 */ /* 0x000fca00078e0202 */
[----:B-----5:R-:W-:Y:S01]  /*3270*/  IADD3 R19, PT, PT, R28, R4, R26 ;  /* 0x000000041c137210 */ /* 0x020fe20007ffe01a */
[----:B------:R-:W-:Y:S01]  /*3280*/  FMUL R28, R24, R17 ;  /* 0x00000011181c7220 */ /* 0x000fe20000400000 */
[----:B------:R-:W-:-:S03]  /*3290*/  IMAD.U32 R17, RZ, RZ, UR11 ;  /* 0x0000000bff117e24 */ /* 0x000fc6000f8e00ff */
[----:B------:R-:W-:-:S05]  /*32a0*/  IMAD.WIDE R18, R19, 0x4, R12 ;  /* 0x0000000413127825 */ /* 0x000fca00078e020c */
[----:B------:R0:W-:Y:S04]  /*32b0*/  REDG.E.ADD.F32.FTZ.RN.STRONG.GPU desc[UR28][R18.64], R28 ;  /* 0x0000001c120079a6 */ /* 0x0001e8000c12f31c */
[----:B------:R-:W4:Y:S04]  /*32c0*/  LDG.E R11, desc[UR28][R10.64] ;  /* 0x0000001c0a0b7981 */ /* 0x000f28000c1e1900 */
[----:B------:R-:W5:Y:S01]  /*32d0*/  LDG.E R16, desc[UR28][R16.64] ;  /* 0x0000001c10107981 */ /* 0x000f62000c1e1900 */
[----:B--2---:R-:W-:Y:S01]  /*32e0*/  FMUL R25, R24, R25 ;  /* 0x0000001918197220 */ /* 0x004fe20000400000 */
[----:B0-----:R-:W-:-:S02]  /*32f0*/  MOV R18, UR10 ;  /* 0x0000000a00127c02 */ /* 0x001fc40008000f00 */
[----:B------:R-:W-:Y:S02]  /*3300*/  MOV R19, UR11 ;  /* 0x0000000b00137c02 */ /* 0x000fe40008000f00 */
[----:B----4-:R-:W-:Y:S01]  /*3310*/  IADD3 R15, PT, PT, R11, R20, RZ ;  /* 0x000000140b0f7210 */ /* 0x010fe20007ffe0ff */
[----:B-----5:R-:W-:-:S04]  /*3320*/  IMAD.IADD R14, R7, 0x1, R16 ;  /* 0x00000001070e7824 */ /* 0x020fc800078e0210 */
[----:B------:R-:W-:Y:S01]  /*3330*/  IMAD R15, R15, R2, R14 ;  /* 0x000000020f0f7224 */ /* 0x000fe200078e020e */
[----:B------:R-:W-:-:S03]  /*3340*/  MOV R14, UR8 ;  /* 0x00000008000e7c02 */ /* 0x000fc60008000f00 */
[----:B------:R-:W-:-:S04]  /*3350*/  IMAD.WIDE R22, R15, 0x4, R12 ;  /* 0x000000040f167825 */ /* 0x000fc800078e020c */
[----:B------:R-:W-:Y:S01]  /*3360*/  IMAD.U32 R15, RZ, RZ, UR9 ;  /* 0x00000009ff0f7e24 */ /* 0x000fe2000f8e00ff */
[----:B------:R0:W-:Y:S04]  /*3370*/  REDG.E.ADD.F32.FTZ.RN.STRONG.GPU desc[UR28][R22.64], R25 ;  /* 0x00000019160079a6 */ /* 0x0001e8000c12f31c */
[----:B------:R-:W2:Y:S04]  /*3380*/  LDG.E R18, desc[UR28][R18.64] ;  /* 0x0000001c12127981 */ /* 0x000ea8000c1e1900 */
[----:B------:R-:W4:Y:S01]  /*3390*/  LDG.E R15, desc[UR28][R14.64] ;  /* 0x0000001c0e0f7981 */ /* 0x000f22000c1e1900 */
[----:B------:R-:W-:-:S04]  /*33a0*/  IADD3 R21, PT, PT, R21, 0x2, RZ ;  /* 0x0000000215157810 */ /* 0x000fc80007ffe0ff */
[----:B------:R-:W-:Y:S01]  /*33b0*/  ISETP.NE.AND P0, PT, R21, RZ, PT ;  /* 0x000000ff1500720c */ /* 0x000fe20003f05270 */
[----:B---3--:R-:W-:Y:S01]  /*33c0*/  FMUL R29, R24, R29 ;  /* 0x0000001d181d7220 */ /* 0x008fe20000400000 */
[----:B------:R-:W-:Y:S01]  /*33d0*/  IADD3 R8, PT, PT, R9, R8, RZ ;  /* 0x0000000809087210 */ /* 0x000fe20007ffe0ff */
[----:B----4-:R-:W-:-:S04]  /*33e0*/  IMAD.IADD R11, R15, 0x1, R20 ;  /* 0x000000010f0b7824 */ /* 0x010fc800078e0214 */
[----:B------:R-:W-:-:S05]  /*33f0*/  IMAD R11, R11, R2, R2 ;  /* 0x000000020b0b7224 */ /* 0x000fca00078e0202 */
[----:B--2---:R-:W-:-:S05]  /*3400*/  IADD3 R11, PT, PT, R11, R7, R18 ;  /* 0x000000070b0b7210 */ /* 0x004fca0007ffe012 */
[----:B------:R-:W-:-:S05]  /*3410*/  IMAD.WIDE R12, R11, 0x4, R12 ;  /* 0x000000040b0c7825 */ /* 0x000fca00078e020c */
[----:B------:R0:W-:Y:S01]  /*3420*/  REDG.E.ADD.F32.FTZ.RN.STRONG.GPU desc[UR28][R12.64], R29 ;  /* 0x0000001d0c0079a6 */ /* 0x0001e2000c12f31c */
[----:B------:R-:W-:Y:S01]  /*3430*/  VIADD R20, R20, 0x2 ;  /* 0x0000000214147836 */ /* 0x000fe20000000000 */
[----:B------:R-:W-:Y:S06]  /*3440*/  @P0 BRA `(.L_x_82) ;  /* 0xfffffff400dc0947 */ /* 0x000fec000383ffff */
[----:B------:R-:W-:-:S07]  /*3450*/  MOV R20, R3 ;  /* 0x0000000300147202 */ /* 0x000fce0000000f00 */
.L_x_81:
[----:B------:R-:W1:Y:S01]  /*3460*/  LDC.64 R8, c[0x0][0x3b0] ;  /* 0x0000ec00ff087b82 */ /* 0x000e620000000a00 */
[C---:B------:R-:W-:Y:S01]  /*3470*/  IMAD R5, R6.reuse, R5, R20 ;  /* 0x0000000506057224 */ /* 0x040fe200078e0214 */
[----:B------:R-:W-:Y:S01]  /*3480*/  MOV R16, UR10 ;  /* 0x0000000a00107c02 */ /* 0x000fe20008000f00 */
[----:B------:R-:W-:Y:S01]  /*3490*/  IMAD.U32 R17, RZ, RZ, UR11 ;  /* 0x0000000bff117e24 */ /* 0x000fe2000f8e00ff */
[----:B------:R-:W-:Y:S01]  /*34a0*/  MOV R18, UR8 ;  /* 0x0000000800127c02 */ /* 0x000fe20008000f00 */
[----:B------:R-:W-:Y:S01]  /*34b0*/  IMAD R5, R6, R5, R0 ;  /* 0x0000000506057224 */ /* 0x000fe200078e0200 */
[----:B------:R-:W-:Y:S01]  /*34c0*/  MOV R19, UR9 ;  /* 0x0000000900137c02 */ /* 0x000fe20008000f00 */
[----:B0-----:R-:W-:Y:S02]  /*34d0*/  IMAD.U32 R12, RZ, RZ, UR12 ;  /* 0x0000000cff0c7e24 */ /* 0x001fe4000f8e00ff */
[----:B------:R-:W2:Y:S01]  /*34e0*/  LDG.E R17, desc[UR28][R16.64] ;  /* 0x0000001c10117981 */ /* 0x000ea2000c1e1900 */
[----:B------:R-:W-:-:S03]  /*34f0*/  MOV R13, UR13 ;  /* 0x0000000d000d7c02 */ /* 0x000fc60008000f00 */
[----:B------:R-:W3:Y:S01]  /*3500*/  LDG.E R18, desc[UR28][R18.64] ;  /* 0x0000001c12127981 */ /* 0x000ee2000c1e1900 */
[----:B------:R-:W-:Y:S01]  /*3510*/  IMAD.U32 R15, RZ, RZ, UR15 ;  /* 0x0000000fff0f7e24 */ /* 0x000fe2000f8e00ff */
[----:B------:R-:W-:Y:S02]  /*3520*/  MOV R14, UR14 ;  /* 0x0000000e000e7c02 */ /* 0x000fe40008000f00 */
[----:B------:R0:W4:Y:S04]  /*3530*/  LDG.E R0, desc[UR28][R12.64] ;  /* 0x0000001c0c007981 */ /* 0x000128000c1e1900 */
[----:B------:R5:W4:Y:S01]  /*3540*/  LDG.E R15, desc[UR28][R14.64] ;  /* 0x0000001c0e0f7981 */ /* 0x000b22000c1e1900 */
[----:B-1----:R-:W-:Y:S02]  /*3550*/  IMAD.WIDE R10, R5, 0x4, R8 ;  /* 0x00000004050a7825 */ /* 0x002fe400078e0208 */
[----:B------:R-:W1:Y:S04]  /*3560*/  LDC.64 R8, c[0x0][0x3a8] ;  /* 0x0000ea00ff087b82 */ /* 0x000e680000000a00 */
[----:B------:R-:W4:Y:S01]  /*3570*/  LDG.E R11, desc[UR28][R10.64] ;  /* 0x0000001c0a0b7981 */ /* 0x000f22000c1e1900 */
[----:B------:R-:W-:Y:S01]  /*3580*/  IADD3 R3, PT, PT, R20, -UR7, RZ ;  /* 0x8000000714037c10 */ /* 0x000fe2000fffe0ff */
[----:B0-----:R-:W-:Y:S01]  /*3590*/  IMAD.U32 R13, RZ, RZ, UR21 ;  /* 0x00000015ff0d7e24 */ /* 0x001fe2000f8e00ff */
[----:B------:R-:W-:Y:S01]  /*35a0*/  MOV R19, UR17 ;  /* 0x0000001100137c02 */ /* 0x000fe20008000f00 */
[----:B------:R-:W-:Y:S01]  /*35b0*/  IMAD.U32 R21, RZ, RZ, UR19 ;  /* 0x00000013ff157e24 */ /* 0x000fe2000f8e00ff */
[----:B------:R-:W-:-:S02]  /*35c0*/  MOV R20, UR18 ;  /* 0x0000001200147c02 */ /* 0x000fc40008000f00 */
[----:B------:R-:W-:Y:S02]  /*35d0*/  MOV R12, UR20 ;  /* 0x00000014000c7c02 */ /* 0x000fe40008000f00 */
[----:B-----5:R-:W-:Y:S01]  /*35e0*/  MOV R14, UR8 ;  /* 0x00000008000e7c02 */ /* 0x020fe20008000f00 */
[----:B------:R-:W5:Y:S04]  /*35f0*/  LDG.E R5, desc[UR28][R20.64] ;  /* 0x0000001c14057981 */ /* 0x000f68000c1e1900 */
[----:B------:R-:W5:Y:S01]  /*3600*/  LDG.E R13, desc[UR28][R12.64] ;  /* 0x0000001c0c0d7981 */ /* 0x000f62000c1e1900 */
[----:B--2---:R-:W-:Y:S02]  /*3610*/  IADD3 R6, PT, PT, R4, R17, RZ ;  /* 0x0000001104067210 */ /* 0x004fe40007ffe0ff */
[----:B---3--:R-:W-:Y:S01]  /*3620*/  IADD3 R17, PT, PT, R18, R3, RZ ;  /* 0x0000000312117210 */ /* 0x008fe20007ffe0ff */
[----:B------:R-:W-:-:S04]  /*3630*/  IMAD.U32 R18, RZ, RZ, UR16 ;  /* 0x00000010ff127e24 */ /* 0x000fc8000f8e00ff */
[----:B------:R-:W-:Y:S01]  /*3640*/  IMAD R17, R17, R2, R6 ;  /* 0x0000000211117224 */ /* 0x000fe200078e0206 */
[----:B------:R0:W2:Y:S01]  /*3650*/  LDG.E R19, desc[UR28][R18.64] ;  /* 0x0000001c12137981 */ /* 0x0000a2000c1e1900 */
[----:B----4-:R-:W-:Y:S02]  /*3660*/  FMUL R0, R0, -R11 ;  /* 0x8000000b00007220 */ /* 0x010fe40000400000 */
[----:B-1----:R-:W-:Y:S01]  /*3670*/  IMAD.WIDE R10, R17, 0x4, R8 ;  /* 0x00000004110a7825 */ /* 0x002fe200078e0208 */
[----:B------:R-:W-:-:S03]  /*3680*/  MOV R17, UR11 ;  /* 0x0000000b00117c02 */ /* 0x000fc60008000f00 */
[----:B------:R-:W-:Y:S01]  /*3690*/  FMUL R25, R0, R15 ;  /* 0x0000000f00197220 */ /* 0x000fe20000400000 */
[----:B------:R-:W-:-:S04]  /*36a0*/  IMAD.U32 R15, RZ, RZ, UR9 ;  /* 0x00000009ff0f7e24 */ /* 0x000fc8000f8e00ff */
[----:B------:R1:W-:Y:S04]  /*36b0*/  REDG.E.ADD.F32.FTZ.RN.STRONG.GPU desc[UR28][R10.64], R25 ;  /* 0x000000190a0079a6 */ /* 0x0003e8000c12f31c */
[----:B------:R-:W3:Y:S04]  /*36c0*/  LDG.E R17, desc[UR28][R16.64] ;  /* 0x0000001c10117981 */ /* 0x000ee8000c1e1900 */
[----:B------:R-:W4:Y:S01]  /*36d0*/  LDG.E R15, desc[UR28][R14.64] ;  /* 0x0000001c0e0f7981 */ /* 0x000f22000c1e1900 */
[----:B------:R-:W-:Y:S01]  /*36e0*/  IADD3 R6, PT, PT, R3, 0x1, RZ ;  /* 0x0000000103067810 */ /* 0x000fe20007ffe0ff */
[----:B0-----:R-:W-:Y:S01]  /*36f0*/  IMAD.U32 R18, RZ, RZ, UR10 ;  /* 0x0000000aff127e24 */ /* 0x001fe2000f8e00ff */
[----:B------:R-:W-:-:S02]  /*3700*/  MOV R22, UR8 ;  /* 0x0000000800167c02 */ /* 0x000fc40008000f00 */
[----:B------:R-:W-:Y:S01]  /*3710*/  MOV R23, UR9 ;  /* 0x0000000900177c02 */ /* 0x000fe20008000f00 */
[----:B--2---:R-:W-:Y:S01]  /*3720*/  FMUL R27, R0, R19 ;  /* 0x00000013001b7220 */ /* 0x004fe20000400000 */
[----:B------:R-:W-:Y:S02]  /*3730*/  MOV R19, UR11 ;  /* 0x0000000b00137c02 */ /* 0x000fe40008000f00 */
[----:B---3--:R-:W-:Y:S01]  /*3740*/  IADD3 R4, PT, PT, R4, R17, RZ ;  /* 0x0000001104047210 */ /* 0x008fe20007ffe0ff */
[----:B----4-:R-:W-:-:S04]  /*3750*/  IMAD.IADD R21, R15, 0x1, R6 ;  /* 0x000000010f157824 */ /* 0x010fc800078e0206 */
[----:B------:R-:W-:-:S04]  /*3760*/  IMAD R21, R21, R2, R4 ;  /* 0x0000000215157224 */ /* 0x000fc800078e0204 */
[----:B------:R-:W-:-:S05]  /*3770*/  IMAD.WIDE R20, R21, 0x4, R8 ;  /* 0x0000000415147825 */ /* 0x000fca00078e0208 */
[----:B------:R-:W-:Y:S04]  /*3780*/  REDG.E.ADD.F32.FTZ.RN.STRONG.GPU desc[UR28][R20.64], R27 ;  /* 0x0000001b140079a6 */ /* 0x000fe8000c12f31c */
[----:B------:R-:W2:Y:S04]  /*3790*/  LDG.E R22, desc[UR28][R22.64] ;  /* 0x0000001c16167981 */ /* 0x000ea8000c1e1900 */
[----:B------:R-:W3:Y:S01]  /*37a0*/  LDG.E R18, desc[UR28][R18.64] ;  /* 0x0000001c12127981 */ /* 0x000ee2000c1e1900 */
[----:B-1----:R-:W-:Y:S01]  /*37b0*/  MOV R10, UR10 ;  /* 0x0000000a000a7c02 */ /* 0x002fe20008000f00 */
[----:B------:R-:W-:Y:S01]  /*37c0*/  IMAD.U32 R15, RZ, RZ, UR9 ;  /* 0x00000009ff0f7e24 */ /* 0x000fe2000f8e00ff */
[----:B--2---:R-:W-:Y:S01]  /*37d0*/  IADD3 R3, PT, PT, R3, R22, RZ ;  /* 0x0000001603037210 */ /* 0x004fe20007ffe0ff */
[----:B---3--:R-:W-:-:S04]  /*37e0*/  IMAD.IADD R4, R7, 0x1, R18 ;  /* 0x0000000107047824 */ /* 0x008fc800078e0212 */
[----:B------:R-:W-:Y:S02]  /*37f0*/  IMAD R11, R3, R2, R4 ;  /* 0x00000002030b7224 */ /* 0x000fe400078e0204 */
[----:B-----5:R-:W-:Y:S02]  /*3800*/  FMUL R3, R0, R5 ;  /* 0x0000000500037220 */ /* 0x020fe40000400000 */
[----:B------:R-:W-:Y:S01]  /*3810*/  IMAD.WIDE R4, R11, 0x4, R8 ;  /* 0x000000040b047825 */ /* 0x000fe200078e0208 */
[----:B------:R-:W-:-:S04]  /*3820*/  MOV R11, UR11 ;  /* 0x0000000b000b7c02 */ /* 0x000fc80008000f00 */
[----:B------:R-:W-:Y:S04]  /*3830*/  REDG.E.ADD.F32.FTZ.RN.STRONG.GPU desc[UR28][R4.64], R3 ;  /* 0x00000003040079a6 */ /* 0x000fe8000c12f31c */
[----:B------:R-:W2:Y:S04]  /*3840*/  LDG.E R10, desc[UR28][R10.64] ;  /* 0x0000001c0a0a7981 */ /* 0x000ea8000c1e1900 */
[----:B------:R-:W3:Y:S01]  /*3850*/  LDG.E R15, desc[UR28][R14.64] ;  /* 0x0000001c0e0f7981 */ /* 0x000ee2000c1e1900 */
[----:B------:R-:W-:Y:S01]  /*3860*/  FMUL R13, R0, R13 ;  /* 0x0000000d000d7220 */ /* 0x000fe20000400000 */
[----:B--2---:R-:W-:-:S02]  /*3870*/  IADD3 R12, PT, PT, R7, R10, RZ ;  /* 0x0000000a070c7210 */ /* 0x004fc40007ffe0ff */
[----:B---3--:R-:W-:-:S05]  /*3880*/  IADD3 R7, PT, PT, R6, R15, RZ ;  /* 0x0000000f06077210 */ /* 0x008fca0007ffe0ff */
[----:B------:R-:W-:-:S04]  /*3890*/  IMAD R7, R7, R2, R12 ;  /* 0x0000000207077224 */ /* 0x000fc800078e020c */
[----:B------:R-:W-:-:S05]  /*38a0*/  IMAD.WIDE R8, R7, 0x4, R8 ;  /* 0x0000000407087825 */ /* 0x000fca00078e0208 */
[----:B------:R-:W-:Y:S01]  /*38b0*/  REDG.E.ADD.F32.FTZ.RN.STRONG.GPU desc[UR28][R8.64], R13 ;  /* 0x0000000d080079a6 */ /* 0x000fe2000c12f31c */
[----:B------:R-:W-:Y:S05]  /*38c0*/  EXIT ;  /* 0x000000000000794d */ /* 0x000fea0003800000 */
.L_x_83:
        /* <DEDUP_REMOVED lines=11> */
.L_x_119:


//--------------------- .text._Z8freeSurfiiiiiPfS_S_ --------------------------
	.section	.text._Z8freeSurfiiiiiPfS_S_,"ax",@progbits
	.align	128
        .global         _Z8freeSurfiiiiiPfS_S_
        .type           _Z8freeSurfiiiiiPfS_S_,@function
        .size           _Z8freeSurfiiiiiPfS_S_,(.L_x_120 - _Z8freeSurfiiiiiPfS_S_)
        .other          _Z8freeSurfiiiiiPfS_S_,@"STO_CUDA_ENTRY STV_DEFAULT"
_Z8freeSurfiiiiiPfS_S_:
.text._Z8freeSurfiiiiiPfS_S_:
[----:B------:R-:W-:Y:S01]  /*0000*/  LDC R1, c[0x0][0x37c] ;  /* 0x0000df00ff017b82 */ /* 0x000fe20000000800 */
[----:B------:R-:W0:Y:S07]  /*0010*/  S2R R9, SR_TID.Z ;  /* 0x0000000000097919 */ /* 0x000e2e0000002300 */
[----:B------:R-:W1:Y:S01]  /*0020*/  LDC R3, c[0x0][0x360] ;  /* 0x0000d800ff037b82 */ /* 0x000e620000000800 */
[----:B------:R-:W2:Y:S01]  /*0030*/  LDCU UR7, c[0x0][0x388] ;  /* 0x00007100ff0777ac */ /* 0x000ea20008000800 */
[----:B------:R-:W1:Y:S01]  /*0040*/  S2R R0, SR_TID.X ;  /* 0x0000000000007919 */ /* 0x000e620000002100 */
[----:B------:R-:W3:Y:S01]  /*0050*/  LDCU UR8, c[0x0][0x384] ;  /* 0x00007080ff0877ac */ /* 0x000ee20008000800 */
[----:B------:R-:W4:Y:S04]  /*0060*/  S2R R8, SR_TID.Y ;  /* 0x0000000000087919 */ /* 0x000f280000002200 */
[----:B------:R-:W4:Y:S01]  /*0070*/  LDC R5, c[0x0][0x364] ;  /* 0x0000d900ff057b82 */ /* 0x000f220000000800 */
[----:B------:R-:W5:Y:S07]  /*0080*/  LDCU UR9, c[0x0][0x390] ;  /* 0x00007200ff0977ac */ /* 0x000f6e0008000800 */
        /* <DEDUP_REMOVED lines=9> */
[----:B-----5:R-:W-:-:S13]  /*0120*/  ISETP.GE.OR P0, PT, R8, UR9, P0 ;  /* 0x0000000908007c0c */ /* 0x020fda0008706670 */
[----:B------:R-:W-:Y:S05]  /*0130*/  @P0 EXIT ;  /* 0x000000000000094d */ /* 0x000fea0003800000 */
[----:B------:R-:W0:Y:S01]  /*0140*/  LDCU UR4, c[0x0][0x380] ;  /* 0x00007000ff0477ac */ /* 0x000e220008000800 */
[----:B------:R-:W1:Y:S01]  /*0150*/  LDC.64 R2, c[0x0][0x398] ;  /* 0x0000e600ff027b82 */ /* 0x000e620000000a00 */
[----:B------:R-:W2:Y:S07]  /*0160*/  LDCU UR6, c[0x0][0x38c] ;  /* 0x00007180ff0677ac */ /* 0x000eae0008000800 */
[----:B------:R-:W3:Y:S08]  /*0170*/  LDC.64 R4, c[0x0][0x3a0] ;  /* 0x0000e800ff047b82 */ /* 0x000ef00000000a00 */
[----:B------:R-:W4:Y:S01]  /*0180*/  LDC.64 R6, c[0x0][0x3a8] ;  /* 0x0000ea00ff067b82 */ /* 0x000f220000000a00 */
[----:B0-----:R-:W-:Y:S01]  /*0190*/  ISETP.NE.AND P0, PT, RZ, UR4, PT ;  /* 0x00000004ff007c0c */ /* 0x001fe2000bf05270 */
[----:B------:R-:W0:-:S12]  /*01a0*/  LDCU.64 UR4, c[0x0][0x358] ;  /* 0x00006b00ff0477ac */ /* 0x000e180008000a00 */
[----:B------:R-:W-:-:S05]  /*01b0*/  @P0 IADD3 R9, PT, PT, R9, 0x4, RZ ;  /* 0x0000000409090810 */ /* 0x000fca0007ffe0ff */
[----:B--2---:R-:W-:-:S04]  /*01c0*/  IMAD R9, R9, UR6, R8 ;  /* 0x0000000609097c24 */ /* 0x004fc8000f8e0208 */
[----:B------:R-:W-:-:S04]  /*01d0*/  IMAD R9, R9, UR8, R0 ;  /* 0x0000000809097c24 */ /* 0x000fc8000f8e0200 */
[----:B-1----:R-:W-:-:S04]  /*01e0*/  IMAD.WIDE R2, R9, 0x4, R2 ;  /* 0x0000000409027825 */ /* 0x002fc800078e0202 */
[C---:B---3--:R-:W-:Y:S01]  /*01f0*/  IMAD.WIDE R4, R9.reuse, 0x4, R4 ;  /* 0x0000000409047825 */ /* 0x048fe200078e0204 */
[----:B0-----:R-:W-:Y:S03]  /*0200*/  STG.E desc[UR4][R2.64], RZ ;  /* 0x000000ff02007986 */ /* 0x001fe6000c101904 */
[----:B----4-:R-:W-:Y:S01]  /*0210*/  IMAD.WIDE R6, R9, 0x4, R6 ;  /* 0x0000000409067825 */ /* 0x010fe200078e0206 */
[----:B------:R-:W-:Y:S04]  /*0220*/  STG.E desc[UR4][R4.64], RZ ;  /* 0x000000ff04007986 */ /* 0x000fe8000c101904 */
[----:B------:R-:W-:Y:S01]  /*0230*/  STG.E desc[UR4][R6.64], RZ ;  /* 0x000000ff06007986 */ /* 0x000fe2000c101904 */
[----:B------:R-:W-:Y:S05]  /*0240*/  EXIT ;  /* 0x000000000000794d */ /* 0x000fea0003800000 */
.L_x_84:
        /* <DEDUP_REMOVED lines=11> */
.L_x_120:


//--------------------- .text._Z14strainToStressiiiiPfS_S_S_S_S_S_S_S_S_S_S_S_S_S_ --------------------------
	.section	.text._Z14strainToStressiiiiPfS_S_S_S_S_S_S_S_S_S_S_S_S_S_,"ax",@progbits
	.align	128
        .global         _Z14strainToStressiiiiPfS_S_S_S_S_S_S_S_S_S_S_S_S_S_
        .type           _Z14strainToStressiiiiPfS_S_S_S_S_S_S_S_S_S_S_S_S_S_,@function
        .size           _Z14strainToStressiiiiPfS_S_S_S_S_S_S_S_S_S_S_S_S_S_,(.L_x_121 - _Z14strainToStressiiiiPfS_S_S_S_S_S_S_S_S_S_S_S_S_S_)
        .other          _Z14strainToStressiiiiPfS_S_S_S_S_S_S_S_S_S_S_S_S_S_,@"STO_CUDA_ENTRY STV_DEFAULT"
_Z14strainToStressiiiiPfS_S_S_S_S_S_S_S_S_S_S_S_S_S_:
.text._Z14strainToStressiiiiPfS_S_S_S_S_S_S_S_S_S_S_S_S_S_:
        /* <DEDUP_REMOVED lines=8> */
[----:B------:R-:W-:Y:S01]  /*0080*/  S2UR UR4, SR_CTAID.Z ;  /* 0x00000000000479c3 */ /* 0x000fe20000002700 */
[----:B------:R-:W0:Y:S01]  /*0090*/  LDCU UR10, c[0x0][0x388] ;  /* 0x00007100ff0a77ac */ /* 0x000e220008000800 */
[----:B------:R-:W1:Y:S06]  /*00a0*/  LDCU UR11, c[0x0][0x380] ;  /* 0x00007000ff0b77ac */ /* 0x000e6c0008000800 */
[----:B------:R-:W0:Y:S01]  /*00b0*/  S2UR UR5, SR_CTAID.Y ;  /* 0x00000000000579c3 */ /* 0x000e220000002600 */
[----:B------:R-:W2:Y:S07]  /*00c0*/  LDCU.64 UR8, c[0x0][0x358] ;  /* 0x00006b00ff0877ac */ /* 0x000eae0008000a00 */
[----:B------:R-:W3:Y:S01]  /*00d0*/  LDC.64 R26, c[0x0][0x390] ;  /* 0x0000e400ff1a7b82 */ /* 0x000ee20000000a00 */
[----:B-1----:R-:W-:-:S07]  /*00e0*/  UISETP.NE.AND UP0, UPT, UR11, URZ, UPT ;  /* 0x000000ff0b00728c */ /* 0x002fce000bf05270 */
[----:B------:R-:W1:Y:S08]  /*00f0*/  LDC.64 R2, c[0x0][0x3d8] ;  /* 0x0000f600ff027b82 */ /* 0x000e700000000a00 */
[----:B------:R-:W4:Y:S01]  /*0100*/  LDC.64 R22, c[0x0][0x3a8] ;  /* 0x0000ea00ff167b82 */ /* 0x000f220000000a00 */
[----:B0-----:R-:W-:Y:S02]  /*0110*/  UIMAD UR6, UR4, UR10, UR5 ;  /* 0x0000000a040672a4 */ /* 0x001fe4000f8e0205 */
[----:B------:R-:W-:-:S02]  /*0120*/  UIMAD UR4, UR4, UR7, URZ ;  /* 0x00000007040472a4 */ /* 0x000fc4000f8e02ff */
[----:B------:R-:W-:Y:S02]  /*0130*/  UIMAD UR6, UR6, UR7, URZ ;  /* 0x00000007060672a4 */ /* 0x000fe4000f8e02ff */
[----:B------:R-:W-:Y:S01]  /*0140*/  UIMAD UR5, UR5, UR7, URZ ;  /* 0x00000007050572a4 */ /* 0x000fe2000f8e02ff */
[----:B------:R-:W0:Y:S01]  /*0150*/  LDC.64 R4, c[0x0][0x3e0] ;  /* 0x0000f800ff047b82 */ /* 0x000e220000000a00 */
[----:B------:R-:W-:Y:S02]  /*0160*/  ULEA UR4, UR7, UR4, 0x2 ;  /* 0x0000000407047291 */ /* 0x000fe4000f8e10ff */
[----:B------:R-:W-:Y:S02]  /*0170*/  IADD3 R11, PT, PT, R0, UR6, RZ ;  /* 0x00000006000b7c10 */ /* 0x000fe4000fffe0ff */
[----:B------:R-:W-:-:S03]  /*0180*/  @UP0 UIMAD UR6, UR4, UR10, UR5 ;  /* 0x0000000a040602a4 */ /* 0x000fc6000f8e0205 */
[----:B------:R-:W5:Y:S01]  /*0190*/  LDC.64 R18, c[0x0][0x398] ;  /* 0x0000e600ff127b82 */ /* 0x000f620000000a00 */
[----:B---3--:R-:W-:Y:S02]  /*01a0*/  IMAD.WIDE R26, R11, 0x4, R26 ;  /* 0x000000040b1a7825 */ /* 0x008fe400078e021a */
[----:B------:R-:W-:-:S04]  /*01b0*/  IADD3 R0, PT, PT, R0, UR6, RZ ;  /* 0x0000000600007c10 */ /* 0x000fc8000fffe0ff */
[----:B--2---:R-:W2:Y:S01]  /*01c0*/  LDG.E R26, desc[UR8][R26.64] ;  /* 0x000000081a1a7981 */ /* 0x004ea2000c1e1900 */
[----:B------:R-:W3:Y:S01]  /*01d0*/  LDC.64 R12, c[0x0][0x3a0] ;  /* 0x0000e800ff0c7b82 */ /* 0x000ee20000000a00 */
[----:B-1----:R-:W-:-:S04]  /*01e0*/  IMAD.WIDE R2, R0, 0x4, R2 ;  /* 0x0000000400027825 */ /* 0x002fc800078e0202 */
[C---:B----4-:R-:W-:Y:S01]  /*01f0*/  IMAD.WIDE R22, R11.reuse, 0x4, R22 ;  /* 0x000000040b167825 */ /* 0x050fe200078e0216 */
[----:B------:R-:W2:Y:S02]  /*0200*/  LDG.E R17, desc[UR8][R2.64] ;  /* 0x0000000802117981 */ /* 0x000ea4000c1e1900 */
[----:B------:R-:W1:Y:S01]  /*0210*/  LDC.64 R8, c[0x0][0x3b0] ;  /* 0x0000ec00ff087b82 */ /* 0x000e620000000a00 */
[----:B0-----:R-:W-:Y:S01]  /*0220*/  IMAD.WIDE R4, R0, 0x4, R4 ;  /* 0x0000000400047825 */ /* 0x001fe200078e0204 */
[----:B------:R-:W4:Y:S04]  /*0230*/  LDG.E R14, desc[UR8][R22.64] ;  /* 0x00000008160e7981 */ /* 0x000f28000c1e1900 */
[----:B------:R-:W4:Y:S02]  /*0240*/  LDG.E R15, desc[UR8][R4.64] ;  /* 0x00000008040f7981 */ /* 0x000f24000c1e1900 */
[----:B------:R-:W0:Y:S01]  /*0250*/  LDC.64 R6, c[0x0][0x3e8] ;  /* 0x0000fa00ff067b82 */ /* 0x000e220000000a00 */
[----:B-----5:R-:W-:-:S05]  /*0260*/  IMAD.WIDE R18, R11, 0x4, R18 ;  /* 0x000000040b127825 */ /* 0x020fca00078e0212 */
[----:B------:R-:W5:Y:S01]  /*0270*/  LDG.E R10, desc[UR8][R18.64] ;  /* 0x00000008120a7981 */ /* 0x000f62000c1e1900 */
[----:B---3--:R-:W-:-:S05]  /*0280*/  IMAD.WIDE R20, R11, 0x4, R12 ;  /* 0x000000040b147825 */ /* 0x008fca00078e020c */
[----:B------:R3:W5:Y:S01]  /*0290*/  LDG.E R13, desc[UR8][R20.64] ;  /* 0x00000008140d7981 */ /* 0x000762000c1e1900 */
[----:B-1----:R-:W-:Y:S02]  /*02a0*/  IMAD.WIDE R24, R11, 0x4, R8 ;  /* 0x000000040b187825 */ /* 0x002fe400078e0208 */
[----:B------:R-:W1:Y:S03]  /*02b0*/  LDC.64 R8, c[0x0][0x3b8] ;  /* 0x0000ee00ff087b82 */ /* 0x000e660000000a00 */
[----:B------:R-:W5:Y:S01]  /*02c0*/  LDG.E R16, desc[UR8][R24.64] ;  /* 0x0000000818107981 */ /* 0x000f62000c1e1900 */
[----:B0-----:R-:W-:-:S04]  /*02d0*/  IMAD.WIDE R6, R0, 0x4, R6 ;  /* 0x0000000400067825 */ /* 0x001fc800078e0206 */
[----:B---3--:R-:W0:Y:S01]  /*02e0*/  LDC.64 R20, c[0x0][0x3c0] ;  /* 0x0000f000ff147b82 */ /* 0x008e220000000a00 */
[----:B------:R-:W3:Y:S01]  /*02f0*/  LDG.E R12, desc[UR8][R6.64] ;  /* 0x00000008060c7981 */ /* 0x000ee2000c1e1900 */
[----:B--2---:R-:W-:Y:S01]  /*0300*/  FMUL R19, R17, R26 ;  /* 0x0000001a11137220 */ /* 0x004fe20000400000 */
[----:B----4-:R-:W-:-:S03]  /*0310*/  FMUL R18, R14, R15 ;  /* 0x0000000f0e127220 */ /* 0x010fc60000400000 */
[C---:B-----5:R-:W-:Y:S01]  /*0320*/  FFMA R14, R10.reuse, R15, R19 ;  /* 0x0000000f0a0e7223 */ /* 0x060fe20000000013 */
[----:B------:R-:W-:-:S03]  /*0330*/  FFMA R19, R10, R17, R18 ;  /* 0x000000110a137223 */ /* 0x000fc60000000012 */
[-C--:B---3--:R-:W-:Y:S01]  /*0340*/  FFMA R23, R13, R12.reuse, R14 ;  /* 0x0000000c0d177223 */ /* 0x088fe2000000000e */
[C---:B------:R-:W-:Y:S01]  /*0350*/  FFMA R27, R16.reuse, R12, R19 ;  /* 0x0000000c101b7223 */ /* 0x040fe20000000013 */
[----:B-1----:R-:W-:Y:S02]  /*0360*/  IMAD.WIDE R18, R11, 0x4, R8 ;  /* 0x000000040b127825 */ /* 0x002fe400078e0208 */
[----:B------:R-:W1:Y:S01]  /*0370*/  LDC.64 R8, c[0x0][0x3f8] ;  /* 0x0000fe00ff087b82 */ /* 0x000e620000000a00 */
[----:B------:R2:W-:Y:S04]  /*0380*/  STG.E desc[UR8][R2.64], R23 ;  /* 0x0000001702007986 */ /* 0x0005e8000c101908 */
[----:B------:R3:W-:Y:S04]  /*0390*/  STG.E desc[UR8][R4.64], R27 ;  /* 0x0000001b04007986 */ /* 0x0007e8000c101908 */
[----:B------:R-:W4:Y:S01]  /*03a0*/  LDG.E R18, desc[UR8][R18.64] ;  /* 0x0000000812127981 */ /* 0x000f22000c1e1900 */
[----:B------:R-:W-:Y:S01]  /*03b0*/  FMUL R16, R16, R15 ;  /* 0x0000000f10107220 */ /* 0x000fe20000400000 */
[----:B--2---:R-:W2:Y:S03]  /*03c0*/  LDC.64 R2, c[0x0][0x3c8] ;  /* 0x0000f200ff027b82 */ /* 0x004ea60000000a00 */
[----:B------:R-:W-:-:S05]  /*03d0*/  FFMA R13, R13, R17, R16 ;  /* 0x000000110d0d7223 */ /* 0x000fca0000000010 */
[----:B---3--:R-:W3:Y:S01]  /*03e0*/  LDC.64 R4, c[0x0][0x400] ;  /* 0x00010000ff047b82 */ /* 0x008ee20000000a00 */
[----:B-1----:R-:W-:-:S04]  /*03f0*/  IMAD.WIDE R8, R0, 0x4, R8 ;  /* 0x0000000400087825 */ /* 0x002fc800078e0208 */
[----:B----4-:R-:W-:Y:S01]  /*0400*/  FFMA R15, R12, R18, R13 ;  /* 0x000000120c0f7223 */ /* 0x010fe2000000000d */
[----:B0-----:R-:W-:-:S04]  /*0410*/  IMAD.WIDE R12, R11, 0x4, R20 ;  /* 0x000000040b0c7825 */ /* 0x001fc800078e0214 */
[----:B------:R0:W-:Y:S04]  /*0420*/  STG.E desc[UR8][R6.64], R15 ;  /* 0x0000000f06007986 */ /* 0x0001e8000c101908 */
[----:B------:R-:W4:Y:S04]  /*0430*/  LDG.E R12, desc[UR8][R12.64] ;  /* 0x000000080c0c7981 */ /* 0x000f28000c1e1900 */
[----:B------:R-:W4:Y:S01]  /*0440*/  LDG.E R17, desc[UR8][R8.64] ;  /* 0x0000000808117981 */ /* 0x000f22000c1e1900 */
[----:B--2---:R-:W-:Y:S01]  /*0450*/  IMAD.WIDE R2, R11, 0x4, R2 ;  /* 0x000000040b027825 */ /* 0x004fe200078e0202 */
[----:B0-----:R-:W0:Y:S03]  /*0460*/  LDC.64 R6, c[0x0][0x3d0] ;  /* 0x0000f400ff067b82 */ /* 0x001e260000000a00 */
[----:B---3--:R-:W-:-:S04]  /*0470*/  IMAD.WIDE R4, R0, 0x4, R4 ;  /* 0x0000000400047825 */ /* 0x008fc800078e0204 */
[----:B----4-:R-:W-:Y:S02]  /*0480*/  FMUL R17, R12, R17 ;  /* 0x000000110c117220 */ /* 0x010fe40000400000 */
[----:B------:R-:W1:Y:S03]  /*0490*/  LDC.64 R12, c[0x0][0x3f0] ;  /* 0x0000fc00ff0c7b82 */ /* 0x000e660000000a00 */
[----:B------:R-:W-:Y:S04]  /*04a0*/  STG.E desc[UR8][R8.64], R17 ;  /* 0x0000001108007986 */ /* 0x000fe8000c101908 */
[----:B------:R-:W2:Y:S04]  /*04b0*/  LDG.E R2, desc[UR8][R2.64] ;  /* 0x0000000802027981 */ /* 0x000ea8000c1e1900 */
[----:B------:R-:W2:Y:S01]  /*04c0*/  LDG.E R19, desc[UR8][R4.64] ;  /* 0x0000000804137981 */ /* 0x000ea2000c1e1900 */
[----:B0-----:R-:W-:-:S04]  /*04d0*/  IMAD.WIDE R6, R11, 0x4, R6 ;  /* 0x000000040b067825 */ /* 0x001fc800078e0206 */
[----:B-1----:R-:W-:-:S04]  /*04e0*/  IMAD.WIDE R10, R0, 0x4, R12 ;  /* 0x00000004000a7825 */ /* 0x002fc800078e020c */
[----:B--2---:R-:W-:-:S05]  /*04f0*/  FMUL R19, R2, R19 ;  /* 0x0000001302137220 */ /* 0x004fca0000400000 */
[----:B------:R-:W-:Y:S04]  /*0500*/  STG.E desc[UR8][R4.64], R19 ;  /* 0x0000001304007986 */ /* 0x000fe8000c101908 */
[----:B------:R-:W2:Y:S04]  /*0510*/  LDG.E R6, desc[UR8][R6.64] ;  /* 0x0000000806067981 */ /* 0x000ea8000c1e1900 */
[----:B------:R-:W2:Y:S02]  /*0520*/  LDG.E R13, desc[UR8][R10.64] ;  /* 0x000000080a0d7981 */ /* 0x000ea4000c1e1900 */
[----:B--2---:R-:W-:-:S05]  /*0530*/  FMUL R13, R6, R13 ;  /* 0x0000000d060d7220 */ /* 0x004fca0000400000 */
[----:B------:R-:W-:Y:S01]  /*0540*/  STG.E desc[UR8][R10.64], R13 ;  /* 0x0000000d0a007986 */ /* 0x000fe2000c101908 */
[----:B------:R-:W-:Y:S05]  /*0550*/  EXIT ;  /* 0x000000000000794d */ /* 0x000fea0003800000 */
.L_x_85:
        /* <DEDUP_REMOVED lines=10> */
.L_x_121:


//--------------------- .text._Z12dispToStrainiiiPfS_S_S_S_S_S_S_S_fff --------------------------
	.section	.text._Z12dispToStrainiiiPfS_S_S_S_S_S_S_S_fff,"ax",@progbits
	.align	128
        .global         _Z12dispToStrainiiiPfS_S_S_S_S_S_S_S_fff
        .type           _Z12dispToStrainiiiPfS_S_S_S_S_S_S_S_fff,@function
        .size           _Z12dispToStrainiiiPfS_S_S_S_S_S_S_S_fff,(.L_x_122 - _Z12dispToStrainiiiPfS_S_S_S_S_S_S_S_fff)
        .other          _Z12dispToStrainiiiPfS_S_S_S_S_S_S_S_fff,@"STO_CUDA_ENTRY STV_DEFAULT"
_Z12dispToStrainiiiPfS_S_S_S_S_S_S_S_fff:
.text._Z12dispToStrainiiiPfS_S_S_S_S_S_S_S_fff:
[----:B------:R-:W-:Y:S08]  /*0000*/  LDC R1, c[0x0][0x37c] ;  /* 0x0000df00ff017b82 */ /* 0x000ff00000000800 */
[----:B------:R-:W0:Y:S02]  /*0010*/  LDC.64 R32, c[0x0][0x380] ;  /* 0x0000e000ff207b82 */ /* 0x000e240000000a00 */
[----:B0-----:R-:W-:-:S13]  /*0020*/  ISETP.GE.AND P0, PT, R33, 0x9, PT ;  /* 0x000000092100780c */ /* 0x001fda0003f06270 */
[----:B------:R-:W-:Y:S05]  /*0030*/  @!P0 EXIT ;  /* 0x000000000000894d */ /* 0x000fea0003800000 */
[----:B------:R-:W0:Y:S01]  /*0040*/  S2R R0, SR_TID.X ;  /* 0x0000000000007919 */ /* 0x000e220000002100 */
[----:B------:R-:W0:Y:S01]  /*0050*/  LDCU UR4, c[0x0][0x360] ;  /* 0x00006c00ff0477ac */ /* 0x000e220008000800 */
[----:B------:R-:W1:Y:S01]  /*0060*/  LDC.64 R24, c[0x0][0x398] ;  /* 0x0000e600ff187b82 */ /* 0x000e620000000a00 */
[----:B------:R-:W0:Y:S01]  /*0070*/  S2R R51, SR_CTAID.X ;  /* 0x0000000000337919 */ /* 0x000e220000002500 */
[----:B------:R-:W2:Y:S01]  /*0080*/  LDCU UR5, c[0x0][0x364] ;  /* 0x00006c80ff0577ac */ /* 0x000ea20008000800 */
[----:B------:R-:W2:Y:S01]  /*0090*/  S2R R3, SR_TID.Y ;  /* 0x0000000000037919 */ /* 0x000ea20000002200 */
[----:B------:R-:W3:Y:S04]  /*00a0*/  LDCU.64 UR6, c[0x0][0x358] ;  /* 0x00006b00ff0677ac */ /* 0x000ee80008000a00 */
[----:B------:R-:W4:Y:S01]  /*00b0*/  LDC.64 R22, c[0x0][0x3a0] ;  /* 0x0000e800ff167b82 */ /* 0x000f220000000a00 */
[----:B------:R-:W2:Y:S01]  /*00c0*/  S2R R60, SR_CTAID.Y ;  /* 0x00000000003c7919 */ /* 0x000ea20000002600 */
[----:B------:R-:W0:Y:S01]  /*00d0*/  LDCU UR14, c[0x0][0x3e0] ;  /* 0x00007c00ff0e77ac */ /* 0x000e220008000800 */
[----:B------:R-:W0:Y:S05]  /*00e0*/  LDCU.64 UR12, c[0x0][0x3d8] ;  /* 0x00007b00ff0c77ac */ /* 0x000e2a0008000a00 */
[----:B------:R-:W3:Y:S01]  /*00f0*/  LDC R49, c[0x0][0x388] ;  /* 0x0000e200ff317b82 */ /* 0x000ee20000000800 */
[----:B------:R-:W1:Y:S07]  /*0100*/  LDCU.128 UR8, c[0x3][URZ] ;  /* 0x00c00000ff0877ac */ /* 0x000e6e0008000c00 */
[----:B------:R-:W4:Y:S01]  /*0110*/  LDC.64 R26, c[0x0][0x390] ;  /* 0x0000e400ff1a7b82 */ /* 0x000f220000000a00 */
[----:B0-----:R-:W-:-:S05]  /*0120*/  IMAD R51, R51, UR4, R0 ;  /* 0x0000000433337c24 */ /* 0x001fca000f8e0200 */
[----:B------:R-:W-:Y:S01]  /*0130*/  LEA R5, R32, R51, 0x2 ;  /* 0x0000003320057211 */ /* 0x000fe200078e10ff */
[----:B---3--:R-:W-:Y:S02]  /*0140*/  IMAD R2, R49, R32, RZ ;  /* 0x0000002031027224 */ /* 0x008fe400078e02ff */
[----:B--2---:R-:W-:-:S04]  /*0150*/  IMAD R60, R60, UR5, R3 ;  /* 0x000000053c3c7c24 */ /* 0x004fc8000f8e0203 */
[----:B------:R-:W-:-:S05]  /*0160*/  IMAD R5, R60, R32, R5 ;  /* 0x000000203c057224 */ /* 0x000fca00078e0205 */
[----:B------:R-:W-:-:S05]  /*0170*/  IADD3 R5, PT, PT, R5, 0x4, RZ ;  /* 0x0000000405057810 */ /* 0x000fca0007ffe0ff */
[----:B-1----:R-:W-:-:S04]  /*0180*/  IMAD.WIDE R24, R5, 0x4, R24 ;  /* 0x0000000405187825 */ /* 0x002fc800078e0218 */
[----:B----4-:R-:W-:-:S04]  /*0190*/  IMAD.WIDE R22, R5, 0x4, R22 ;  /* 0x0000000405167825 */ /* 0x010fc800078e0216 */
[----:B------:R-:W-:-:S04]  /*01a0*/  IMAD.WIDE R44, R2, 0x4, R24 ;  /* 0x00000004022c7825 */ /* 0x000fc800078e0218 */
[----:B------:R-:W-:-:S04]  /*01b0*/  IMAD.WIDE R14, R2, 0x4, R22 ;  /* 0x00000004020e7825 */ /* 0x000fc800078e0216 */
[----:B------:R-:W-:Y:S01]  /*01c0*/  IMAD.WIDE R26, R5, 0x4, R26 ;  /* 0x00000004051a7825 */ /* 0x000fe200078e021a */
[----:B------:R0:W5:Y:S03]  /*01d0*/  LDG.E R50, desc[UR6][R14.64] ;  /* 0x000000060e327981 */ /* 0x000166000c1e1900 */
[C---:B------:R-:W-:Y:S02]  /*01e0*/  IMAD.WIDE R16, R2.reuse, 0x4, R44 ;  /* 0x0000000402107825 */ /* 0x040fe400078e022c */
[----:B------:R-:W5:Y:S02]  /*01f0*/  LDG.E R44, desc[UR6][R44.64] ;  /* 0x000000062c2c7981 */ /* 0x000f64000c1e1900 */
[----:B------:R-:W-:-:S04]  /*0200*/  IMAD.WIDE R38, R2, 0x4, R14 ;  /* 0x0000000402267825 */ /* 0x000fc800078e020e */
[C---:B------:R-:W-:Y:S01]  /*0210*/  IMAD.WIDE R58, R2.reuse, 0x4, R26 ;  /* 0x00000004023a7825 */ /* 0x040fe200078e021a */
[----:B------:R1:W5:Y:S03]  /*0220*/  LDG.E R9, desc[UR6][R38.64] ;  /* 0x0000000626097981 */ /* 0x000366000c1e1900 */
[C---:B------:R-:W-:Y:S01]  /*0230*/  IMAD.WIDE R4, R2.reuse, 0x4, R16 ;  /* 0x0000000402047825 */ /* 0x040fe200078e0210 */
[----:B------:R-:W5:Y:S03]  /*0240*/  LDG.E R45, desc[UR6][R22.64] ;  /* 0x00000006162d7981 */ /* 0x000f66000c1e1900 */
[C---:B------:R-:W-:Y:S01]  /*0250*/  IMAD.WIDE R10, R2.reuse, 0x4, R38 ;  /* 0x00000004020a7825 */ /* 0x040fe200078e0226 */
[----:B------:R-:W5:Y:S03]  /*0260*/  LDG.E R16, desc[UR6][R16.64] ;  /* 0x0000000610107981 */ /* 0x000f66000c1e1900 */
[----:B------:R-:W-:-:S04]  /*0270*/  IMAD.WIDE R46, R2, 0x4, R58 ;  /* 0x00000004022e7825 */ /* 0x000fc800078e023a */
[C---:B------:R-:W-:Y:S01]  /*0280*/  IMAD.WIDE R18, R2.reuse, 0x4, R4 ;  /* 0x0000000402127825 */ /* 0x040fe200078e0204 */
[----:B------:R-:W5:Y:S03]  /*0290*/  LDG.E R17, desc[UR6][R4.64] ;  /* 0x0000000604117981 */ /* 0x000f66000c1e1900 */
[C---:B------:R-:W-:Y:S01]  /*02a0*/  IMAD.WIDE R12, R2.reuse, 0x4, R10 ;  /* 0x00000004020c7825 */ /* 0x040fe200078e020a */
[----:B------:R-:W2:Y:S01]  /*02b0*/  S2UR UR5, SR_CgaCtaId ;  /* 0x00000000000579c3 */ /* 0x000ea20000008800 */
[----:B------:R-:W5:Y:S02]  /*02c0*/  LDG.E R10, desc[UR6][R10.64] ;  /* 0x000000060a0a7981 */ /* 0x000f64000c1e1900 */
[----:B------:R-:W-:-:S04]  /*02d0*/  IMAD.WIDE R56, R2, 0x4, R46 ;  /* 0x0000000402387825 */ /* 0x000fc800078e022e */
[C---:B------:R-:W-:Y:S01]  /*02e0*/  IMAD.WIDE R30, R2.reuse, 0x4, R18 ;  /* 0x00000004021e7825 */ /* 0x040fe200078e0212 */
[----:B------:R-:W5:Y:S03]  /*02f0*/  LDG.E R4, desc[UR6][R56.64] ;  /* 0x0000000638047981 */ /* 0x000f66000c1e1900 */
[C---:B------:R-:W-:Y:S01]  /*0300*/  IMAD.WIDE R28, R2.reuse, 0x4, R12 ;  /* 0x00000004021c7825 */ /* 0x040fe200078e020c */
[----:B------:R-:W-:Y:S01]  /*0310*/  UMOV UR4, 0x400 ;  /* 0x0000040000047882 */ /* 0x000fe20000000000 */
[----:B------:R-:W5:Y:S02]  /*0320*/  LDG.E R12, desc[UR6][R12.64] ;  /* 0x000000060c0c7981 */ /* 0x000f64000c1e1900 */
[C---:B------:R-:W-:Y:S02]  /*0330*/  IMAD.WIDE R54, R2.reuse, 0x4, R56 ;  /* 0x0000000402367825 */ /* 0x040fe400078e0238 */
[----:B------:R-:W5:Y:S02]  /*0340*/  LDG.E R19, desc[UR6][R18.64] ;  /* 0x0000000612137981 */ /* 0x000f64000c1e1900 */
[----:B------:R-:W-:-:S02]  /*0350*/  IMAD.WIDE R36, R2, 0x4, R30 ;  /* 0x0000000402247825 */ /* 0x000fc400078e021e */
[----:B------:R-:W5:Y:S02]  /*0360*/  LDG.E R5, desc[UR6][R54.64] ;  /* 0x0000000636057981 */ /* 0x000f64000c1e1900 */
[C---:B------:R-:W-:Y:S02]  /*0370*/  IMAD.WIDE R6, R2.reuse, 0x4, R28 ;  /* 0x0000000402067825 */ /* 0x040fe400078e021c */
[----:B------:R3:W5:Y:S02]  /*0380*/  LDG.E R11, desc[UR6][R36.64] ;  /* 0x00000006240b7981 */ /* 0x000764000c1e1900 */
[----:B------:R-:W-:-:S04]  /*0390*/  IMAD.WIDE R34, R2, 0x4, R54 ;  /* 0x0000000402227825 */ /* 0x000fc800078e0236 */
[----:B------:R-:W-:-:S04]  /*03a0*/  IMAD.WIDE R20, R2, 0x4, R36 ;  /* 0x0000000402147825 */ /* 0x000fc800078e0224 */
[C---:B------:R-:W-:Y:S01]  /*03b0*/  IMAD.WIDE R42, R2.reuse, 0x4, R6 ;  /* 0x00000004022a7825 */ /* 0x040fe200078e0206 */
[----:B------:R-:W5:Y:S03]  /*03c0*/  LDG.E R13, desc[UR6][R20.64] ;  /* 0x00000006140d7981 */ /* 0x000f66000c1e1900 */
[C---:B------:R-:W-:Y:S01]  /*03d0*/  IMAD.WIDE R52, R2.reuse, 0x4, R34 ;  /* 0x0000000402347825 */ /* 0x040fe200078e0222 */
[----:B------:R-:W5:Y:S03]  /*03e0*/  LDG.E R48, desc[UR6][R42.64] ;  /* 0x000000062a307981 */ /* 0x000f66000c1e1900 */
[C---:B0-----:R-:W-:Y:S01]  /*03f0*/  IMAD.WIDE R14, R2.reuse, 0x4, R20 ;  /* 0x00000004020e7825 */ /* 0x041fe200078e0214 */
[----:B------:R-:W5:Y:S03]  /*0400*/  LDG.E R6, desc[UR6][R6.64] ;  /* 0x0000000606067981 */ /* 0x000f66000c1e1900 */
[C---:B------:R-:W-:Y:S01]  /*0410*/  IMAD.WIDE R40, R2.reuse, 0x4, R42 ;  /* 0x0000000402287825 */ /* 0x040fe200078e022a */
[----:B------:R-:W5:Y:S03]  /*0420*/  LDG.E R21, desc[UR6][R30.64] ;  /* 0x000000061e157981 */ /* 0x000f66000c1e1900 */
[C---:B-1----:R-:W-:Y:S01]  /*0430*/  IMAD.WIDE R38, R2.reuse, 0x4, R52 ;  /* 0x0000000402267825 */ /* 0x042fe200078e0234 */
[----:B------:R-:W5:Y:S04]  /*0440*/  LDG.E R8, desc[UR6][R40.64] ;  /* 0x0000000628087981 */ /* 0x000f68000c1e1900 */
[----:B------:R-:W5:Y:S04]  /*0450*/  LDG.E R14, desc[UR6][R14.64] ;  /* 0x000000060e0e7981 */ /* 0x000f68000c1e1900 */
[----:B------:R0:W5:Y:S04]  /*0460*/  LDG.E R42, desc[UR6][R46.64] ;  /* 0x000000062e2a7981 */ /* 0x000168000c1e1900 */
[----:B------:R-:W5:Y:S04]  /*0470*/  LDG.E R41, desc[UR6][R58.64] ;  /* 0x000000063a297981 */ /* 0x000f68000c1e1900 */
[----:B------:R-:W5:Y:S04]  /*0480*/  LDG.E R20, desc[UR6][R38.64] ;  /* 0x0000000626147981 */ /* 0x000f68000c1e1900 */
[----:B------:R-:W5:Y:S04]  /*0490*/  LDG.E R40, desc[UR6][R24.64] ;  /* 0x0000000618287981 */ /* 0x000f68000c1e1900 */
[----:B------:R-:W5:Y:S04]  /*04a0*/  LDG.E R15, desc[UR6][R26.64] ;  /* 0x000000061a0f7981 */ /* 0x000f68000c1e1900 */
[----:B------:R-:W5:Y:S04]  /*04b0*/  LDG.E R7, desc[UR6][R28.64] ;  /* 0x000000061c077981 */ /* 0x000f68000c1e1900 */
[----:B------:R-:W5:Y:S01]  /*04c0*/  LDG.E R46, desc[UR6][R34.64] ;  /* 0x00000006222e7981 */ /* 0x000f62000c1e1900 */
[----:B---3--:R-:W-:Y:S01]  /*04d0*/  IMAD.WIDE R36, R2, 0x4, R38 ;  /* 0x0000000402247825 */ /* 0x008fe200078e0226 */
[----:B0-----:R-:W-:Y:S01]  /*04e0*/  LEA R47, R49, R60, 0x2 ;  /* 0x0000003c312f7211 */ /* 0x001fe200078e10ff */
[----:B--2---:R-:W-:Y:S01]  /*04f0*/  ULEA UR4, UR5, UR4, 0x18 ;  /* 0x0000000405047291 */ /* 0x004fe2000f8ec0ff */
[----:B------:R-:W-:Y:S01]  /*0500*/  LEA R55, R3, R0, 0x5 ;  /* 0x0000000003377211 */ /* 0x000fe200078e28ff */
[----:B------:R-:W5:Y:S01]  /*0510*/  LDG.E R18, desc[UR6][R52.64] ;  /* 0x0000000634127981 */ /* 0x000f62000c1e1900 */
[----:B------:R-:W-:-:S03]  /*0520*/  IADD3 R49, PT, PT, R47, 0x4, RZ ;  /* 0x000000042f317810 */ /* 0x000fc60007ffe0ff */
[----:B------:R0:W5:Y:S01]  /*0530*/  LDG.E R43, desc[UR6][R36.64] ;  /* 0x00000006242b7981 */ /* 0x000162000c1e1900 */
[----:B------:R-:W-:Y:S01]  /*0540*/  LEA R55, R55, UR4, 0x2 ;  /* 0x0000000437377c11 */ /* 0x000fe2000f8e10ff */
[-CC-:B------:R-:W-:Y:S01]  /*0550*/  IMAD R49, R49, R32.reuse, R51.reuse ;  /* 0x0000002031317224 */ /* 0x180fe200078e0233 */
[C---:B0-----:R-:W-:Y:S01]  /*0560*/  IADD3 R36, PT, PT, R47.reuse, 0x8, RZ ;  /* 0x000000082f247810 */ /* 0x041fe20007ffe0ff */
[-CC-:B------:R-:W-:Y:S01]  /*0570*/  IMAD R47, R47, R32.reuse, R51.reuse ;  /* 0x000000202f2f7224 */ /* 0x180fe200078e0233 */
[----:B------:R-:W-:Y:S02]  /*0580*/  IADD3 R52, PT, PT, -R33, RZ, RZ ;  /* 0x000000ff21347210 */ /* 0x000fe40007ffe1ff */
[----:B------:R-:W-:Y:S01]  /*0590*/  SHF.L.U32 R53, R2, 0x2, RZ ;  /* 0x0000000202357819 */ /* 0x000fe200000006ff */
[----:B------:R-:W-:-:S07]  /*05a0*/  IMAD R51, R36, R32, R51 ;  /* 0x0000002024337224 */ /* 0x000fce00078e0233 */
.L_x_86:
[----:B------:R-:W0:Y:S01]  /*05b0*/  LDC.64 R58, c[0x0][0x390] ;  /* 0x0000e400ff3a7b82 */ /* 0x000e220000000a00 */
[----:B------:R-:W-:-:S07]  /*05c0*/  ISETP.GT.U32.AND P0, PT, R3, 0x3, PT ;  /* 0x000000030300780c */ /* 0x000fce0003f04070 */
[----:B------:R-:W1:Y:S06]  /*05d0*/  LDC.64 R32, c[0x0][0x398] ;  /* 0x0000e600ff207b82 */ /* 0x000e6c0000000a00 */
[----:B------:R-:W-:Y:S02]  /*05e0*/  @!P0 IADD3 R37, PT, PT, R47, 0x4, RZ ;  /* 0x000000042f258810 */ /* 0x000fe40007ffe0ff */
[----:B------:R-:W2:Y:S03]  /*05f0*/  @!P0 LDC.64 R60, c[0x0][0x3a0] ;  /* 0x0000e800ff3c8b82 */ /* 0x000ea60000000a00 */
[----:B0-----:R-:W-:Y:S01]  /*0600*/  @!P0 IMAD.WIDE R58, R37, 0x4, R58 ;  /* 0x00000004253a8825 */ /* 0x001fe200078e023a */
[----:B------:R-:W-:-:S04]  /*0610*/  ISETP.GE.U32.AND P2, PT, R3, 0x14, PT ;  /* 0x000000140300780c */ /* 0x000fc80003f46070 */
[----:B------:R-:W0:Y:S01]  /*0620*/  LDC.64 R38, c[0x0][0x390] ;  /* 0x0000e400ff267b82 */ /* 0x000e220000000a00 */
[----:B------:R-:W3:Y:S01]  /*0630*/  @!P0 LDG.E R58, desc[UR6][R58.64] ;  /* 0x000000063a3a8981 */ /* 0x000ee2000c1e1900 */
[----:B-1----:R-:W-:-:S05]  /*0640*/  @!P0 IMAD.WIDE R32, R37, 0x4, R32 ;  /* 0x0000000425208825 */ /* 0x002fca00078e0220 */
[----:B------:R1:W4:Y:S01]  /*0650*/  @!P0 LDG.E R54, desc[UR6][R32.64] ;  /* 0x0000000620368981 */ /* 0x000322000c1e1900 */
[----:B--2---:R-:W-:Y:S02]  /*0660*/  @!P0 IMAD.WIDE R60, R37, 0x4, R60 ;  /* 0x00000004253c8825 */ /* 0x004fe400078e023c */
[----:B------:R-:W2:Y:S01]  /*0670*/  LDC.64 R36, c[0x0][0x398] ;  /* 0x0000e600ff247b82 */ /* 0x000ea20000000a00 */
[C---:B------:R-:W-:Y:S02]  /*0680*/  ISETP.GT.U32.AND P3, PT, R0.reuse, 0x3, PT ;  /* 0x000000030000780c */ /* 0x040fe40003f64070 */
[----:B------:R-:W-:Y:S01]  /*0690*/  @P2 IADD3 R57, PT, PT, R51, 0x4, RZ ;  /* 0x0000000433392810 */ /* 0x000fe20007ffe0ff */
[----:B------:R0:W4:Y:S04]  /*06a0*/  @!P0 LDG.E R56, desc[UR6][R60.64] ;  /* 0x000000063c388981 */ /* 0x000128000c1e1900 */
[----:B-1----:R-:W1:Y:S01]  /*06b0*/  @P2 LDC.64 R32, c[0x0][0x3a0] ;  /* 0x0000e800ff202b82 */ /* 0x002e620000000a00 */
[----:B------:R-:W-:Y:S01]  /*06c0*/  ISETP.GE.U32.AND P1, PT, R0, 0x14, PT ;  /* 0x000000140000780c */ /* 0x000fe20003f26070 */
[----:B0-----:R-:W-:-:S04]  /*06d0*/  @P2 IMAD.WIDE R38, R57, 0x4, R38 ;  /* 0x0000000439262825 */ /* 0x001fc800078e0226 */
[----:B------:R-:W-:Y:S02]  /*06e0*/  @!P3 IMAD.WIDE R60, R53, 0x4, R22 ;  /* 0x00000004353cb825 */ /* 0x000fe400078e0216 */
[----:B------:R-:W4:Y:S04]  /*06f0*/  @P2 LDG.E R38, desc[UR6][R38.64] ;  /* 0x0000000626262981 */ /* 0x000f28000c1e1900 */
[----:B------:R-:W4:Y:S01]  /*0700*/  @!P3 LDG.E R60, desc[UR6][R60.64+-0x10] ;  /* 0xfffff0063c3cb981 */ /* 0x000f22000c1e1900 */
[----:B--2---:R-:W-:-:S05]  /*0710*/  @P2 IMAD.WIDE R36, R57, 0x4, R36 ;  /* 0x0000000439242825 */ /* 0x004fca00078e0224 */
[----:B------:R0:W2:Y:S01]  /*0720*/  @P2 LDG.E R59, desc[UR6][R36.64] ;  /* 0x00000006243b2981 */ /* 0x0000a2000c1e1900 */
[----:B-1----:R-:W-:-:S04]  /*0730*/  @P2 IMAD.WIDE R32, R57, 0x4, R32 ;  /* 0x0000000439202825 */ /* 0x002fc800078e0220 */
[----:B0-----:R-:W-:-:S05]  /*0740*/  @!P3 IMAD.WIDE R36, R53, 0x4, R26 ;  /* 0x000000043524b825 */ /* 0x001fca00078e021a */
[----:B------:R0:W2:Y:S02]  /*0750*/  @!P3 LDG.E R39, desc[UR6][R36.64+-0x10] ;  /* 0xfffff0062427b981 */ /* 0x0000a4000c1e1900 */
[----:B0-----:R-:W-:-:S06]  /*0760*/  @P1 IMAD.WIDE R36, R53, 0x4, R22 ;  /* 0x0000000435241825 */ /* 0x001fcc00078e0216 */
[----:B------:R-:W2:Y:S04]  /*0770*/  @P1 LDG.E R37, desc[UR6][R36.64+0x10] ;  /* 0x0000100624251981 */ /* 0x000ea8000c1e1900 */
[----:B---3--:R0:W-:Y:S04]  /*0780*/  @!P0 STS [R55+0x10], R58 ;  /* 0x0000103a37008388 */ /* 0x0081e80000000800 */
[----:B0-----:R0:W3:Y:S02]  /*0790*/  @P2 LDG.E R58, desc[UR6][R32.64] ;  /* 0x00000006203a2981 */ /* 0x0010e4000c1e1900 */
[----:B0-----:R-:W-:-:S05]  /*07a0*/  @!P3 IMAD.WIDE R32, R53, 0x4, R24 ;  /* 0x000000043520b825 */ /* 0x001fca00078e0218 */
[----:B------:R0:W3:Y:S02]  /*07b0*/  @!P3 LDG.E R57, desc[UR6][R32.64+-0x10] ;  /* 0xfffff0062039b981 */ /* 0x0000e4000c1e1900 */
[----:B0-----:R-:W-:-:S05]  /*07c0*/  @P1 IMAD.WIDE R32, R53, 0x4, R26 ;  /* 0x0000000435201825 */ /* 0x001fca00078e021a */
[----:B------:R0:W3:Y:S02]  /*07d0*/  @P1 LDG.E R61, desc[UR6][R32.64+0x10] ;  /* 0x00001006203d1981 */ /* 0x0000e4000c1e1900 */
[----:B0-----:R-:W-:-:S06]  /*07e0*/  @P1 IMAD.WIDE R32, R53, 0x4, R24 ;  /* 0x0000000435201825 */ /* 0x001fcc00078e0218 */
[----:B------:R-:W3:Y:S04]  /*07f0*/  @P1 LDG.E R32, desc[UR6][R32.64+0x10] ;  /* 0x0000100620201981 */ /* 0x000ee8000c1e1900 */
[----:B----4-:R0:W-:Y:S04]  /*0800*/  @!P0 STS [R55+0x1010], R54 ;  /* 0x0010103637008388 */ /* 0x0101e80000000800 */
[----:B------:R1:W-:Y:S01]  /*0810*/  @!P0 STS [R55+0x2010], R56 ;  /* 0x0020103837008388 */ /* 0x0003e20000000800 */
[----:B0----5:R-:W-:Y:S02]  /*0820*/  MOV R54, R44 ;  /* 0x0000002c00367202 */ /* 0x021fe40000000f00 */
[----:B------:R-:W-:-:S02]  /*0830*/  MOV R44, R16 ;  /* 0x00000010002c7202 */ /* 0x000fc40000000f00 */
[----:B-1----:R-:W-:Y:S02]  /*0840*/  MOV R56, R50 ;  /* 0x0000003200387202 */ /* 0x002fe40000000f00 */
[----:B------:R-:W-:Y:S02]  /*0850*/  MOV R50, R9 ;  /* 0x0000000900327202 */ /* 0x000fe40000000f00 */
[----:B------:R-:W-:Y:S02]  /*0860*/  MOV R16, R17 ;  /* 0x0000001100107202 */ /* 0x000fe40000000f00 */
[----:B------:R-:W-:Y:S02]  /*0870*/  MOV R9, R10 ;  /* 0x0000000a00097202 */ /* 0x000fe40000000f00 */
[----:B------:R-:W-:Y:S02]  /*0880*/  MOV R17, R19 ;  /* 0x0000001300117202 */ /* 0x000fe40000000f00 */
[----:B------:R-:W-:Y:S01]  /*0890*/  MOV R10, R12 ;  /* 0x0000000c000a7202 */ /* 0x000fe20000000f00 */
[----:B------:R-:W-:Y:S04]  /*08a0*/  @P2 STS [R55+0x410], R38 ;  /* 0x0004102637002388 */ /* 0x000fe80000000800 */
[----:B--2---:R-:W-:Y:S04]  /*08b0*/  @P2 STS [R55+0x1410], R59 ;  /* 0x0014103b37002388 */ /* 0x004fe80000000800 */
[----:B------:R-:W-:Y:S04]  /*08c0*/  @!P3 STS [R55+0x200], R39 ;  /* 0x000200273700b388 */ /* 0x000fe80000000800 */
[----:B------:R-:W-:Y:S04]  /*08d0*/  @!P3 STS [R55+0x2200], R60 ;  /* 0x0022003c3700b388 */ /* 0x000fe80000000800 */
[----:B------:R-:W-:Y:S04]  /*08e0*/  @P1 STS [R55+0x2220], R37 ;  /* 0x0022202537001388 */ /* 0x000fe80000000800 */
[----:B------:R-:W-:Y:S04]  /*08f0*/  STS [R55+0x1210], R17 ;  /* 0x0012101137007388 */ /* 0x000fe80000000800 */
[----:B------:R-:W-:Y:S04]  /*0900*/  STS [R55+0x2210], R10 ;  /* 0x0022100a37007388 */ /* 0x000fe80000000800 */
[----:B---3--:R-:W-:Y:S04]  /*0910*/  @P2 STS [R55+0x2410], R58 ;  /* 0x0024103a37002388 */ /* 0x008fe80000000800 */
[----:B------:R-:W-:Y:S04]  /*0920*/  @!P3 STS [R55+0x1200], R57 ;  /* 0x001200393700b388 */ /* 0x000fe80000000800 */
[----:B------:R0:W-:Y:S02]  /*0930*/  @P1 STS [R55+0x220], R61 ;  /* 0x0002203d37001388 */ /* 0x0001e40000000800 */
[----:B0-----:R-:W-:-:S02]  /*0940*/  MOV R61, R41 ;  /* 0x00000029003d7202 */ /* 0x001fc40000000f00 */
[----:B------:R-:W-:Y:S02]  /*0950*/  MOV R41, R42 ;  /* 0x0000002a00297202 */ /* 0x000fe40000000f00 */
[----:B------:R-:W-:Y:S02]  /*0960*/  MOV R42, R4 ;  /* 0x00000004002a7202 */ /* 0x000fe40000000f00 */
[----:B------:R-:W-:Y:S01]  /*0970*/  MOV R4, R5 ;  /* 0x0000000500047202 */ /* 0x000fe20000000f00 */
        /* <DEDUP_REMOVED lines=8> */
[----:B------:R-:W2:Y:S04]  /*0a00*/  LDS R36, [R55+0x204] ;  /* 0x0002040037247984 */ /* 0x000ea80000000800 */
[----:B------:R-:W-:Y:S04]  /*0a10*/  LDS R12, [R55+0x220] ;  /* 0x00022000370c7984 */ /* 0x000fe80000000800 */
[----:B------:R-:W3:Y:S01]  /*0a20*/  LDS R5, [R55+0x200] ;  /* 0x0002000037057984 */ /* 0x000ee20000000800 */
[----:B0-----:R-:W-:-:S02]  /*0a30*/  FADD R58, R33, -R58 ;  /* 0x8000003a213a7221 */ /* 0x001fc40000000000 */
[----:B------:R-:W0:Y:S02]  /*0a40*/  LDC.64 R32, c[0x0][0x3a8] ;  /* 0x0000ea00ff207b82 */ /* 0x000e240000000a00 */
[----:B------:R-:W-:Y:S02]  /*0a50*/  FMUL R37, R58, UR9 ;  /* 0x000000093a257c20 */ /* 0x000fe40008400000 */
[----:B------:R-:W-:Y:S01]  /*0a60*/  LDS R58, [R55+0x2390] ;  /* 0x00239000373a7984 */ /* 0x000fe20000000800 */
[----:B-1----:R-:W-:-:S04]  /*0a70*/  FADD R38, R38, -R39 ;  /* 0x8000002726267221 */ /* 0x002fc80000000000 */
[----:B------:R-:W-:Y:S01]  /*0a80*/  FFMA R37, R38, UR8, R37 ;  /* 0x0000000826257c23 */ /* 0x000fe20008000025 */
[----:B--2---:R-:W-:Y:S01]  /*0a90*/  FADD R36, R19, -R36 ;  /* 0x8000002413247221 */ /* 0x004fe20000000000 */
[----:B------:R-:W-:Y:S02]  /*0aa0*/  MOV R19, R21 ;  /* 0x0000001500137202 */ /* 0x000fe40000000f00 */
[----:B------:R-:W-:Y:S01]  /*0ab0*/  MOV R21, R11 ;  /* 0x0000000b00157202 */ /* 0x000fe20000000f00 */
[----:B------:R-:W-:Y:S01]  /*0ac0*/  FFMA R36, R36, UR10, R37 ;  /* 0x0000000a24247c23 */ /* 0x000fe20008000025 */
[----:B---3--:R-:W-:-:S03]  /*0ad0*/  FADD R5, R12, -R5 ;  /* 0x800000050c057221 */ /* 0x008fc60000000000 */
[----:B------:R-:W-:Y:S01]  /*0ae0*/  FADD R12, R21, -R44 ;  /* 0x8000002c150c7221 */ /* 0x000fe20000000000 */
[----:B------:R-:W-:Y:S01]  /*0af0*/  FFMA R5, R5, UR11, R36 ;  /* 0x0000000b05057c23 */ /* 0x000fe20008000024 */
[----:B------:R-:W-:Y:S02]  /*0b00*/  MOV R11, R13 ;  /* 0x0000000d000b7202 */ /* 0x000fe40000000f00 */
[----:B------:R-:W-:Y:S01]  /*0b10*/  FMUL R12, R12, UR9 ;  /* 0x000000090c0c7c20 */ /* 0x000fe20008400000 */
[----:B------:R-:W-:Y:S01]  /*0b20*/  IADD3 R37, PT, PT, R49, 0x4, RZ ;  /* 0x0000000431257810 */ /* 0x000fe20007ffe0ff */
[----:B------:R-:W-:Y:S01]  /*0b30*/  FMUL R57, R5, UR12 ;  /* 0x0000000c05397c20 */ /* 0x000fe20008400000 */
[----:B------:R-:W-:Y:S01]  /*0b40*/  FADD R5, R19, -R16 ;  /* 0x8000001013057221 */ /* 0x000fe20000000000 */
[----:B------:R-:W-:Y:S03]  /*0b50*/  LDS R36, [R55+0x2290] ;  /* 0x0022900037247984 */ /* 0x000fe60000000800 */
[----:B------:R-:W-:Y:S01]  /*0b60*/  FFMA R5, R5, UR8, R12 ;  /* 0x0000000805057c23 */ /* 0x000fe2000800000c */
[----:B------:R-:W-:Y:S01]  /*0b70*/  FADD R12, R11, -R54 ;  /* 0x800000360b0c7221 */ /* 0x000fe20000000000 */
[----:B0-----:R-:W-:Y:S01]  /*0b80*/  IMAD.WIDE R38, R37, 0x4, R32 ;  /* 0x0000000425267825 */ /* 0x001fe200078e0220 */
[----:B------:R-:W-:Y:S01]  /*0b90*/  MOV R13, R14 ;  /* 0x0000000e000d7202 */ /* 0x000fe20000000f00 */
[----:B------:R-:W0:Y:S02]  /*0ba0*/  LDC.64 R32, c[0x0][0x3b0] ;  /* 0x0000ec00ff207b82 */ /* 0x000e240000000a00 */
[----:B------:R-:W-:-:S02]  /*0bb0*/  FFMA R14, R12, UR10, R5 ;  /* 0x0000000a0c0e7c23 */ /* 0x000fc40008000005 */
[----:B------:R-:W-:Y:S04]  /*0bc0*/  LDS R5, [R55+0x2310] ;  /* 0x0023100037057984 */ /* 0x000fe80000000800 */
[----:B------:R-:W1:Y:S04]  /*0bd0*/  LDS R12, [R55+0x2110] ;  /* 0x00211000370c7984 */ /* 0x000e680000000800 */
[----:B------:R-:W-:Y:S04]  /*0be0*/  STG.E desc[UR6][R38.64], R57 ;  /* 0x0000003926007986 */ /* 0x000fe8000c101906 */
[----:B------:R-:W2:Y:S01]  /*0bf0*/  LDS R57, [R55+0x2190] ;  /* 0x0021900037397984 */ /* 0x000ea20000000800 */
[----:B------:R-:W-:-:S03]  /*0c00*/  FADD R59, R13, -R40 ;  /* 0x800000280d3b7221 */ /* 0x000fc60000000000 */
[----:B------:R-:W3:Y:S01]  /*0c10*/  LDS R40, [R55+0x2090] ;  /* 0x0020900037287984 */ /* 0x000ee20000000800 */
[----:B------:R-:W-:-:S03]  /*0c20*/  FFMA R14, R59, UR11, R14 ;  /* 0x0000000b3b0e7c23 */ /* 0x000fc6000800000e */
[----:B------:R-:W-:Y:S01]  /*0c30*/  LDS R59, [R55+0x2010] ;  /* 0x00201000373b7984 */ /* 0x000fe20000000800 */
[----:B------:R-:W-:-:S03]  /*0c40*/  FMUL R60, R14, UR13 ;  /* 0x0000000d0e3c7c20 */ /* 0x000fc60008400000 */
[----:B------:R-:W4:Y:S01]  /*0c50*/  LDS R14, [R55+0x2410] ;  /* 0x00241000370e7984 */ /* 0x000f220000000800 */
[----:B-1----:R-:W-:-:S03]  /*0c60*/  FADD R5, R5, -R12 ;  /* 0x8000000c05057221 */ /* 0x002fc60000000000 */
[----:B------:R-:W-:Y:S01]  /*0c70*/  LDS R12, [R55+0x2208] ;  /* 0x00220800370c7984 */ /* 0x000fe20000000800 */
[----:B------:R-:W-:Y:S01]  /*0c80*/  FMUL R5, R5, UR9 ;  /* 0x0000000905057c20 */ /* 0x000fe20008400000 */
[----:B--2---:R-:W-:Y:S02]  /*0c90*/  FADD R36, R36, -R57 ;  /* 0x8000003924247221 */ /* 0x004fe40000000000 */
[----:B------:R-:W1:Y:S02]  /*0ca0*/  LDS R57, [R55+0x2218] ;  /* 0x0022180037397984 */ /* 0x000e640000000800 */
[----:B------:R-:W-:Y:S01]  /*0cb0*/  FFMA R5, R36, UR8, R5 ;  /* 0x0000000824057c23 */ /* 0x000fe20008000005 */
[----:B---3--:R-:W-:Y:S01]  /*0cc0*/  FADD R40, R58, -R40 ;  /* 0x800000283a287221 */ /* 0x008fe20000000000 */
[----:B------:R-:W-:Y:S03]  /*0cd0*/  LDS R36, [R55+0x220c] ;  /* 0x00220c0037247984 */ /* 0x000fe60000000800 */
[----:B------:R-:W-:Y:S01]  /*0ce0*/  FFMA R40, R40, UR10, R5 ;  /* 0x0000000a28287c23 */ /* 0x000fe20008000005 */
[----:B0-----:R-:W-:Y:S01]  /*0cf0*/  IMAD.WIDE R38, R37, 0x4, R32 ;  /* 0x0000000425267825 */ /* 0x001fe200078e0220 */
[----:B------:R-:W0:Y:S01]  /*0d00*/  LDS R5, [R55+0x2214] ;  /* 0x0022140037057984 */ /* 0x000e220000000800 */
[----:B------:R-:W2:Y:S02]  /*0d10*/  LDC.64 R32, c[0x0][0x3b8] ;  /* 0x0000ee00ff207b82 */ /* 0x000ea40000000a00 */
[----:B----4-:R-:W-:Y:S01]  /*0d20*/  FADD R59, R14, -R59 ;  /* 0x8000003b0e3b7221 */ /* 0x010fe20000000000 */
[----:B------:R-:W-:Y:S04]  /*0d30*/  STG.E desc[UR6][R38.64], R60 ;  /* 0x0000003c26007986 */ /* 0x000fe8000c101906 */
[----:B------:R-:W-:Y:S04]  /*0d40*/  LDS R39, [R55+0x290] ;  /* 0x0002900037277984 */ /* 0x000fe80000000800 */
[----:B------:R-:W3:Y:S01]  /*0d50*/  LDS R14, [R55+0x190] ;  /* 0x00019000370e7984 */ /* 0x000ee20000000800 */
[----:B------:R-:W-:-:S03]  /*0d60*/  FFMA R40, R59, UR11, R40 ;  /* 0x0000000b3b287c23 */ /* 0x000fc60008000028 */
[----:B------:R-:W-:Y:S01]  /*0d70*/  LDS R58, [R55+0x310] ;  /* 0x00031000373a7984 */ /* 0x000fe20000000800 */
[----:B------:R-:W-:-:S03]  /*0d80*/  FMUL R59, R40, UR14 ;  /* 0x0000000e283b7c20 */ /* 0x000fc60008400000 */
[----:B------:R-:W4:Y:S04]  /*0d90*/  LDS R38, [R55+0x110] ;  /* 0x0001100037267984 */ /* 0x000f280000000800 */
[----:B------:R-:W-:Y:S01]  /*0da0*/  LDS R40, [R55+0x2204] ;  /* 0x0022040037287984 */ /* 0x000fe20000000800 */
[----:B--2---:R-:W-:-:S04]  /*0db0*/  IMAD.WIDE R32, R37, 0x4, R32 ;  /* 0x0000000425207825 */ /* 0x004fc800078e0220 */
[----:B-1----:R-:W-:Y:S01]  /*0dc0*/  FADD R12, R57, -R12 ;  /* 0x8000000c390c7221 */ /* 0x002fe20000000000 */
[----:B------:R-:W-:Y:S03]  /*0dd0*/  STG.E desc[UR6][R32.64], R59 ;  /* 0x0000003b20007986 */ /* 0x000fe6000c101906 */
[----:B------:R-:W-:Y:S01]  /*0de0*/  FMUL R12, R12, UR9 ;  /* 0x000000090c0c7c20 */ /* 0x000fe20008400000 */
[----:B------:R-:W1:Y:S01]  /*0df0*/  LDS R59, [R55+0x221c] ;  /* 0x00221c00373b7984 */ /* 0x000e620000000800 */
[----:B0-----:R-:W-:-:S03]  /*0e00*/  FADD R5, R5, -R36 ;  /* 0x8000002405057221 */ /* 0x001fc60000000000 */
[----:B------:R-:W-:Y:S01]  /*0e10*/  LDS R57, [R55+0x90] ;  /* 0x0000900037397984 */ /* 0x000fe20000000800 */
[----:B------:R-:W-:-:S03]  /*0e20*/  FFMA R5, R5, UR8, R12 ;  /* 0x0000000805057c23 */ /* 0x000fc6000800000c */
[----:B------:R-:W0:Y:S04]  /*0e30*/  LDS R36, [R55+0x390] ;  /* 0x0003900037247984 */ /* 0x000e280000000800 */
[----:B------:R-:W-:Y:S04]  /*0e40*/  LDS R33, [R55+0x2220] ;  /* 0x0022200037217984 */ /* 0x000fe80000000800 */
[----:B------:R-:W2:Y:S01]  /*0e50*/  LDS R12, [R55+0x2200] ;  /* 0x00220000370c7984 */ /* 0x000ea20000000800 */
[----:B---3--:R-:W-:-:S03]  /*0e60*/  FADD R60, R39, -R14 ;  /* 0x8000000e273c7221 */ /* 0x008fc60000000000 */
[----:B------:R-:W-:Y:S04]  /*0e70*/  LDS R39, [R55+0x410] ;  /* 0x0004100037277984 */ /* 0x000fe80000000800 */
[----:B------:R-:W3:Y:S01]  /*0e80*/  LDS R14, [R55+0x10] ;  /* 0x00001000370e7984 */ /* 0x000ee20000000800 */
[----:B----4-:R-:W-:Y:S01]  /*0e90*/  FADD R38, R58, -R38 ;  /* 0x800000263a267221 */ /* 0x010fe20000000000 */
[----:B-1----:R-:W-:-:S03]  /*0ea0*/  FADD R40, R59, -R40 ;  /* 0x800000283b287221 */ /* 0x002fc60000000000 */
[----:B------:R-:W-:Y:S02]  /*0eb0*/  FMUL R59, R38, UR9 ;  /* 0x00000009263b7c20 */ /* 0x000fe40008400000 */
[----:B------:R-:W-:Y:S02]  /*0ec0*/  LDS R38, [R55+0x1190] ;  /* 0x0011900037267984 */ /* 0x000fe40000000800 */
[----:B------:R-:W-:Y:S01]  /*0ed0*/  FFMA R60, R60, UR8, R59 ;  /* 0x000000083c3c7c23 */ /* 0x000fe2000800003b */
[----:B0-----:R-:W-:Y:S02]  /*0ee0*/  FADD R59, R36, -R57 ;  /* 0x80000039243b7221 */ /* 0x001fe40000000000 */
[----:B------:R-:W-:Y:S01]  /*0ef0*/  LDS R57, [R55+0x1208] ;  /* 0x0012080037397984 */ /* 0x000fe20000000800 */
[----:B--2---:R-:W-:-:S03]  /*0f00*/  FADD R36, R33, -R12 ;  /* 0x8000000c21247221 */ /* 0x004fc60000000000 */
[----:B------:R-:W0:Y:S01]  /*0f10*/  LDS R12, [R55+0x1218] ;  /* 0x00121800370c7984 */ /* 0x000e220000000800 */
[----:B------:R-:W1:Y:S01]  /*0f20*/  LDC.64 R32, c[0x0][0x3d0] ;  /* 0x0000f400ff207b82 */ /* 0x000e620000000a00 */
[----:B------:R-:W-:Y:S01]  /*0f30*/  FFMA R5, R40, UR10, R5 ;  /* 0x0000000a28057c23 */ /* 0x000fe20008000005 */
[----:B------:R-:W-:Y:S01]  /*0f40*/  FFMA R59, R59, UR10, R60 ;  /* 0x0000000a3b3b7c23 */ /* 0x000fe2000800003c */
[----:B------:R-:W-:Y:S02]  /*0f50*/  LDS R40, [R55+0x1204] ;  /* 0x0012040037287984 */ /* 0x000fe40000000800 */
[----:B------:R-:W-:Y:S01]  /*0f60*/  FFMA R36, R36, UR11, R5 ;  /* 0x0000000b24247c23 */ /* 0x000fe20008000005 */
[----:B------:R-:W-:Y:S01]  /*0f70*/  MOV R5, R46 ;  /* 0x0000002e00057202 */ /* 0x000fe20000000f00 */
[----:B---3--:R-:W-:Y:S01]  /*0f80*/  FADD R14, R39, -R14 ;  /* 0x8000000e270e7221 */ /* 0x008fe20000000000 */
[----:B------:R-:W-:Y:S01]  /*0f90*/  MOV R46, R18 ;  /* 0x00000012002e7202 */ /* 0x000fe20000000f00 */
[----:B------:R-:W-:-:S02]  /*0fa0*/  FMUL R39, R36, UR12 ;  /* 0x0000000c24277c20 */ /* 0x000fc40008400000 */
[----:B------:R-:W-:Y:S02]  /*0fb0*/  FFMA R14, R14, UR11, R59 ;  /* 0x0000000b0e0e7c23 */ /* 0x000fe4000800003b */
[----:B------:R-:W-:Y:S02]  /*0fc0*/  FADD R18, R46, -R41 ;  /* 0x800000292e127221 */ /* 0x000fe40000000000 */
[----:B------:R-:W-:Y:S02]  /*0fd0*/  FFMA R58, R14, UR14, R39 ;  /* 0x0000000e0e3a7c23 */ /* 0x000fe40008000027 */
[----:B------:R-:W-:Y:S01]  /*0fe0*/  FMUL R39, R18, UR9 ;  /* 0x0000000912277c20 */ /* 0x000fe20008400000 */
[----:B------:R-:W-:Y:S01]  /*0ff0*/  MOV R18, R20 ;  /* 0x0000001400127202 */ /* 0x000fe20000000f00 */
[----:B------:R-:W-:-:S04]  /*1000*/  FADD R14, R5, -R42 ;  /* 0x8000002a050e7221 */ /* 0x000fc80000000000 */
[----:B------:R-:W-:Y:S01]  /*1010*/  FADD R59, R18, -R61 ;  /* 0x8000003d123b7221 */ /* 0x000fe20000000000 */
[----:B------:R-:W-:Y:S01]  /*1020*/  FFMA R36, R14, UR8, R39 ;  /* 0x000000080e247c23 */ /* 0x000fe20008000027 */
[----:B-1----:R-:W-:Y:S01]  /*1030*/  IMAD.WIDE R32, R37, 0x4, R32 ;  /* 0x0000000425207825 */ /* 0x002fe200078e0220 */
[----:B------:R-:W-:Y:S04]  /*1040*/  LDS R14, [R55+0x1214] ;  /* 0x00121400370e7984 */ /* 0x000fe80000000800 */
[----:B------:R-:W1:Y:S01]  /*1050*/  LDS R39, [R55+0x120c] ;  /* 0x00120c0037277984 */ /* 0x000e620000000800 */
[----:B------:R-:W-:-:S03]  /*1060*/  FFMA R36, R59, UR10, R36 ;  /* 0x0000000a3b247c23 */ /* 0x000fc60008000024 */
[----:B------:R-:W2:Y:S04]  /*1070*/  LDS R59, [R55+0x121c] ;  /* 0x00121c00373b7984 */ /* 0x000ea80000000800 */
[----:B------:R-:W-:Y:S01]  /*1080*/  STG.E desc[UR6][R32.64], R58 ;  /* 0x0000003a20007986 */ /* 0x000fe2000c101906 */
[----:B0-----:R-:W-:-:S03]  /*1090*/  FADD R60, R12, -R57 ;  /* 0x800000390c3c7221 */ /* 0x001fc60000000000 */
[----:B------:R-:W-:Y:S04]  /*10a0*/  LDS R12, [R55+0x1310] ;  /* 0x00131000370c7984 */ /* 0x000fe80000000800 */
[----:B------:R-:W0:Y:S01]  /*10b0*/  LDS R33, [R55+0x1110] ;  /* 0x0011100037217984 */ /* 0x000e220000000800 */
[----:B------:R-:W-:-:S03]  /*10c0*/  MOV R20, R43 ;  /* 0x0000002b00147202 */ /* 0x000fc60000000f00 */
[----:B------:R-:W3:Y:S02]  /*10d0*/  LDS R57, [R55+0x1290] ;  /* 0x0012900037397984 */ /* 0x000ee40000000800 */
[----:B------:R-:W-:Y:S02]  /*10e0*/  FADD R15, R20, -R15 ;  /* 0x8000000f140f7221 */ /* 0x000fe40000000000 */
[----:B------:R-:W-:Y:S02]  /*10f0*/  LDS R43, [R55+0x1090] ;  /* 0x00109000372b7984 */ /* 0x000fe40000000800 */
[----:B------:R-:W-:Y:S02]  /*1100*/  FFMA R36, R15, UR11, R36 ;  /* 0x0000000b0f247c23 */ /* 0x000fe40008000024 */
[----:B------:R-:W-:Y:S04]  /*1110*/  LDS R15, [R55+0x1410] ;  /* 0x00141000370f7984 */ /* 0x000fe80000000800 */
[----:B------:R-:W4:Y:S01]  /*1120*/  LDS R32, [R55+0x1010] ;  /* 0x0010100037207984 */ /* 0x000f220000000800 */
[----:B-1----:R-:W-:Y:S01]  /*1130*/  FADD R14, R14, -R39 ;  /* 0x800000270e0e7221 */ /* 0x002fe20000000000 */
[----:B------:R-:W-:Y:S01]  /*1140*/  FMUL R39, R60, UR9 ;  /* 0x000000093c277c20 */ /* 0x000fe20008400000 */
[----:B--2---:R-:W-:-:S03]  /*1150*/  FADD R59, R59, -R40 ;  /* 0x800000283b3b7221 */ /* 0x004fc60000000000 */
[----:B------:R-:W-:Y:S01]  /*1160*/  FFMA R14, R14, UR8, R39 ;  /* 0x000000080e0e7c23 */ /* 0x000fe20008000027 */
[----:B------:R-:W1:Y:S01]  /*1170*/  LDS R40, [R55+0x1390] ;  /* 0x0013900037287984 */ /* 0x000e620000000800 */
[----:B0-----:R-:W-:-:S03]  /*1180*/  FADD R39, R12, -R33 ;  /* 0x800000210c277221 */ /* 0x001fc60000000000 */
[----:B------:R-:W-:Y:S04]  /*1190*/  LDS R12, [R55+0x1220] ;  /* 0x00122000370c7984 */ /* 0x000fe80000000800 */
[----:B------:R-:W0:Y:S01]  /*11a0*/  LDS R33, [R55+0x1200] ;  /* 0x0012000037217984 */ /* 0x000e220000000800 */
[----:B---3--:R-:W-:Y:S01]  /*11b0*/  FADD R38, R57, -R38 ;  /* 0x8000002639267221 */ /* 0x008fe20000000000 */
[----:B------:R-:W-:Y:S01]  /*11c0*/  FMUL R39, R39, UR9 ;  /* 0x0000000927277c20 */ /* 0x000fe20008400000 */
[----:B------:R-:W-:-:S03]  /*11d0*/  FFMA R14, R59, UR10, R14 ;  /* 0x0000000a3b0e7c23 */ /* 0x000fc6000800000e */
[----:B------:R-:W-:Y:S01]  /*11e0*/  FFMA R38, R38, UR8, R39 ;  /* 0x0000000826267c23 */ /* 0x000fe20008000027 */
[----:B----4-:R-:W-:Y:S01]  /*11f0*/  FADD R15, R15, -R32 ;  /* 0x800000200f0f7221 */ /* 0x010fe20000000000 */
[----:B-1----:R-:W-:-:S04]  /*1200*/  FADD R43, R40, -R43 ;  /* 0x8000002b282b7221 */ /* 0x002fc80000000000 */
[----:B------:R-:W-:-:S04]  /*1210*/  FFMA R38, R43, UR10, R38 ;  /* 0x0000000a2b267c23 */ /* 0x000fc80008000026 */
[----:B------:R-:W-:Y:S01]  /*1220*/  FFMA R38, R15, UR11, R38 ;  /* 0x0000000b0f267c23 */ /* 0x000fe20008000026 */
[----:B0-----:R-:W-:Y:S01]  /*1230*/  FADD R33, R12, -R33 ;  /* 0x800000210c217221 */ /* 0x001fe20000000000 */
[----:B------:R-:W-:Y:S02]  /*1240*/  MOV R12, R7 ;  /* 0x00000007000c7202 */ /* 0x000fe40000000f00 */
[----:B------:R-:W-:Y:S01]  /*1250*/  MOV R7, R6 ;  /* 0x0000000600077202 */ /* 0x000fe20000000f00 */
[----:B------:R-:W-:Y:S02]  /*1260*/  FFMA R39, R33, UR11, R14 ;  /* 0x0000000b21277c23 */ /* 0x000fe4000800000e */
[----:B------:R-:W0:Y:S02]  /*1270*/  LDC.64 R32, c[0x0][0x3c0] ;  /* 0x0000f000ff207b82 */ /* 0x000e240000000a00 */
[----:B------:R-:W-:Y:S01]  /*1280*/  FADD R40, R7, -R50 ;  /* 0x8000003207287221 */ /* 0x000fe20000000000 */
[----:B------:R-:W-:-:S05]  /*1290*/  MOV R6, R48 ;  /* 0x0000003000067202 */ /* 0x000fca0000000f00 */
[----:B------:R-:W1:Y:S01]  /*12a0*/  LDC.64 R14, c[0x0][0x3c8] ;  /* 0x0000f200ff0e7b82 */ /* 0x000e620000000a00 */
[----:B------:R-:W-:Y:S01]  /*12b0*/  FMUL R43, R40, UR9 ;  /* 0x00000009282b7c20 */ /* 0x000fe20008400000 */
[----:B------:R-:W-:Y:S01]  /*12c0*/  FADD R40, R12, -R9 ;  /* 0x800000090c287221 */ /* 0x000fe20000000000 */
[----:B------:R-:W-:-:S03]  /*12d0*/  MOV R48, R8 ;  /* 0x0000000800307202 */ /* 0x000fc60000000f00 */
[----:B------:R-:W-:Y:S01]  /*12e0*/  FFMA R40, R40, UR8, R43 ;  /* 0x0000000828287c23 */ /* 0x000fe2000800002b */
[----:B------:R-:W-:Y:S01]  /*12f0*/  FADD R43, R6, -R56 ;  /* 0x80000038062b7221 */ /* 0x000fe20000000000 */
[----:B------:R-:W-:Y:S01]  /*1300*/  FMUL R39, R39, UR12 ;  /* 0x0000000c27277c20 */ /* 0x000fe20008400000 */
[----:B------:R-:W-:Y:S02]  /*1310*/  IADD3 R52, PT, PT, R52, 0x1, RZ ;  /* 0x0000000134347810 */ /* 0x000fe40007ffe0ff */
[----:B------:R-:W-:Y:S01]  /*1320*/  FFMA R40, R43, UR10, R40 ;  /* 0x0000000a2b287c23 */ /* 0x000fe20008000028 */
[----:B------:R-:W-:Y:S01]  /*1330*/  FADD R43, R48, -R45 ;  /* 0x8000002d302b7221 */ /* 0x000fe20000000000 */
[----:B------:R-:W-:Y:S01]  /*1340*/  FFMA R45, R36, UR13, R39 ;  /* 0x0000000d242d7c23 */ /* 0x000fe20008000027 */
[----:B------:R-:W-:Y:S01]  /*1350*/  FMUL R39, R38, UR14 ;  /* 0x0000000e26277c20 */ /* 0x000fe20008400000 */
[----:B------:R-:W-:Y:S01]  /*1360*/  ISETP.NE.AND P0, PT, R52, -0x8, PT ;  /* 0xfffffff83400780c */ /* 0x000fe20003f05270 */
[----:B------:R-:W-:Y:S01]  /*1370*/  FFMA R40, R43, UR11, R40 ;  /* 0x0000000b2b287c23 */ /* 0x000fe20008000028 */
[----:B0-----:R-:W-:-:S04]  /*1380*/  IMAD.WIDE R58, R37, 0x4, R32 ;  /* 0x00000004253a7825 */ /* 0x001fc800078e0220 */
[----:B------:R-:W-:Y:S01]  /*1390*/  FFMA R57, R40, UR13, R39 ;  /* 0x0000000d28397c23 */ /* 0x000fe20008000027 */
[----:B------:R-:W-:-:S04]  /*13a0*/  IMAD.WIDE R32, R53, 0x4, R28 ;  /* 0x0000000435207825 */ /* 0x000fc800078e021c */
[----:B-1----:R-:W-:-:S04]  /*13b0*/  IMAD.WIDE R38, R37, 0x4, R14 ;  /* 0x0000000425267825 */ /* 0x002fc800078e020e */
[C---:B------:R-:W-:Y:S01]  /*13c0*/  IMAD.WIDE R14, R53.reuse, 0x4, R30 ;  /* 0x00000004350e7825 */ /* 0x040fe200078e021e */
[----:B------:R0:W-:Y:S03]  /*13d0*/  STG.E desc[UR6][R58.64], R45 ;  /* 0x0000002d3a007986 */ /* 0x0001e6000c101906 */
[----:B------:R-:W-:Y:S01]  /*13e0*/  IMAD.WIDE R36, R53, 0x4, R34 ;  /* 0x0000000435247825 */ /* 0x000fe200078e0222 */
[----:B------:R1:W-:Y:S04]  /*13f0*/  STG.E desc[UR6][R38.64], R57 ;  /* 0x0000003926007986 */ /* 0x0003e8000c101906 */
[----:B------:R-:W5:Y:S04]  /*1400*/  LDG.E R43, desc[UR6][R36.64] ;  /* 0x00000006242b7981 */ /* 0x000f68000c1e1900 */
[----:B------:R2:W5:Y:S04]  /*1410*/  LDG.E R14, desc[UR6][R14.64] ;  /* 0x000000060e0e7981 */ /* 0x000568000c1e1900 */
[----:B------:R1:W5:Y:S01]  /*1420*/  LDG.E R8, desc[UR6][R32.64] ;  /* 0x0000000620087981 */ /* 0x000362000c1e1900 */
[----:B------:R-:W-:-:S02]  /*1430*/  IADD3 R49, PT, PT, R2, R49, RZ ;  /* 0x0000003102317210 */ /* 0x000fc40007ffe0ff */
[C---:B------:R-:W-:Y:S02]  /*1440*/  IADD3 R47, PT, PT, R2.reuse, R47, RZ ;  /* 0x0000002f022f7210 */ /* 0x040fe40007ffe0ff */
[C---:B------:R-:W-:Y:S02]  /*1450*/  IADD3 R51, PT, PT, R2.reuse, R51, RZ ;  /* 0x0000003302337210 */ /* 0x040fe40007ffe0ff */
[----:B------:R-:W-:Y:S02]  /*1460*/  IADD3 R53, PT, PT, R2, R53, RZ ;  /* 0x0000003502357210 */ /* 0x000fe40007ffe0ff */
[----:B0-----:R-:W-:Y:S02]  /*1470*/  MOV R45, R56 ;  /* 0x00000038002d7202 */ /* 0x001fe40000000f00 */
[----:B------:R-:W-:Y:S02]  /*1480*/  MOV R40, R54 ;  /* 0x0000003600287202 */ /* 0x000fe40000000f00 */
[----:B--2---:R-:W-:Y:S01]  /*1490*/  MOV R15, R61 ;  /* 0x0000003d000f7202 */ /* 0x004fe20000000f00 */
[----:B------:R-:W-:Y:S06]  /*14a0*/  BAR.SYNC.DEFER_BLOCKING 0x0 ;  /* 0x0000000000007b1d */ /* 0x000fec0000010000 */
[----:B-1----:R-:W-:Y:S05]  /*14b0*/  @P0 BRA `(.L_x_86) ;  /* 0xfffffff0003c0947 */ /* 0x002fea000383ffff */
[----:B------:R-:W-:Y:S05]  /*14c0*/  EXIT ;  /* 0x000000000000794d */ /* 0x000fea0003800000 */
.L_x_87:
        /* <DEDUP_REMOVED lines=11> */
.L_x_122:


//--------------------- .text._Z9computeRoPffiii  --------------------------
	.section	.text._Z9computeRoPffiii,"ax",@progbits
	.align	128
        .global         _Z9computeRoPffiii
        .type           _Z9computeRoPffiii,@function
        .size           _Z9computeRoPffiii,(.L_x_106 - _Z9computeRoPffiii)
        .other          _Z9computeRoPffiii,@"STO_CUDA_ENTRY STV_DEFAULT"
_Z9computeRoPffiii:
.text._Z9computeRoPffiii:
[----:B------:R-:W-:Y:S01]  /*0000*/  LDC R1, c[0x0][0x37c] ;  /* 0x0000df00ff017b82 */ /* 0x000fe20000000800 */
[----:B------:R-:W0:Y:S07]  /*0010*/  S2R R2, SR_TID.Y ;  /* 0x0000000000027919 */ /* 0x000e2e0000002200 */
[----:B------:R-:W1:Y:S01]  /*0020*/  LDC R3, c[0x0][0x360] ;  /* 0x0000d800ff037b82 */ /* 0x000e620000000800 */
[----:B------:R-:W2:Y:S01]  /*0030*/  LDCU.64 UR8, c[0x0][0x390] ;  /* 0x00007200ff0877ac */ /* 0x000ea20008000a00 */
[----:B------:R-:W1:Y:S01]  /*0040*/  S2R R0, SR_TID.X ;  /* 0x0000000000007919 */ /* 0x000e620000002100 */
[----:B------:R-:W3:Y:S01]  /*0050*/  LDCU UR7, c[0x0][0x38c] ;  /* 0x00007180ff0777ac */ /* 0x000ee20008000800 */
[----:B------:R-:W4:Y:S04]  /*0060*/  S2R R4, SR_TID.Z ;  /* 0x0000000000047919 */ /* 0x000f280000002300 */
[----:B------:R-:W0:Y:S08]  /*0070*/  S2UR UR5, SR_CTAID.Y ;  /* 0x00000000000579c3 */ /* 0x000e300000002600 */
[----:B------:R-:W0:Y:S08]  /*0080*/  LDC R5, c[0x0][0x364] ;  /* 0x0000d900ff057b82 */ /* 0x000e300000000800 */
[----:B------:R-:W1:Y:S08]  /*0090*/  S2UR UR4, SR_CTAID.X ;  /* 0x00000000000479c3 */ /* 0x000e700000002500 */
[----:B------:R-:W4:Y:S08]  /*00a0*/  S2UR UR6, SR_CTAID.Z ;  /* 0x00000000000679c3 */ /* 0x000f300000002700 */
[----:B------:R-:W4:Y:S01]  /*00b0*/  LDC R7, c[0x0][0x368] ;  /* 0x0000da00ff077b82 */ /* 0x000f220000000800 */
[----:B0-----:R-:W-:-:S05]  /*00c0*/  IMAD R2, R5, UR5, R2 ;  /* 0x0000000505027c24 */ /* 0x001fca000f8e0202 */
[----:B--2---:R-:W-:Y:S01]  /*00d0*/  ISETP.GE.AND P0, PT, R2, UR8, PT ;  /* 0x0000000802007c0c */ /* 0x004fe2000bf06270 */
[----:B-1----:R-:W-:-:S05]  /*00e0*/  IMAD R0, R3, UR4, R0 ;  /* 0x0000000403007c24 */ /* 0x002fca000f8e0200 */
[----:B---3--:R-:W-:Y:S01]  /*00f0*/  ISETP.GE.OR P0, PT, R0, UR7, P0 ;  /* 0x0000000700007c0c */ /* 0x008fe20008706670 */
[----:B----4-:R-:W-:-:S05]  /*0100*/  IMAD R3, R7, UR6, R4 ;  /* 0x0000000607037c24 */ /* 0x010fca000f8e0204 */
[----:B------:R-:W-:-:S13]  /*0110*/  ISETP.GE.OR P0, PT, R3, UR9, P0 ;  /* 0x0000000903007c0c */ /* 0x000fda0008706670 */
[----:B------:R-:W-:Y:S05]  /*0120*/  @P0 EXIT ;  /* 0x000000000000094d */ /* 0x000fea0003800000 */
[----:B------:R-:W0:Y:S01]  /*0130*/  LDC.64 R4, c[0x0][0x380] ;  /* 0x0000e000ff047b82 */ /* 0x000e220000000a00 */
[----:B------:R-:W1:Y:S01]  /*0140*/  LDCU.64 UR4, c[0x0][0x358] ;  /* 0x00006b00ff0477ac */ /* 0x000e620008000a00 */
[----:B------:R-:W-:-:S04]  /*0150*/  IMAD R3, R3, UR8, R2 ;  /* 0x0000000803037c24 */ /* 0x000fc8000f8e0202 */
[----:B------:R-:W-:Y:S02]  /*0160*/  IMAD R3, R3, UR7, R0 ;  /* 0x0000000703037c24 */ /* 0x000fe4000f8e0200 */
[----:B------:R-:W2:Y:S02]  /*0170*/  LDC R0, c[0x0][0x388] ;  /* 0x0000e200ff007b82 */ /* 0x000ea40000000800 */
[----:B0-----:R-:W-:-:S05]  /*0180*/  IMAD.WIDE R4, R3, 0x4, R4 ;  /* 0x0000000403047825 */ /* 0x001fca00078e0204 */
[----:B-1----:R-:W3:Y:S01]  /*0190*/  LDG.E R3, desc[UR4][R4.64] ;  /* 0x0000000404037981 */ /* 0x002ee2000c1e1900 */
[----:B------:R-:W-:Y:S01]  /*01a0*/  BSSY.RECONVERGENT B0, `(.L_x_88) ;  /* 0x000000d000007945 */ /* 0x000fe20003800200 */
[----:B--2---:R-:W-:Y:S01]  /*01b0*/  FMUL R0, R0, R0 ;  /* 0x0000000000007220 */ /* 0x004fe20000400000 */
[----:B---3--:R-:W0:Y:S08]  /*01c0*/  MUFU.RCP R2, R3 ;  /* 0x0000000300027308 */ /* 0x008e300000001000 */
[----:B------:R-:W1:Y:S01]  /*01d0*/  FCHK P0, R0, R3 ;  /* 0x0000000300007302 */ /* 0x000e620000000000 */
[----:B0-----:R-:W-:-:S04]  /*01e0*/  FFMA R7, -R3, R2, 1 ;  /* 0x3f80000003077423 */ /* 0x001fc80000000102 */
[----:B------:R-:W-:-:S04]  /*01f0*/  FFMA R7, R2, R7, R2 ;  /* 0x0000000702077223 */ /* 0x000fc80000000002 */
[----:B------:R-:W-:-:S04]  /*0200*/  FFMA R2, R0, R7, RZ ;  /* 0x0000000700027223 */ /* 0x000fc800000000ff */
[----:B------:R-:W-:-:S04]  /*0210*/  FFMA R6, -R3, R2, R0 ;  /* 0x0000000203067223 */ /* 0x000fc80000000100 */
[----:B------:R-:W-:Y:S01]  /*0220*/  FFMA R7, R7, R6, R2 ;  /* 0x0000000607077223 */ /* 0x000fe20000000002 */
[----:B-1----:R-:W-:Y:S06]  /*0230*/  @!P0 BRA `(.L_x_89) ;  /* 0x00000000000c8947 */ /* 0x002fec0003800000 */
[----:B------:R-:W-:-:S07]  /*0240*/  MOV R2, 0x260 ;  /* 0x0000026000027802 */ /* 0x000fce0000000f00 */
[----:B------:R-:W-:Y:S05]  /*0250*/  CALL.REL.NOINC `($__internal_4_$__cuda_sm3x_div_rn_noftz_f32_slowpath) ;  /* 0x0000000000107944 */ /* 0x000fea0003c00000 */
[----:B------:R-:W-:-:S07]  /*0260*/  IMAD.MOV.U32 R7, RZ, RZ, R0 ;  /* 0x000000ffff077224 */ /* 0x000fce00078e0000 */
.L_x_89:
[----:B------:R-:W-:Y:S05]  /*0270*/  BSYNC.RECONVERGENT B0 ;  /* 0x0000000000007941 */ /* 0x000fea0003800200 */
.L_x_88:
[----:B------:R-:W-:Y:S01]  /*0280*/  STG.E desc[UR4][R4.64], R7 ;  /* 0x0000000704007986 */ /* 0x000fe2000c101904 */
[----:B------:R-:W-:Y:S05]  /*0290*/  EXIT ;  /* 0x000000000000794d */ /* 0x000fea0003800000 */
        .weak           $__internal_4_$__cuda_sm3x_div_rn_noftz_f32_slowpath
        .type           $__internal_4_$__cuda_sm3x_div_rn_noftz_f32_slowpath,@function
        .size           $__internal_4_$__cuda_sm3x_div_rn_noftz_f32_slowpath,(.L_x_106 - $__internal_4_$__cuda_sm3x_div_rn_noftz_f32_slowpath)
$__internal_4_$__cuda_sm3x_div_rn_noftz_f32_slowpath:
[--C-:B------:R-:W-:Y:S01]  /*02a0*/  SHF.R.U32.HI R7, RZ, 0x17, R3.reuse ;  /* 0x00000017ff077819 */ /* 0x100fe20000011603 */
[----:B------:R-:W-:Y:S01]  /*02b0*/  BSSY.RECONVERGENT B1, `(.L_x_90) ;  /* 0x0000064000017945 */ /* 0x000fe20003800200 */
[--C-:B------:R-:W-:Y:S01]  /*02c0*/  SHF.R.U32.HI R6, RZ, 0x17, R0.reuse ;  /* 0x00000017ff067819 */ /* 0x100fe20000011600 */
[----:B------:R-:W-:Y:S01]  /*02d0*/  IMAD.MOV.U32 R8, RZ, RZ, R0 ;  /* 0x000000ffff087224 */ /* 0x000fe200078e0000 */
[----:B------:R-:W-:Y:S01]  /*02e0*/  LOP3.LUT R7, R7, 0xff, RZ, 0xc0, !PT ;  /* 0x000000ff07077812 */ /* 0x000fe200078ec0ff */
[----:B------:R-:W-:Y:S01]  /*02f0*/  IMAD.MOV.U32 R9, RZ, RZ, R3 ;  /* 0x000000ffff097224 */ /* 0x000fe200078e0003 */
[----:B------:R-:W-:-:S03]  /*0300*/  LOP3.LUT R6, R6, 0xff, RZ, 0xc0, !PT ;  /* 0x000000ff06067812 */ /* 0x000fc600078ec0ff */
[----:B------:R-:W-:Y:S02]  /*0310*/  VIADD R12, R7, 0xffffffff ;  /* 0xffffffff070c7836 */ /* 0x000fe40000000000 */
[----:B------:R-:W-:-:S03]  /*0320*/  VIADD R11, R6, 0xffffffff ;  /* 0xffffffff060b7836 */ /* 0x000fc60000000000 */
        /* <DEDUP_REMOVED lines=22> */
[----:B------:R-:W-:Y:S02]  /*0490*/  @P0 IMAD.MOV.U32 R10, RZ, RZ, RZ ;  /* 0x000000ffff0a0224 */ /* 0x000fe400078e00ff */
[----:B------:R-:W-:Y:S01]  /*04a0*/  @!P0 FFMA R8, R0, 1.84467440737095516160e+19, RZ ;  /* 0x5f80000000088823 */ /* 0x000fe200000000ff */
[----:B------:R-:W-:Y:S02]  /*04b0*/  @!P0 IMAD.MOV.U32 R10, RZ, RZ, -0x40 ;  /* 0xffffffc0ff0a8424 */ /* 0x000fe400078e00ff */
[----:B------:R-:W-:Y:S02]  /*04c0*/  @!P1 FFMA R9, R3, 1.84467440737095516160e+19, RZ ;  /* 0x5f80000003099823 */ /* 0x000fe400000000ff */
[----:B------:R-:W-:-:S07]  /*04d0*/  @!P1 VIADD R10, R10, 0x40 ;  /* 0x000000400a0a9836 */ /* 0x000fce0000000000 */
.L_x_91:
        /* <DEDUP_REMOVED lines=8> */
[----:B------:R-:W-:-:S03]  /*0560*/  IMAD.IADD R7, R7, 0x1, R10 ;  /* 0x0000000107077824 */ /* 0x000fc600078e020a */
        /* <DEDUP_REMOVED lines=38> */
[----:B------:R-:W-:-:S05]  /*07d0*/  LOP3.LUT R3, R3, R6, RZ, 0xc0, !PT ;  /* 0x0000000603037212 */ /* 0x000fca00078ec0ff */
[----:B------:R-:W-:-:S05]  /*07e0*/  IMAD.IADD R3, R8, 0x1, R3 ;  /* 0x0000000108037824 */ /* 0x000fca00078e0203 */
[----:B------:R-:W-:Y:S01]  /*07f0*/  LOP3.LUT R0, R3, R0, RZ, 0xfc, !PT ;  /* 0x0000000003007212 */ /* 0x000fe200078efcff */
[----:B------:R-:W-:Y:S06]  /*0800*/  BRA `(.L_x_99) ;  /* 0x0000000000107947 */ /* 0x000fec0003800000 */
.L_x_98:
[----:B------:R-:W-:-:S04]  /*0810*/  LOP3.LUT R0, R0, 0x80000000, RZ, 0xc0, !PT ;  /* 0x8000000000007812 */ /* 0x000fc800078ec0ff */
[----:B------:R-:W-:Y:S01]  /*0820*/  LOP3.LUT R0, R0, 0x7f800000, RZ, 0xfc, !PT ;  /* 0x7f80000000007812 */ /* 0x000fe200078efcff */
[----:B------:R-:W-:Y:S06]  /*0830*/  BRA `(.L_x_99) ;  /* 0x0000000000047947 */ /* 0x000fec0003800000 */
.L_x_97:
[----:B------:R-:W-:-:S07]  /*0840*/  IMAD R0, R7, 0x800000, R0 ;  /* 0x0080000007007824 */ /* 0x000fce00078e0200 */
.L_x_99:
[----:B------:R-:W-:Y:S05]  /*0850*/  BSYNC.RECONVERGENT B2 ;  /* 0x0000000000027941 */ /* 0x000fea0003800200 */
.L_x_96:
[----:B------:R-:W-:Y:S05]  /*0860*/  BRA `(.L_x_100) ;  /* 0x0000000000207947 */ /* 0x000fea0003800000 */
.L_x_95:
[----:B------:R-:W-:-:S04]  /*0870*/  LOP3.LUT R0, R9, 0x80000000, R8, 0x48, !PT ;  /* 0x8000000009007812 */ /* 0x000fc800078e4808 */
[----:B------:R-:W-:Y:S01]  /*0880*/  LOP3.LUT R0, R0, 0x7f800000, RZ, 0xfc, !PT ;  /* 0x7f80000000007812 */ /* 0x000fe200078efcff */
[----:B------:R-:W-:Y:S06]  /*0890*/  BRA `(.L_x_100) ;  /* 0x0000000000147947 */ /* 0x000fec0003800000 */
.L_x_94:
[----:B------:R-:W-:Y:S01]  /*08a0*/  LOP3.LUT R0, R9, 0x80000000, R8, 0x48, !PT ;  /* 0x8000000009007812 */ /* 0x000fe200078e4808 */
[----:B------:R-:W-:Y:S06]  /*08b0*/  BRA `(.L_x_100) ;  /* 0x00000000000c7947 */ /* 0x000fec0003800000 */
.L_x_93:
[----:B------:R-:W0:Y:S01]  /*08c0*/  MUFU.RSQ R0, -QNAN ;  /* 0xffc0000000007908 */ /* 0x000e220000001400 */
[----:B------:R-:W-:Y:S05]  /*08d0*/  BRA `(.L_x_100) ;  /* 0x0000000000047947 */ /* 0x000fea0003800000 */
.L_x_92:
[----:B------:R-:W-:-:S07]  /*08e0*/  FADD.FTZ R0, R0, R3 ;  /* 0x0000000300007221 */ /* 0x000fce0000010000 */
.L_x_100:
[----:B------:R-:W-:Y:S05]  /*08f0*/  BSYNC.RECONVERGENT B1 ;  /* 0x0000000000017941 */ /* 0x000fea0003800200 */
.L_x_90:
[----:B------:R-:W-:-:S04]  /*0900*/  IMAD.MOV.U32 R3, RZ, RZ, 0x0 ;  /* 0x00000000ff037424 */ /* 0x000fc800078e00ff */
[----:B0-----:R-:W-:Y:S05]  /*0910*/  RET.REL.NODEC R2 `(_Z9computeRoPffiii) ;  /* 0xfffffff402b87950 */ /* 0x001fea0003c3ffff */
.L_x_101:
        /* <DEDUP_REMOVED lines=14> */
.L_x_106:


//--------------------- .nv.shared.reserved.0     --------------------------
	.section	.nv.shared.reserved.0,"aw",@nobits
	.weak		__nv_reservedSMEM_offset_0_alias
	.size		__nv_reservedSMEM_offset_0_alias, 0, 64
	.other		__nv_reservedSMEM_offset_0_alias,@"STO_CUDA_RESERVED_SHARED STV_DEFAULT"
__nv_reservedSMEM_offset_0_alias:
	.zero		0
	.zero		64


//--------------------- .nv.shared._Z13stressToAcceliiifffPfS_S_S_S_S_S_S_S_ --------------------------
	.section	.nv.shared._Z13stressToAcceliiifffPfS_S_S_S_S_S_S_S_,"aw",@nobits
	.sectionflags	@""
	.align	4
.nv.shared._Z13stressToAcceliiifffPfS_S_S_S_S_S_S_S_:
	.zero		21504


//--------------------- .nv.shared._Z12dispToStrainiiiPfS_S_S_S_S_S_S_S_fff --------------------------
	.section	.nv.shared._Z12dispToStrainiiiPfS_S_S_S_S_S_S_S_fff,"aw",@nobits
	.sectionflags	@""
	.align	4
.nv.shared._Z12dispToStrainiiiPfS_S_S_S_S_S_S_S_fff:
	.zero		13312


//--------------------- .nv.constant0._Z22sponge3d_apply_XZ_highPfiiii --------------------------
	.section	.nv.constant0._Z22sponge3d_apply_XZ_highPfiiii,"a",@progbits
	.sectionflags	@""
	.align	4
.nv.constant0._Z22sponge3d_apply_XZ_highPfiiii:
	.zero		920


//--------------------- .nv.constant0._Z21sponge3d_apply_XZ_lowPfiii --------------------------
	.section	.nv.constant0._Z21sponge3d_apply_XZ_lowPfiii,"a",@progbits
	.sectionflags	@""
	.align	4
.nv.constant0._Z21sponge3d_apply_XZ_lowPfiii:
	.zero		916


//--------------------- .nv.constant0._Z17sponge3d_apply_ZYiPfiiiiif --------------------------
	.section	.nv.constant0._Z17sponge3d_apply_ZYiPfiiiiif,"a",@progbits
	.sectionflags	@""
	.align	4
.nv.constant0._Z17sponge3d_apply_ZYiPfiiiiif:
	.zero		936


//--------------------- .nv.constant0._Z17sponge3d_apply_XYiPfiiii --------------------------
	.section	.nv.constant0._Z17sponge3d_apply_XYiPfiiii,"a",@progbits
	.sectionflags	@""
	.align	4
.nv.constant0._Z17sponge3d_apply_XYiPfiiii:
	.zero		928


//--------------------- .nv.constant0._Z22abcone3d_apply_XZ_highiiiPfS_S_ --------------------------
	.section	.nv.constant0._Z22abcone3d_apply_XZ_highiiiPfS_S_,"a",@progbits
	.sectionflags	@""
	.align	4
.nv.constant0._Z22abcone3d_apply_XZ_highiiiPfS_S_:
	.zero		936


//--------------------- .nv.constant0._Z21abcone3d_apply_XZ_lowiiPfS_S_ --------------------------
	.section	.nv.constant0._Z21abcone3d_apply_XZ_lowiiPfS_S_,"a",@progbits
	.sectionflags	@""
	.align	4
.nv.constant0._Z21abcone3d_apply_XZ_lowiiPfS_S_:
	.zero		928


//--------------------- .nv.constant0._Z17abcone3d_apply_ZYiiiiPfS_S_S_ --------------------------
	.section	.nv.constant0._Z17abcone3d_apply_ZYiiiiPfS_S_S_,"a",@progbits
	.sectionflags	@""
	.align	4
.nv.constant0._Z17abcone3d_apply_ZYiiiiPfS_S_S_:
	.zero		944


//--------------------- .nv.constant0._Z17abcone3d_apply_XYiiiiPfS_S_S_ --------------------------
	.section	.nv.constant0._Z17abcone3d_apply_XYiiiiPfS_S_S_,"a",@progbits
	.sectionflags	@""
	.align	4
.nv.constant0._Z17abcone3d_apply_XYiiiiPfS_S_S_:
	.zero		944


//--------------------- .nv.constant0._Z18lint3d_extract_gpuiPfiiiiS_S_S_PiS0_S0_S_S_S_S_S_S_S_S_ --------------------------
	.section	.nv.constant0._Z18lint3d_extract_gpuiPfiiiiS_S_S_PiS0_S0_S_S_S_S_S_S_S_S_,"a",@progbits
	.sectionflags	@""
	.align	4
.nv.constant0._Z18lint3d_extract_gpuiPfiiiiS_S_S_PiS0_S0_S_S_S_S_S_S_S_S_:
	.zero		1040


//--------------------- .nv.constant0._Z11extract_gpuiPfiiiiS_S_S_PiS0_S0_ --------------------------
	.section	.nv.constant0._Z11extract_gpuiPfiiiiS_S_S_PiS0_S0_,"a",@progbits
	.sectionflags	@""
	.align	4
.nv.constant0._Z11extract_gpuiPfiiiiS_S_S_PiS0_S0_:
	.zero		976


//--------------------- .nv.constant0._Z8stepTimeiiiiPfS_S_S_S_S_S_S_S_S_S_S_S_ --------------------------
	.section	.nv.constant0._Z8stepTimeiiiiPfS_S_S_S_S_S_S_S_S_S_S_S_,"a",@progbits
	.sectionflags	@""
	.align	4
.nv.constant0._Z8stepTimeiiiiPfS_S_S_S_S_S_S_S_S_S_S_S_:
	.zero		1016


//--------------------- .nv.constant0._Z13stressToAcceliiifffPfS_S_S_S_S_S_S_S_ --------------------------
	.section	.nv.constant0._Z13stressToAcceliiifffPfS_S_S_S_S_S_S_S_,"a",@progbits
	.sectionflags	@""
	.align	4
.nv.constant0._Z13stressToAcceliiifffPfS_S_S_S_S_S_S_S_:
	.zero		992


//--------------------- .nv.constant0._Z15lint3d_bell_gpuiiiiiiiiiPfS_PiS0_S0_S_S_S_S_S_S_S_S_S_ --------------------------
	.section	.nv.constant0._Z15lint3d_bell_gpuiiiiiiiiiPfS_PiS0_S0_S_S_S_S_S_S_S_S_S_,"a",@progbits
	.sectionflags	@""
	.align	4
.nv.constant0._Z15lint3d_bell_gpuiiiiiiiiiPfS_PiS0_S0_S_S_S_S_S_S_S_S_S_:
	.zero		1048


//--------------------- .nv.constant0._Z8freeSurfiiiiiPfS_S_ --------------------------
	.section	.nv.constant0._Z8freeSurfiiiiiPfS_S_,"a",@progbits
	.sectionflags	@""
	.align	4
.nv.constant0._Z8freeSurfiiiiiPfS_S_:
	.zero		944


//--------------------- .nv.constant0._Z14strainToStressiiiiPfS_S_S_S_S_S_S_S_S_S_S_S_S_S_ --------------------------
	.section	.nv.constant0._Z14strainToStressiiiiPfS_S_S_S_S_S_S_S_S_S_S_S_S_S_,"a",@progbits
	.sectionflags	@""
	.align	4
.nv.constant0._Z14strainToStressiiiiPfS_S_S_S_S_S_S_S_S_S_S_S_S_S_:
	.zero		1032


//--------------------- .nv.constant0._Z12dispToStrainiiiPfS_S_S_S_S_S_S_S_fff --------------------------
	.section	.nv.constant0._Z12dispToStrainiiiPfS_S_S_S_S_S_S_S_fff,"a",@progbits
	.sectionflags	@""
	.align	4
.nv.constant0._Z12dispToStrainiiiPfS_S_S_S_S_S_S_S_fff:
	.zero		996


//--------------------- .nv.constant0._Z9computeRoPffiii --------------------------
	.section	.nv.constant0._Z9computeRoPffiii,"a",@progbits
	.sectionflags	@""
	.align	4
.nv.constant0._Z9computeRoPffiii:
	.zero		920


//--------------------- SYMBOLS --------------------------

	.type		.nv.reservedSmem.offset0,@object
	.size		.nv.reservedSmem.offset0,0x4
	.type		.nv.reservedSmem.cap,@object
	.size		.nv.reservedSmem.cap,0x4
